	.target	sm_90a

	.elftype	@"ET_EXEC"


//--------------------- .note.nv.tkinfo           --------------------------
	.section	.note.nv.tkinfo,"",@"SHT_NOTE"
	.sectionflags	@"SHF_NOTE_NV_TKINFO"
	.tkinfo
        /*0018*/ 	.word	0x00000002
        /*0030*/ 	.string	""
        /*0030*/ 	.string	"ptxas"
        /*0030*/ 	.string	"Cuda compilation tools, release 13.0, V13.0.88"
        /*0030*/ 	.string	"Build cuda_13.0.r13.0/compiler.36424714_0"
        /*0030*/ 	.string	"-v  -suppress-debug-info  -lineinfo  -arch sm_90a "



//--------------------- .note.nv.cuinfo           --------------------------
	.section	.note.nv.cuinfo,"",@"SHT_NOTE"
	.sectionflags	@"SHF_NOTE_NV_CUINFO"
        /*0018*/ 	.short	0x0002
        /*001a*/ 	.short	0x005a
        /*001c*/ 	.short	0x0082
	.zero		2


//--------------------- .nv.info                  --------------------------
	.section	.nv.info,"",@"SHT_CUDA_INFO"
	.align	4


	//----- nvinfo : EIATTR_REGCOUNT
	.align		4
        /*0000*/ 	.byte	0x04, 0x2f
        /*0002*/ 	.short	(.L_1 - .L_0)
	.align		4
.L_0:
        /*0004*/ 	.word	index@(matmul_kernel)
        /*0008*/ 	.word	0x00000040


	//----- nvinfo : EIATTR_FRAME_SIZE
	.align		4
.L_1:
        /*000c*/ 	.byte	0x04, 0x11
        /*000e*/ 	.short	(.L_3 - .L_2)
	.align		4
.L_2:
        /*0010*/ 	.word	index@(matmul_kernel)
        /*0014*/ 	.word	0x000012a0


	//----- nvinfo : EIATTR_MIN_STACK_SIZE
	.align		4
.L_3:
        /*0018*/ 	.byte	0x04, 0x12
        /*001a*/ 	.short	(.L_5 - .L_4)
	.align		4
.L_4:
        /*001c*/ 	.word	index@(matmul_kernel)
        /*0020*/ 	.word	0x000012a0
.L_5:


//--------------------- .nv.compat                --------------------------
	.section	.nv.compat,"",@"SHT_CUDA_COMPAT_INFO"
	.align	4
        /*0000*/ 	.byte	0x02, 0x09, 0x01, 0x00, 0x02, 0x02, 0x01, 0x00, 0x02, 0x05, 0x05, 0x00, 0x03, 0x07, 0x01, 0x01
        /*0010*/ 	.byte	0x02, 0x03, 0x00, 0x00, 0x02, 0x06, 0x01, 0x00, 0x04, 0x0b, 0x08, 0x00, 0x00, 0x00, 0x00, 0x00
        /*0020*/ 	.byte	0x00, 0x00, 0x00, 0x00


//--------------------- .nv.info.matmul_kernel    --------------------------
	.section	.nv.info.matmul_kernel,"",@"SHT_CUDA_INFO"
	.sectionflags	@""
	.align	4


	//----- nvinfo : EIATTR_CUDA_API_VERSION
	.align		4
        /*0000*/ 	.byte	0x04, 0x37
        /*0002*/ 	.short	(.L_7 - .L_6)
.L_6:
        /*0004*/ 	.word	0x00000082


	//----- nvinfo : EIATTR_KPARAM_INFO
	.align		4
.L_7:
        /*0008*/ 	.byte	0x04, 0x17
        /*000a*/ 	.short	(.L_9 - .L_8)
.L_8:
        /*000c*/ 	.word	0x00000000
        /*0010*/ 	.short	0x000d
        /*0012*/ 	.short	0x0048
        /*0014*/ 	.byte	0x00, 0xf4, 0x21, 0x00


	//----- nvinfo : EIATTR_KPARAM_INFO
	.align		4
.L_9:
        /*0018*/ 	.byte	0x04, 0x17
        /*001a*/ 	.short	(.L_11 - .L_10)
.L_10:
        /*001c*/ 	.word	0x00000000
        /*0020*/ 	.short	0x000c
        /*0022*/ 	.short	0x0040
        /*0024*/ 	.byte	0x00, 0xf4, 0x21, 0x00


	//----- nvinfo : EIATTR_KPARAM_INFO
	.align		4
.L_11:
        /*0028*/ 	.byte	0x04, 0x17
        /*002a*/ 	.short	(.L_13 - .L_12)
.L_12:
        /*002c*/ 	.word	0x00000000
        /*0030*/ 	.short	0x000b
        /*0032*/ 	.short	0x0038
        /*0034*/ 	.byte	0x00, 0xf0, 0x11, 0x00


	//----- nvinfo : EIATTR_KPARAM_INFO
	.align		4
.L_13:
        /*0038*/ 	.byte	0x04, 0x17
        /*003a*/ 	.short	(.L_15 - .L_14)
.L_14:
        /*003c*/ 	.word	0x00000000
        /*0040*/ 	.short	0x000a
        /*0042*/ 	.short	0x0034
        /*0044*/ 	.byte	0x00, 0xf0, 0x11, 0x00


	//----- nvinfo : EIATTR_KPARAM_INFO
	.align		4
.L_15:
        /*0048*/ 	.byte	0x04, 0x17
        /*004a*/ 	.short	(.L_17 - .L_16)
.L_16:
        /*004c*/ 	.word	0x00000000
        /*0050*/ 	.short	0x0009
        /*0052*/ 	.short	0x0030
        /*0054*/ 	.byte	0x00, 0xf0, 0x11, 0x00


	//----- nvinfo : EIATTR_KPARAM_INFO
	.align		4
.L_17:
        /*0058*/ 	.byte	0x04, 0x17
        /*005a*/ 	.short	(.L_19 - .L_18)
.L_18:
        /*005c*/ 	.word	0x00000000
        /*0060*/ 	.short	0x0008
        /*0062*/ 	.short	0x002c
        /*0064*/ 	.byte	0x00, 0xf0, 0x11, 0x00


	//----- nvinfo : EIATTR_KPARAM_INFO
	.align		4
.L_19:
        /*0068*/ 	.byte	0x04, 0x17
        /*006a*/ 	.short	(.L_21 - .L_20)
.L_20:
        /*006c*/ 	.word	0x00000000
        /*0070*/ 	.short	0x0007
        /*0072*/ 	.short	0x0028
        /*0074*/ 	.byte	0x00, 0xf0, 0x11, 0x00


	//----- nvinfo : EIATTR_KPARAM_INFO
	.align		4
.L_21:
        /*0078*/ 	.byte	0x04, 0x17
        /*007a*/ 	.short	(.L_23 - .L_22)
.L_22:
        /*007c*/ 	.word	0x00000000
        /*0080*/ 	.short	0x0006
        /*0082*/ 	.short	0x0024
        /*0084*/ 	.byte	0x00, 0xf0, 0x11, 0x00


	//----- nvinfo : EIATTR_KPARAM_INFO
	.align		4
.L_23:
        /*0088*/ 	.byte	0x04, 0x17
        /*008a*/ 	.short	(.L_25 - .L_24)
.L_24:
        /*008c*/ 	.word	0x00000000
        /*0090*/ 	.short	0x0005
        /*0092*/ 	.short	0x0020
        /*0094*/ 	.byte	0x00, 0xf0, 0x11, 0x00


	//----- nvinfo : EIATTR_KPARAM_INFO
	.align		4
.L_25:
        /*0098*/ 	.byte	0x04, 0x17
        /*009a*/ 	.short	(.L_27 - .L_26)
.L_26:
        /*009c*/ 	.word	0x00000000
        /*00a0*/ 	.short	0x0004
        /*00a2*/ 	.short	0x001c
        /*00a4*/ 	.byte	0x00, 0xf0, 0x11, 0x00


	//----- nvinfo : EIATTR_KPARAM_INFO
	.align		4
.L_27:
        /*00a8*/ 	.byte	0x04, 0x17
        /*00aa*/ 	.short	(.L_29 - .L_28)
.L_28:
        /*00ac*/ 	.word	0x00000000
        /*00b0*/ 	.short	0x0003
        /*00b2*/ 	.short	0x0018
        /*00b4*/ 	.byte	0x00, 0xf0, 0x11, 0x00


	//----- nvinfo : EIATTR_KPARAM_INFO
	.align		4
.L_29:
        /*00b8*/ 	.byte	0x04, 0x17
        /*00ba*/ 	.short	(.L_31 - .L_30)
.L_30:
        /*00bc*/ 	.word	0x00000000
        /*00c0*/ 	.short	0x0002
        /*00c2*/ 	.short	0x0010
        /*00c4*/ 	.byte	0x00, 0xf4, 0x21, 0x00


	//----- nvinfo : EIATTR_KPARAM_INFO
	.align		4
.L_31:
        /*00c8*/ 	.byte	0x04, 0x17
        /*00ca*/ 	.short	(.L_33 - .L_32)
.L_32:
        /*00cc*/ 	.word	0x00000000
        /*00d0*/ 	.short	0x0001
        /*00d2*/ 	.short	0x0008
        /*00d4*/ 	.byte	0x00, 0xf4, 0x21, 0x00


	//----- nvinfo : EIATTR_KPARAM_INFO
	.align		4
.L_33:
        /*00d8*/ 	.byte	0x04, 0x17
        /*00da*/ 	.short	(.L_35 - .L_34)
.L_34:
        /*00dc*/ 	.word	0x00000000
        /*00e0*/ 	.short	0x0000
        /*00e2*/ 	.short	0x0000
        /*00e4*/ 	.byte	0x00, 0xf4, 0x21, 0x00


	//----- nvinfo : EIATTR_SPARSE_MMA_MASK
	.align		4
.L_35:
        /*00e8*/ 	.byte	0x03, 0x50
        /*00ea*/ 	.short	0x0000


	//----- nvinfo : EIATTR_MAXREG_COUNT
	.align		4
        /*00ec*/ 	.byte	0x03, 0x1b
        /*00ee*/ 	.short	0x00ff


	//----- nvinfo : EIATTR_NUM_BARRIERS
	.align		4
        /*00f0*/ 	.byte	0x02, 0x4c
        /*00f2*/ 	.byte	0x01
	.zero		1


	//----- nvinfo : EIATTR_ANNOTATIONS
	.align		4
        /*00f4*/ 	.byte	0x04, 0x55
        /*00f6*/ 	.short	(.L_37 - .L_36)


	//   ....[0]....
.L_36:
        /*00f8*/ 	.word	0x00000001
        /*00fc*/ 	.byte	0xa0, 0x01, 0x00, 0x00, 0x01, 0x00, 0x00, 0x00, 0xf0, 0x01, 0x00, 0x00, 0x01, 0x00, 0x00, 0x00
        /* <DEDUP_REMOVED lines=2146> */
        /*872c*/ 	.byte	0xb0, 0x39, 0x02, 0x00, 0x01, 0x00, 0x00, 0x00, 0xb0, 0x3c, 0x02, 0x00


	//----- nvinfo : EIATTR_MERCURY_ISA_VERSION
	.align		4
.L_37:
        /*8738*/ 	.byte	0x03, 0x5f
        /*873a*/ 	.short	0x0101


	//----- nvinfo : EIATTR_COOP_GROUP_MASK_REGIDS
	.align		4
        /*873c*/ 	.byte	0x04, 0x29
        /*873e*/ 	.short	(.L_39 - .L_38)


	//   ....[0]....
.L_38:
        /*8740*/ 	.word	0xffffffff


	//   ....[1]....
        /*8744*/ 	.word	0xffffffff


	//   ....[2]....
        /*8748*/ 	.word	0xffffffff


	//   ....[3]....
        /*874c*/ 	.word	0xffffffff


	//   ....[4]....
        /*8750*/ 	.word	0xffffffff


	//   ....[5]....
        /*8754*/ 	.word	0xffffffff


	//   ....[6]....
        /*8758*/ 	.word	0xffffffff


	//   ....[7]....
        /*875c*/ 	.word	0xffffffff


	//   ....[8]....
        /*8760*/ 	.word	0xffffffff


	//   ....[9]....
        /*8764*/ 	.word	0xffffffff


	//   ....[10]....
        /*8768*/ 	.word	0xffffffff


	//   ....[11]....
        /*876c*/ 	.word	0xffffffff


	//   ....[12]....
        /*8770*/ 	.word	0xffffffff


	//   ....[13]....
        /*8774*/ 	.word	0xffffffff


	//   ....[14]....
        /*8778*/ 	.word	0xffffffff


	//   ....[15]....
        /*877c*/ 	.word	0xffffffff


	//   ....[16]....
        /*8780*/ 	.word	0xffffffff


	//   ....[17]....
        /*8784*/ 	.word	0xffffffff


	//   ....[18]....
        /*8788*/ 	.word	0xffffffff


	//   ....[19]....
        /*878c*/ 	.word	0xffffffff


	//   ....[20]....
        /*8790*/ 	.word	0xffffffff


	//   ....[21]....
        /*8794*/ 	.word	0xffffffff


	//   ....[22]....
        /*8798*/ 	.word	0xffffffff


	//   ....[23]....
        /*879c*/ 	.word	0xffffffff


	//   ....[24]....
        /*87a0*/ 	.word	0xffffffff


	//   ....[25]....
        /*87a4*/ 	.word	0xffffffff


	//   ....[26]....
        /*87a8*/ 	.word	0xffffffff


	//   ....[27]....
        /*87ac*/ 	.word	0xffffffff


	//   ....[28]....
        /*87b0*/ 	.word	0xffffffff


	//   ....[29]....
        /*87b4*/ 	.word	0xffffffff


	//   ....[30]....
        /*87b8*/ 	.word	0xffffffff


	//----- nvinfo : EIATTR_COOP_GROUP_INSTR_OFFSETS
	.align		4
.L_39:
        /*87bc*/ 	.byte	0x04, 0x28
        /*87be*/ 	.short	(.L_41 - .L_40)


	//   ....[0]....
.L_40:
        /*87c0*/ 	.word	0x000208e0


	//   ....[1]....
        /*87c4*/ 	.word	0x00020900


	//   ....[2]....
        /*87c8*/ 	.word	0x00020920


	//   ....[3]....
        /*87cc*/ 	.word	0x00020940


	//   ....[4]....
        /*87d0*/ 	.word	0x00020960


	//   ....[5]....
        /*87d4*/ 	.word	0x00020980


	//   ....[6]....
        /*87d8*/ 	.word	0x000209a0


	//   ....[7]....
        /*87dc*/ 	.word	0x000209d0


	//   ....[8]....
        /*87e0*/ 	.word	0x00020b70


	//   ....[9]....
        /*87e4*/ 	.word	0x00020b90


	//   ....[10]....
        /*87e8*/ 	.word	0x00020bb0


	//   ....[11]....
        /*87ec*/ 	.word	0x00020bd0


	//   ....[12]....
        /*87f0*/ 	.word	0x00020bf0


	//   ....[13]....
        /*87f4*/ 	.word	0x00020c10


	//   ....[14]....
        /*87f8*/ 	.word	0x00020c30


	//   ....[15]....
        /*87fc*/ 	.word	0x00020c50


	//   ....[16]....
        /*8800*/ 	.word	0x00020c70


	//   ....[17]....
        /*8804*/ 	.word	0x00020c90


	//   ....[18]....
        /*8808*/ 	.word	0x00020cb0


	//   ....[19]....
        /*880c*/ 	.word	0x00020cd0


	//   ....[20]....
        /*8810*/ 	.word	0x00020cf0


	//   ....[21]....
        /*8814*/ 	.word	0x00020d10


	//   ....[22]....
        /*8818*/ 	.word	0x00020d30


	//   ....[23]....
        /*881c*/ 	.word	0x00020d50


	//   ....[24]....
        /*8820*/ 	.word	0x00020d70


	//   ....[25]....
        /*8824*/ 	.word	0x00020d90


	//   ....[26]....
        /*8828*/ 	.word	0x00020db0


	//   ....[27]....
        /*882c*/ 	.word	0x00020dd0


	//   ....[28]....
        /*8830*/ 	.word	0x00020e60


	//   ....[29]....
        /*8834*/ 	.word	0x00020e80


	//   ....[30]....
        /*8838*/ 	.word	0x00021020


	//----- nvinfo : EIATTR_EXIT_INSTR_OFFSETS
	.align		4
.L_41:
        /*883c*/ 	.byte	0x04, 0x1c
        /*883e*/ 	.short	(.L_43 - .L_42)


	//   ....[0]....
.L_42:
        /*8840*/ 	.word	0x00023df0


	//   ....[1]....
        /*8844*/ 	.word	0x00023e20


	//----- nvinfo : EIATTR_REQNTID
	.align		4
.L_43:
        /*8848*/ 	.byte	0x04, 0x10
        /*884a*/ 	.short	(.L_45 - .L_44)
.L_44:
        /*884c*/ 	.word	0x00000020
        /*8850*/ 	.word	0x00000001
        /*8854*/ 	.word	0x00000001


	//----- nvinfo : EIATTR_CBANK_PARAM_SIZE
	.align		4
.L_45:
        /*8858*/ 	.byte	0x03, 0x19
        /*885a*/ 	.short	0x0050


	//----- nvinfo : EIATTR_PARAM_CBANK
	.align		4
        /*885c*/ 	.byte	0x04, 0x0a
        /*885e*/ 	.short	(.L_47 - .L_46)
	.align		4
.L_46:
        /*8860*/ 	.word	index@(.nv.constant0.matmul_kernel)
        /*8864*/ 	.short	0x0210
        /*8866*/ 	.short	0x0050


	//----- nvinfo : EIATTR_SW_WAR
	.align		4
.L_47:
        /*8868*/ 	.byte	0x04, 0x36
        /*886a*/ 	.short	(.L_49 - .L_48)
.L_48:
        /*886c*/ 	.word	0x00000008
.L_49:


//--------------------- .nv.callgraph             --------------------------
	.section	.nv.callgraph,"",@"SHT_CUDA_CALLGRAPH"
	.align	4
	.sectionentsize	8
	.align		4
        /*0000*/ 	.word	0x00000000
	.align		4
        /*0004*/ 	.word	0xffffffff
	.align		4
        /*0008*/ 	.word	0x00000000
	.align		4
        /*000c*/ 	.word	0xfffffffe
	.align		4
        /*0010*/ 	.word	0x00000000
	.align		4
        /*0014*/ 	.word	0xfffffffd
	.align		4
        /*0018*/ 	.word	0x00000000
	.align		4
        /*001c*/ 	.word	0xfffffffc


//--------------------- .text.matmul_kernel       --------------------------
	.section	.text.matmul_kernel,"ax",@progbits
	.align	128
        .global         matmul_kernel
        .type           matmul_kernel,@function
        .size           matmul_kernel,(.L_x_3 - matmul_kernel)
        .other          matmul_kernel,@"STO_CUDA_ENTRY STV_DEFAULT"
matmul_kernel:
.text.matmul_kernel:
[----:B------:R-:W0:Y:S08]  /*0000*/  LDC R1, c[0x0][0x28] ;  /* 0x00000a00ff017b82 */ /* 0x000e300000000800 */
[----:B------:R-:W1:Y:S01]  /*0010*/  LDC.64 R2, c[0x0][0x228] ;  /* 0x00008a00ff027b82 */ /* 0x000e620000000a00 */
[----:B------:R-:W2:Y:S01]  /*0020*/  S2R R7, SR_CTAID.X ;  /* 0x0000000000077919 */ /* 0x000ea20000002500 */
[----:B0-----:R-:W-:Y:S01]  /*0030*/  VIADD R1, R1, 0xffffed60 ;  /* 0xffffed6001017836 */ /* 0x001fe20000000000 */
[----:B------:R-:W-:Y:S01]  /*0040*/  UMOV UR4, 0x400 ;  /* 0x0000040000047882 */ /* 0x000fe20000000000 */
[----:B------:R-:W-:-:S02]  /*0050*/  CS2R R56, SRZ ;  /* 0x0000000000387805 */ /* 0x000fc4000001ff00 */
[----:B------:R-:W-:Y:S02]  /*0060*/  CS2R R58, SRZ ;  /* 0x00000000003a7805 */ /* 0x000fe4000001ff00 */
[----:B------:R-:W-:Y:S02]  /*0070*/  CS2R R52, SRZ ;  /* 0x0000000000347805 */ /* 0x000fe4000001ff00 */
[----:B------:R-:W-:Y:S01]  /*0080*/  CS2R R54, SRZ ;  /* 0x0000000000367805 */ /* 0x000fe2000001ff00 */
[----:B------:R-:W0:Y:S01]  /*0090*/  S2UR UR5, SR_CgaCtaId ;  /* 0x00000000000579c3 */ /* 0x000e220000008800 */
[----:B------:R-:W-:Y:S02]  /*00a0*/  CS2R R48, SRZ ;  /* 0x0000000000307805 */ /* 0x000fe4000001ff00 */
[----:B------:R-:W-:Y:S02]  /*00b0*/  CS2R R50, SRZ ;  /* 0x0000000000327805 */ /* 0x000fe4000001ff00 */
[----:B------:R-:W-:-:S02]  /*00c0*/  CS2R R44, SRZ ;  /* 0x00000000002c7805 */ /* 0x000fc4000001ff00 */
[----:B------:R-:W-:Y:S02]  /*00d0*/  CS2R R46, SRZ ;  /* 0x00000000002e7805 */ /* 0x000fe4000001ff00 */
[----:B------:R-:W-:Y:S02]  /*00e0*/  CS2R R40, SRZ ;  /* 0x0000000000287805 */ /* 0x000fe4000001ff00 */
[----:B------:R-:W-:Y:S02]  /*00f0*/  CS2R R42, SRZ ;  /* 0x00000000002a7805 */ /* 0x000fe4000001ff00 */
        /* <DEDUP_REMOVED lines=8> */
[----:B------:R-:W-:Y:S01]  /*0180*/  CS2R R16, SRZ ;  /* 0x0000000000107805 */ /* 0x000fe2000001ff00 */
[----:B-1----:R-:W-:Y:S01]  /*0190*/  VIADD R0, R3, 0x3f ;  /* 0x0000003f03007836 */ /* 0x002fe20000000000 */
[----:B------:R-:W-:Y:S01]  /*01a0*/  STL [R1+0xbe0], R3 ;  /* 0x000be00301007387 */ /* 0x000fe20000100800 */
[----:B------:R-:W-:-:S02]  /*01b0*/  CS2R R18, SRZ ;  /* 0x0000000000127805 */ /* 0x000fc4000001ff00 */
[----:B------:R-:W-:Y:S02]  /*01c0*/  CS2R R20, SRZ ;  /* 0x0000000000147805 */ /* 0x000fe4000001ff00 */
[----:B------:R-:W-:Y:S02]  /*01d0*/  CS2R R22, SRZ ;  /* 0x0000000000167805 */ /* 0x000fe4000001ff00 */
[----:B------:R-:W-:Y:S01]  /*01e0*/  SHF.R.S32.HI R5, RZ, 0x1f, R0 ;  /* 0x0000001fff057819 */ /* 0x000fe20000011400 */
[----:B------:R1:W-:Y:S01]  /*01f0*/  STL [R1+0xbe4], R2 ;  /* 0x000be40201007387 */ /* 0x0003e20000100800 */
[----:B------:R-:W-:Y:S01]  /*0200*/  ULDC.64 UR6, c[0x0][0x208] ;  /* 0x0000820000067ab9 */ /* 0x000fe20000000a00 */
[----:B0-----:R-:W-:Y:S01]  /*0210*/  ULEA UR4, UR5, UR4, 0x18 ;  /* 0x0000000405047291 */ /* 0x001fe2000f8ec03f */
[----:B------:R-:W-:Y:S01]  /*0220*/  LEA.HI R5, R5, R0, RZ, 0x6 ;  /* 0x0000000005057211 */ /* 0x000fe200078f30ff */
[----:B------:R-:W-:Y:S01]  /*0230*/  STL [R1+0x20], RZ ;  /* 0x000020ff01007387 */ /* 0x000fe20000100800 */
[----:B--2---:R-:W-:-:S02]  /*0240*/  IABS R10, R7 ;  /* 0x00000007000a7213 */ /* 0x004fc40000000000 */
[----:B------:R-:W-:Y:S02]  /*0250*/  CS2R R14, SRZ ;  /* 0x00000000000e7805 */ /* 0x000fe4000001ff00 */
[----:B------:R-:W-:Y:S01]  /*0260*/  SHF.R.S32.HI R5, RZ, 0x6, R5 ;  /* 0x00000006ff057819 */ /* 0x000fe20000011405 */
[----:B------:R-:W-:Y:S04]  /*0270*/  STL [R1+0x24], RZ ;  /* 0x000024ff01007387 */ /* 0x000fe80000100800 */
[----:B------:R-:W-:Y:S01]  /*0280*/  IMAD.SHL.U32 R6, R5, 0x8, RZ ;  /* 0x0000000805067824 */ /* 0x000fe200078e00ff */
[----:B------:R-:W-:Y:S04]  /*0290*/  STL [R1+0x28], RZ ;  /* 0x000028ff01007387 */ /* 0x000fe80000100800 */
[-C--:B------:R-:W-:Y:S01]  /*02a0*/  IABS R9, R6.reuse ;  /* 0x0000000600097213 */ /* 0x080fe20000000000 */
[----:B------:R-:W-:Y:S01]  /*02b0*/  STL [R1+0x2c], RZ ;  /* 0x00002cff01007387 */ /* 0x000fe20000100800 */
[----:B------:R-:W-:-:S02]  /*02c0*/  IABS R12, R6 ;  /* 0x00000006000c7213 */ /* 0x000fc40000000000 */
[----:B------:R-:W0:Y:S01]  /*02d0*/  I2F.RP R0, R9 ;  /* 0x0000000900007306 */ /* 0x000e220000209400 */
[----:B------:R-:W-:Y:S04]  /*02e0*/  STL [R1+0x30], RZ ;  /* 0x000030ff01007387 */ /* 0x000fe80000100800 */
[----:B------:R-:W-:Y:S04]  /*02f0*/  STL [R1+0x34], RZ ;  /* 0x000034ff01007387 */ /* 0x000fe80000100800 */
[----:B------:R-:W-:Y:S04]  /*0300*/  STL [R1+0x38], RZ ;  /* 0x000038ff01007387 */ /* 0x000fe80000100800 */
[----:B------:R-:W-:Y:S01]  /*0310*/  STL [R1+0x3c], RZ ;  /* 0x00003cff01007387 */ /* 0x000fe20000100800 */
[----:B0-----:R-:W0:Y:S02]  /*0320*/  MUFU.RCP R0, R0 ;  /* 0x0000000000007308 */ /* 0x001e240000001000 */
[----:B0-----:R-:W-:-:S02]  /*0330*/  VIADD R4, R0, 0xffffffe ;  /* 0x0ffffffe00047836 */ /* 0x001fc40000000000 */
[----:B------:R-:W-:-:S04]  /*0340*/  IMAD.MOV R0, RZ, RZ, -R12 ;  /* 0x000000ffff007224 */ /* 0x000fc800078e0a0c */
[----:B------:R0:W2:Y:S02]  /*0350*/  F2I.FTZ.U32.TRUNC.NTZ R5, R4 ;  /* 0x0000000400057305 */ /* 0x0000a4000021f000 */
[----:B0-----:R-:W-:Y:S02]  /*0360*/  IMAD.MOV.U32 R4, RZ, RZ, RZ ;  /* 0x000000ffff047224 */ /* 0x001fe400078e00ff */
[----:B--2---:R-:W-:-:S04]  /*0370*/  IMAD.MOV R8, RZ, RZ, -R5 ;  /* 0x000000ffff087224 */ /* 0x004fc800078e0a05 */
[----:B------:R-:W-:Y:S02]  /*0380*/  IMAD R11, R8, R9, RZ ;  /* 0x00000009080b7224 */ /* 0x000fe400078e02ff */
[----:B------:R-:W-:Y:S02]  /*0390*/  IMAD.MOV.U32 R8, RZ, RZ, R10 ;  /* 0x000000ffff087224 */ /* 0x000fe400078e000a */
[----:B------:R-:W-:-:S06]  /*03a0*/  IMAD.HI.U32 R5, R5, R11, R4 ;  /* 0x0000000b05057227 */ /* 0x000fcc00078e0004 */
[----:B------:R-:W-:-:S04]  /*03b0*/  IMAD.HI.U32 R5, R5, R8, RZ ;  /* 0x0000000805057227 */ /* 0x000fc800078e00ff */
[----:B------:R-:W-:-:S05]  /*03c0*/  IMAD R0, R5, R0, R8 ;  /* 0x0000000005007224 */ /* 0x000fca00078e0208 */
[----:B------:R-:W-:-:S13]  /*03d0*/  ISETP.GT.U32.AND P1, PT, R9, R0, PT ;  /* 0x000000000900720c */ /* 0x000fda0003f24070 */
[----:B------:R-:W-:Y:S02]  /*03e0*/  @!P1 IMAD.IADD R0, R0, 0x1, -R9 ;  /* 0x0000000100009824 */ /* 0x000fe400078e0a09 */
[----:B------:R-:W-:Y:S01]  /*03f0*/  @!P1 VIADD R5, R5, 0x1 ;  /* 0x0000000105059836 */ /* 0x000fe20000000000 */
[----:B------:R-:W-:Y:S02]  /*0400*/  ISETP.NE.AND P1, PT, R6, RZ, PT ;  /* 0x000000ff0600720c */ /* 0x000fe40003f25270 */
[----:B------:R-:W-:Y:S02]  /*0410*/  ISETP.GE.U32.AND P0, PT, R0, R9, PT ;  /* 0x000000090000720c */ /* 0x000fe40003f06070 */
[----:B------:R-:W-:-:S04]  /*0420*/  LOP3.LUT R0, R7, R6, RZ, 0x3c, !PT ;  /* 0x0000000607007212 */ /* 0x000fc800078e3cff */
[----:B------:R-:W-:Y:S01]  /*0430*/  ISETP.GE.AND P2, PT, R0, RZ, PT ;  /* 0x000000ff0000720c */ /* 0x000fe20003f46270 */
[----:B------:R-:W-:Y:S02]  /*0440*/  VIADD R0, R2, 0x3f ;  /* 0x0000003f02007836 */ /* 0x000fe40000000000 */
[----:B-1----:R-:W0:Y:S04]  /*0450*/  S2R R2, SR_TID.X ;  /* 0x0000000000027919 */ /* 0x002e280000002100 */
[----:B------:R-:W-:-:S04]  /*0460*/  @P0 VIADD R5, R5, 0x1 ;  /* 0x0000000105050836 */ /* 0x000fc80000000000 */
[----:B------:R-:W-:Y:S01]  /*0470*/  IMAD.MOV.U32 R4, RZ, RZ, R5 ;  /* 0x000000ffff047224 */ /* 0x000fe200078e0005 */
[----:B------:R-:W-:-:S04]  /*0480*/  SHF.R.S32.HI R5, RZ, 0x1f, R0 ;  /* 0x0000001fff057819 */ /* 0x000fc80000011400 */
[----:B------:R-:W-:Y:S02]  /*0490*/  @!P2 IADD3 R4, -R4, RZ, RZ ;  /* 0x000000ff0404a210 */ /* 0x000fe40007ffe1ff */
[----:B------:R-:W-:Y:S02]  /*04a0*/  @!P1 LOP3.LUT R4, RZ, R6, RZ, 0x33, !PT ;  /* 0x00000006ff049212 */ /* 0x000fe400078e33ff */
[----:B------:R-:W-:-:S03]  /*04b0*/  LEA.HI R5, R5, R0, RZ, 0x6 ;  /* 0x0000000005057211 */ /* 0x000fc600078f30ff */
[----:B------:R-:W-:Y:S02]  /*04c0*/  IMAD.SHL.U32 R8, R4, 0x8, RZ ;  /* 0x0000000804087824 */ /* 0x000fe400078e00ff */
[----:B------:R-:W-:-:S03]  /*04d0*/  IMAD.MOV R4, RZ, RZ, -R4 ;  /* 0x000000ffff047224 */ /* 0x000fc600078e0a04 */
[----:B------:R-:W-:Y:S01]  /*04e0*/  LEA.HI.SX32 R5, R5, -R8, 0x1a ;  /* 0x8000000805057211 */ /* 0x000fe200078fd2ff */
[----:B------:R-:W-:-:S03]  /*04f0*/  IMAD R6, R6, R4, R7 ;  /* 0x0000000406067224 */ /* 0x000fc600078e0207 */
[----:B------:R-:W-:Y:S02]  /*0500*/  VIMNMX R13, R5, 0x8, PT ;  /* 0x00000008050d7848 */ /* 0x000fe40003fe0100 */
[----:B------:R-:W-:Y:S02]  /*0510*/  IABS R11, R6 ;  /* 0x00000006000b7213 */ /* 0x000fe40000000000 */
[----:B------:R-:W-:Y:S02]  /*0520*/  IABS R9, R13 ;  /* 0x0000000d00097213 */ /* 0x000fe40000000000 */
[----:B0-----:R-:W-:Y:S02]  /*0530*/  LOP3.LUT R3, R2, 0x1f, RZ, 0xc0, !PT ;  /* 0x0000001f02037812 */ /* 0x001fe400078ec0ff */
[----:B------:R-:W0:Y:S08]  /*0540*/  I2F.RP R0, R9 ;  /* 0x0000000900007306 */ /* 0x000e300000209400 */
[----:B0-----:R-:W0:Y:S02]  /*0550*/  MUFU.RCP R0, R0 ;  /* 0x0000000000007308 */ /* 0x001e240000001000 */
[----:B0-----:R-:W-:-:S06]  /*0560*/  VIADD R5, R0, 0xffffffe ;  /* 0x0ffffffe00057836 */ /* 0x001fcc0000000000 */
[----:B------:R-:W0:Y:S02]  /*0570*/  F2I.FTZ.U32.TRUNC.NTZ R5, R5 ;  /* 0x0000000500057305 */ /* 0x000e24000021f000 */
[----:B0-----:R-:W-:-:S04]  /*0580*/  IMAD.MOV R10, RZ, RZ, -R5 ;  /* 0x000000ffff0a7224 */ /* 0x001fc800078e0a05 */
[----:B------:R-:W-:Y:S01]  /*0590*/  IMAD.MOV.U32 R4, RZ, RZ, R10 ;  /* 0x000000ffff047224 */ /* 0x000fe200078e000a */
[----:B------:R-:W-:-:S03]  /*05a0*/  IABS R10, R13 ;  /* 0x0000000d000a7213 */ /* 0x000fc60000000000 */
[----:B------:R-:W-:Y:S02]  /*05b0*/  IMAD R7, R4, R9, RZ ;  /* 0x0000000904077224 */ /* 0x000fe400078e02ff */
[----:B------:R-:W-:-:S04]  /*05c0*/  IMAD.MOV.U32 R4, RZ, RZ, RZ ;  /* 0x000000ffff047224 */ /* 0x000fc800078e00ff */
[----:B------:R-:W-:-:S04]  /*05d0*/  IMAD.HI.U32 R4, R5, R7, R4 ;  /* 0x0000000705047227 */ /* 0x000fc800078e0004 */
[----:B------:R-:W-:Y:S02]  /*05e0*/  IMAD.MOV R5, RZ, RZ, -R10 ;  /* 0x000000ffff057224 */ /* 0x000fe400078e0a0a */
[----:B------:R-:W-:-:S04]  /*05f0*/  IMAD.HI.U32 R0, R4, R11, RZ ;  /* 0x0000000b04007227 */ /* 0x000fc800078e00ff */
[----:B------:R-:W-:Y:S01]  /*0600*/  IMAD R4, R0, R5, R11 ;  /* 0x0000000500047224 */ /* 0x000fe200078e020b */
[----:B------:R-:W-:-:S04]  /*0610*/  CS2R R10, SRZ ;  /* 0x00000000000a7805 */ /* 0x000fc8000001ff00 */
[----:B------:R-:W-:-:S13]  /*0620*/  ISETP.GT.U32.AND P1, PT, R9, R4, PT ;  /* 0x000000040900720c */ /* 0x000fda0003f24070 */
[----:B------:R-:W-:Y:S02]  /*0630*/  @!P1 IMAD.IADD R4, R4, 0x1, -R9 ;  /* 0x0000000104049824 */ /* 0x000fe400078e0a09 */
[----:B------:R-:W-:Y:S01]  /*0640*/  @!P1 VIADD R0, R0, 0x1 ;  /* 0x0000000100009836 */ /* 0x000fe20000000000 */
[----:B------:R-:W-:Y:S02]  /*0650*/  ISETP.NE.AND P1, PT, R13, RZ, PT ;  /* 0x000000ff0d00720c */ /* 0x000fe40003f25270 */
[----:B------:R-:W-:Y:S02]  /*0660*/  ISETP.GE.U32.AND P0, PT, R4, R9, PT ;  /* 0x000000090400720c */ /* 0x000fe40003f06070 */
[----:B------:R-:W-:-:S04]  /*0670*/  LOP3.LUT R4, R6, R13, RZ, 0x3c, !PT ;  /* 0x0000000d06047212 */ /* 0x000fc800078e3cff */
[----:B------:R-:W-:Y:S02]  /*0680*/  ISETP.GE.AND P2, PT, R4, RZ, PT ;  /* 0x000000ff0400720c */ /* 0x000fe40003f46270 */
[----:B------:R-:W-:-:S05]  /*0690*/  CS2R R4, SRZ ;  /* 0x0000000000047805 */ /* 0x000fca000001ff00 */
[----:B------:R-:W-:-:S06]  /*06a0*/  @P0 VIADD R0, R0, 0x1 ;  /* 0x0000000100000836 */ /* 0x000fcc0000000000 */
[----:B------:R-:W-:Y:S01]  /*06b0*/  @!P2 IMAD.MOV R0, RZ, RZ, -R0 ;  /* 0x000000ffff00a224 */ /* 0x000fe200078e0a00 */
[----:B------:R-:W-:-:S04]  /*06c0*/  @!P1 LOP3.LUT R0, RZ, R13, RZ, 0x33, !PT ;  /* 0x0000000dff009212 */ /* 0x000fc800078e33ff */
[----:B------:R-:W-:Y:S01]  /*06d0*/  SHF.L.U32 R61, R0, 0x6, RZ ;  /* 0x00000006003d7819 */ /* 0x000fe200000006ff */
[----:B------:R-:W-:Y:S02]  /*06e0*/  IMAD.MOV R60, RZ, RZ, -R0 ;  /* 0x000000ffff3c7224 */ /* 0x000fe400078e0a00 */
[----:B------:R-:W0:Y:S02]  /*06f0*/  LDC R0, c[0x0][0x230] ;  /* 0x00008c00ff007b82 */ /* 0x000e240000000800 */
[----:B------:R-:W-:Y:S01]  /*0700*/  STL [R1+0x3c0], R61 ;  /* 0x0003c03d01007387 */ /* 0x000fe20000100800 */
[----:B------:R-:W-:Y:S01]  /*0710*/  IMAD R60, R13, R60, R6 ;  /* 0x0000003c0d3c7224 */ /* 0x000fe200078e0206 */
[----:B------:R-:W-:Y:S02]  /*0720*/  CS2R R12, SRZ ;  /* 0x00000000000c7805 */ /* 0x000fe4000001ff00 */
[----:B------:R-:W-:Y:S01]  /*0730*/  CS2R R6, SRZ ;  /* 0x0000000000067805 */ /* 0x000fe2000001ff00 */
[----:B------:R-:W-:Y:S01]  /*0740*/  IMAD.IADD R60, R8, 0x1, R60 ;  /* 0x00000001083c7824 */ /* 0x000fe200078e023c */
[----:B------:R-:W-:Y:S01]  /*0750*/  CS2R R8, SRZ ;  /* 0x0000000000087805 */ /* 0x000fe2000001ff00 */
[----:B0-----:R-:W-:-:S05]  /*0760*/  VIADD R0, R0, 0x3f ;  /* 0x0000003f00007836 */ /* 0x001fca0000000000 */
[----:B------:R-:W-:Y:S01]  /*0770*/  ISETP.GE.AND P0, PT, R0, 0x40, PT ;  /* 0x000000400000780c */ /* 0x000fe20003f06270 */
[----:B------:R-:W-:-:S05]  /*0780*/  VIADD R0, R61, 0x1 ;  /* 0x000000013d007836 */ /* 0x000fca0000000000 */
[----:B------:R0:W-:Y:S02]  /*0790*/  STL [R1+0x110], R0 ;  /* 0x0001100001007387 */ /* 0x0001e40000100800 */
[----:B0-----:R-:W-:-:S05]  /*07a0*/  VIADD R0, R61, 0x2 ;  /* 0x000000023d007836 */ /* 0x001fca0000000000 */
        /* <DEDUP_REMOVED lines=21> */
[----:B0-----:R-:W-:-:S05]  /*0900*/  IADD3 R0, R61, 0xd, RZ ;  /* 0x0000000d3d007810 */ /* 0x001fca0007ffe0ff */
        /* <DEDUP_REMOVED lines=95> */
[----:B0-----:R-:W-:Y:S02]  /*0f00*/  IMAD.SHL.U32 R0, R60, 0x40, RZ ;  /* 0x000000403c007824 */ /* 0x001fe400078e00ff */
[----:B------:R-:W-:-:S03]  /*0f10*/  IMAD.MOV.U32 R60, RZ, RZ, R61 ;  /* 0x000000ffff3c7224 */ /* 0x000fc600078e003d */
[----:B------:R-:W-:Y:S01]  /*0f20*/  LOP3.LUT R2, R0, 0x1f, R2, 0xf8, !PT ;  /* 0x0000001f00027812 */ /* 0x000fe200078ef802 */
[----:B------:R-:W-:Y:S01]  /*0f30*/  VIADD R61, R60, 0x3d ;  /* 0x0000003d3c3d7836 */ /* 0x000fe20000000000 */
[----:B------:R-:W-:-:S04]  /*0f40*/  LOP3.LUT R0, R0, 0x20, R3, 0xfe, !PT ;  /* 0x0000002000007812 */ /* 0x000fc800078efe03 */
[----:B------:R0:W-:Y:S04]  /*0f50*/  STL [R1], R61 ;  /* 0x0000003d01007387 */ /* 0x0001e80000100800 */
[----:B------:R1:W-:Y:S01]  /*0f60*/  STL [R1+0x3cc], R2 ;  /* 0x0003cc0201007387 */ /* 0x0003e20000100800 */
[C---:B0-----:R-:W-:Y:S02]  /*0f70*/  VIADD R61, R60.reuse, 0x3e ;  /* 0x0000003e3c3d7836 */ /* 0x041fe40000000000 */
[----:B------:R-:W-:Y:S01]  /*0f80*/  VIADD R60, R60, 0x3f ;  /* 0x0000003f3c3c7836 */ /* 0x000fe20000000000 */
[----:B-1----:R0:W5:Y:S04]  /*0f90*/  LDL.LU R2, [R1+0xbe4] ;  /* 0x000be40001027983 */ /* 0x0021680000300800 */
[----:B------:R0:W5:Y:S04]  /*0fa0*/  LDL.LU R3, [R1+0xbe0] ;  /* 0x000be00001037983 */ /* 0x0001680000300800 */
[----:B------:R0:W-:Y:S01]  /*0fb0*/  STL [R1+0x3c8], R0 ;  /* 0x0003c80001007387 */ /* 0x0001e20000100800 */
[----:B------:R-:W-:Y:S05]  /*0fc0*/  @!P0 BRA `(.L_x_0) ;  /* 0x000001f400f48947 */ /* 0x000fea0003800000 */
[----:B------:R-:W2:Y:S01]  /*0fd0*/  LDL.LU R49, [R1+0x10] ;  /* 0x0000100001317983 */ /* 0x000ea20000300800 */
[----:B-----5:R-:W-:Y:S01]  /*0fe0*/  IABS R8, R2 ;  /* 0x0000000200087213 */ /* 0x020fe20000000000 */
[----:B------:R-:W-:Y:S01]  /*0ff0*/  IMAD.MOV.U32 R51, RZ, RZ, R0 ;  /* 0x000000ffff337224 */ /* 0x000fe200078e0000 */
[----:B------:R-:W-:Y:S01]  /*1000*/  IABS R26, R3 ;  /* 0x00000003001a7213 */ /* 0x000fe20000000000 */
[----:B------:R-:W3:Y:S01]  /*1010*/  LDL.LU R48, [R1+0xc] ;  /* 0x00000c0001307983 */ /* 0x000ee20000300800 */
[----:B------:R-:W-:Y:S01]  /*1020*/  IABS R11, R60 ;  /* 0x0000003c000b7213 */ /* 0x000fe20000000000 */
[----:B------:R-:W-:Y:S01]  /*1030*/  ULDC.64 UR8, c[0x0][0x218] ;  /* 0x0000860000087ab9 */ /* 0x000fe20000000a00 */
[----:B------:R-:W-:Y:S01]  /*1040*/  ISETP.GE.AND P5, PT, R60, RZ, PT ;  /* 0x000000ff3c00720c */ /* 0x000fe20003fa6270 */
[----:B------:R-:W4:Y:S01]  /*1050*/  LDL.LU R55, [R1+0x8] ;  /* 0x0000080001377983 */ /* 0x000f220000300800 */
[----:B------:R-:W-:-:S03]  /*1060*/  ULDC UR5, c[0x0][0x240] ;  /* 0x0000900000057ab9 */ /* 0x000fc60000000800 */
[----:B------:R-:W2:Y:S04]  /*1070*/  LDL.LU R54, [R1+0x4] ;  /* 0x0000040001367983 */ /* 0x000ea80000300800 */
[----:B------:R-:W3:Y:S04]  /*1080*/  LDL.LU R53, [R1] ;  /* 0x0000000001357983 */ /* 0x000ee80000300800 */
[----:B------:R-:W2:Y:S04]  /*1090*/  LDL.LU R20, [R1+0x1c] ;  /* 0x00001c0001147983 */ /* 0x000ea80000300800 */
[----:B------:R-:W3:Y:S04]  /*10a0*/  LDL.LU R35, [R1+0x60] ;  /* 0x0000600001237983 */ /* 0x000ee80000300800 */
[----:B------:R-:W3:Y:S04]  /*10b0*/  LDL.LU R29, [R1+0xa4] ;  /* 0x0000a400011d7983 */ /* 0x000ee80000300800 */
[----:B------:R-:W2:Y:S04]  /*10c0*/  LDL.LU R46, [R1+0x40] ;  /* 0x00004000012e7983 */ /* 0x000ea80000300800 */
[----:B------:R-:W3:Y:S04]  /*10d0*/  LDL.LU R38, [R1+0x7c] ;  /* 0x00007c0001267983 */ /* 0x000ee80000300800 */
[----:B------:R-:W3:Y:S04]  /*10e0*/  LDL.LU R25, [R1+0x80] ;  /* 0x0000800001197983 */ /* 0x000ee80000300800 */
[----:B------:R-:W3:Y:S04]  /*10f0*/  LDL.LU R39, [R1+0x9c] ;  /* 0x00009c0001277983 */ /* 0x000ee80000300800 */
[----:B------:R-:W3:Y:S04]  /*1100*/  LDL.LU R24, [R1+0xb0] ;  /* 0x0000b00001187983 */ /* 0x000ee80000300800 */
[----:B------:R-:W3:Y:S04]  /*1110*/  LDL.LU R40, [R1+0x4c] ;  /* 0x00004c0001287983 */ /* 0x000ee80000300800 */
[----:B------:R-:W3:Y:S04]  /*1120*/  LDL.LU R36, [R1+0x68] ;  /* 0x0000680001247983 */ /* 0x000ee80000300800 */
[----:B------:R-:W3:Y:S04]  /*1130*/  LDL.LU R30, [R1+0x70] ;  /* 0x00007000011e7983 */ /* 0x000ee80000300800 */
[----:B------:R-:W3:Y:S04]  /*1140*/  LDL.LU R18, [R1+0x74] ;  /* 0x0000740001127983 */ /* 0x000ee80000300800 */
[----:B------:R-:W2:Y:S04]  /*1150*/  LDL.LU R45, [R1+0x18] ;  /* 0x00001800012d7983 */ /* 0x000ea80000300800 */
[----:B------:R-:W3:Y:S04]  /*1160*/  LDL.LU R37, [R1+0x78] ;  /* 0x0000780001257983 */ /* 0x000ee80000300800 */
[----:B------:R-:W3:Y:S04]  /*1170*/  LDL.LU R42, [R1+0x54] ;  /* 0x00005400012a7983 */ /* 0x000ee80000300800 */
[----:B------:R-:W3:Y:S04]  /*1180*/  LDL.LU R43, [R1+0x58] ;  /* 0x00005800012b7983 */ /* 0x000ee80000300800 */
[----:B------:R-:W4:Y:S04]  /*1190*/  LDL R50, [R1+0x3cc] ;  /* 0x0003cc0001327983 */ /* 0x000f280000100800 */
        /* <DEDUP_REMOVED lines=13> */
[----:B------:R-:W2:Y:S01]  /*1270*/  LDL.LU R44, [R1+0x14] ;  /* 0x00001400012c7983 */ /* 0x000ea20000300800 */
[----:B------:R-:W1:Y:S08]  /*1280*/  I2F.RP R4, R8 ;  /* 0x0000000800047306 */ /* 0x000e700000209400 */
[----:B0-----:R-:W0:Y:S08]  /*1290*/  I2F.RP R0, R26 ;  /* 0x0000001a00007306 */ /* 0x001e300000209400 */
[----:B-1----:R-:W1:Y:S08]  /*12a0*/  MUFU.RCP R4, R4 ;  /* 0x0000000400047308 */ /* 0x002e700000001000 */
[----:B0-----:R-:W0:Y:S01]  /*12b0*/  MUFU.RCP R0, R0 ;  /* 0x0000000000007308 */ /* 0x001e220000001000 */
[----:B-1----:R-:W-:-:S07]  /*12c0*/  VIADD R4, R4, 0xffffffe ;  /* 0x0ffffffe04047836 */ /* 0x002fce0000000000 */
[----:B------:R1:W1:Y:S01]  /*12d0*/  F2I.FTZ.U32.TRUNC.NTZ R5, R4 ;  /* 0x0000000400057305 */ /* 0x000262000021f000 */
[----:B0-----:R-:W-:-:S07]  /*12e0*/  VIADD R0, R0, 0xffffffe ;  /* 0x0ffffffe00007836 */ /* 0x001fce0000000000 */
[----:B------:R0:W4:Y:S01]  /*12f0*/  F2I.FTZ.U32.TRUNC.NTZ R7, R0 ;  /* 0x0000000000077305 */ /* 0x000122000021f000 */
[----:B-1----:R-:W-:Y:S01]  /*1300*/  IMAD.MOV.U32 R4, RZ, RZ, RZ ;  /* 0x000000ffff047224 */ /* 0x002fe200078e00ff */
[----:B0-----:R-:W-:-:S05]  /*1310*/  IADD3 R0, RZ, -R5, RZ ;  /* 0x80000005ff007210 */ /* 0x001fca0007ffe0ff */
[----:B------:R-:W-:Y:S01]  /*1320*/  IMAD R9, R0, R8, RZ ;  /* 0x0000000800097224 */ /* 0x000fe200078e02ff */
[----:B------:R-:W-:-:S03]  /*1330*/  IABS R0, R51 ;  /* 0x0000003300007213 */ /* 0x000fc60000000000 */
[----:B------:R-:W-:-:S04]  /*1340*/  IMAD.HI.U32 R9, R5, R9, R4 ;  /* 0x0000000905097227 */ /* 0x000fc800078e0004 */
[----:B------:R-:W-:Y:S01]  /*1350*/  IMAD.MOV.U32 R4, RZ, RZ, R0 ;  /* 0x000000ffff047224 */ /* 0x000fe200078e0000 */
[----:B------:R-:W-:Y:S01]  /*1360*/  ISETP.GE.AND P4, PT, R51, RZ, PT ;  /* 0x000000ff3300720c */ /* 0x000fe20003f86270 */
[----:B------:R0:W-:Y:S01]  /*1370*/  STL [R1+0xcc0], R3 ;  /* 0x000cc00301007387 */ /* 0x0001e20000100800 */
[----:B----4-:R-:W-:-:S05]  /*1380*/  IABS R6, R50 ;  /* 0x0000003200067213 */ /* 0x010fca0000000000 */
[----:B------:R-:W-:-:S04]  /*1390*/  IMAD.MOV.U32 R5, RZ, RZ, R6 ;  /* 0x000000ffff057224 */ /* 0x000fc800078e0006 */
[----:B------:R-:W-:-:S04]  /*13a0*/  IMAD.HI.U32 R10, R9, R5, RZ ;  /* 0x00000005090a7227 */ /* 0x000fc800078e00ff */
[----:B------:R-:W-:Y:S02]  /*13b0*/  IMAD.MOV R10, RZ, RZ, -R10 ;  /* 0x000000ffff0a7224 */ /* 0x000fe400078e0a0a */
[----:B------:R-:W-:-:S04]  /*13c0*/  IMAD.HI.U32 R9, R9, R4, RZ ;  /* 0x0000000409097227 */ /* 0x000fc800078e00ff */
[----:B------:R-:W-:Y:S02]  /*13d0*/  IMAD R5, R8, R10, R5 ;  /* 0x0000000a08057224 */ /* 0x000fe400078e0205 */
[----:B------:R-:W-:-:S03]  /*13e0*/  IMAD.MOV R9, RZ, RZ, -R9 ;  /* 0x000000ffff097224 */ /* 0x000fc600078e0a09 */
[C---:B------:R-:W-:Y:S01]  /*13f0*/  ISETP.GT.U32.AND P0, PT, R8.reuse, R5, PT ;  /* 0x000000050800720c */ /* 0x040fe20003f04070 */
[----:B------:R-:W-:Y:S02]  /*1400*/  IMAD R4, R8, R9, R4 ;  /* 0x0000000908047224 */ /* 0x000fe400078e0204 */
[----:B------:R-:W-:-:S03]  /*1410*/  IMAD.MOV R6, RZ, RZ, -R7 ;  /* 0x000000ffff067224 */ /* 0x000fc600078e0a07 */
[----:B------:R-:W-:Y:S01]  /*1420*/  ISETP.GT.U32.AND P1, PT, R8, R4, PT ;  /* 0x000000040800720c */ /* 0x000fe20003f24070 */
[----:B------:R-:W-:Y:S02]  /*1430*/  IMAD.MOV.U32 R0, RZ, RZ, R6 ;  /* 0x000000ffff007224 */ /* 0x000fe400078e0006 */
[----:B------:R-:W-:-:S04]  /*1440*/  IMAD.MOV.U32 R6, RZ, RZ, RZ ;  /* 0x000000ffff067224 */ /* 0x000fc800078e00ff */
[----:B------:R-:W-:Y:S02]  /*1450*/  @!P0 IMAD.IADD R5, R5, 0x1, -R8 ;  /* 0x0000000105058824 */ /* 0x000fe400078e0a08 */
[----:B------:R-:W-:-:S03]  /*1460*/  IMAD R0, R0, R26, RZ ;  /* 0x0000001a00007224 */ /* 0x000fc600078e02ff */
[----:B------:R-:W-:Y:S01]  /*1470*/  ISETP.GT.U32.AND P0, PT, R8, R5, PT ;  /* 0x000000050800720c */ /* 0x000fe20003f04070 */
[----:B------:R-:W-:Y:S01]  /*1480*/  @!P1 IMAD.IADD R4, R4, 0x1, -R8 ;  /* 0x0000000104049824 */ /* 0x000fe200078e0a08 */
[----:B------:R-:W-:Y:S01]  /*1490*/  ISETP.GE.AND P3, PT, R50, RZ, PT ;  /* 0x000000ff3200720c */ /* 0x000fe20003f66270 */
[----:B------:R-:W-:Y:S01]  /*14a0*/  IMAD.HI.U32 R0, R7, R0, R6 ;  /* 0x0000000007007227 */ /* 0x000fe200078e0006 */
[----:B------:R-:W-:Y:S02]  /*14b0*/  IABS R6, R55 ;  /* 0x0000003700067213 */ /* 0x000fe40000000000 */
[----:B------:R-:W-:-:S03]  /*14c0*/  ISETP.GT.U32.AND P2, PT, R8, R4, PT ;  /* 0x000000040800720c */ /* 0x000fc60003f44070 */
[----:B------:R-:W-:-:S04]  /*14d0*/  IMAD.HI.U32 R12, R0, R6, RZ ;  /* 0x00000006000c7227 */ /* 0x000fc800078e00ff */
[----:B------:R-:W-:Y:S02]  /*14e0*/  IMAD.MOV R12, RZ, RZ, -R12 ;  /* 0x000000ffff0c7224 */ /* 0x000fe400078e0a0c */
[----:B------:R-:W-:Y:S01]  /*14f0*/  @!P0 IMAD.IADD R5, R5, 0x1, -R8 ;  /* 0x0000000105058824 */ /* 0x000fe200078e0a08 */
[----:B------:R-:W-:Y:S01]  /*1500*/  ISETP.NE.AND P0, PT, R2, RZ, PT ;  /* 0x000000ff0200720c */ /* 0x000fe20003f05270 */
[----:B------:R-:W-:Y:S01]  /*1510*/  IMAD R6, R26, R12, R6 ;  /* 0x0000000c1a067224 */ /* 0x000fe200078e0206 */
[----:B------:R-:W-:Y:S01]  /*1520*/  LOP3.LUT R12, RZ, R2, RZ, 0x33, !PT ;  /* 0x00000002ff0c7212 */ /* 0x000fe200078e33ff */
[----:B------:R-:W-:Y:S02]  /*1530*/  @!P3 IMAD.MOV R5, RZ, RZ, -R5 ;  /* 0x000000ffff05b224 */ /* 0x000fe400078e0a05 */
[----:B------:R-:W-:Y:S02]  /*1540*/  @!P2 IMAD.IADD R4, R4, 0x1, -R8 ;  /* 0x000000010404a824 */ /* 0x000fe400078e0a08 */
[----:B--2---:R-:W-:Y:S01]  /*1550*/  IMAD.MOV.U32 R50, RZ, RZ, R44 ;  /* 0x000000ffff327224 */ /* 0x004fe200078e002c */
[----:B0-----:R-:W-:Y:S01]  /*1560*/  SEL R3, R12, R5, !P0 ;  /* 0x000000050c037207 */ /* 0x001fe20004000000 */
[----:B------:R-:W-:-:S02]  /*1570*/  IMAD.MOV.U32 R44, RZ, RZ, R45 ;  /* 0x000000ffff2c7224 */ /* 0x000fc400078e002d */
[----:B------:R-:W-:Y:S02]  /*1580*/  @!P4 IMAD.MOV R4, RZ, RZ, -R4 ;  /* 0x000000ffff04c224 */ /* 0x000fe400078e0a04 */
[----:B------:R-:W-:Y:S02]  /*1590*/  IMAD.MOV.U32 R45, RZ, RZ, R46 ;  /* 0x000000ffff2d7224 */ /* 0x000fe400078e002e */
[----:B------:R-:W-:Y:S02]  /*15a0*/  IMAD.MOV.U32 R46, RZ, RZ, R20 ;  /* 0x000000ffff2e7224 */ /* 0x000fe400078e0014 */
[----:B------:R-:W2:Y:S04]  /*15b0*/  LDL.LU R20, [R1+0x8c] ;  /* 0x00008c0001147983 */ /* 0x000ea80000300800 */
[----:B------:R0:W-:Y:S01]  /*15c0*/  STL [R1+0x31c], R3 ;  /* 0x00031c0301007387 */ /* 0x0001e20000100800 */
[----:B------:R-:W-:-:S02]  /*15d0*/  IMAD.MOV.U32 R51, RZ, RZ, R44 ;  /* 0x000000ffff337224 */ /* 0x000fc400078e002c */
[----:B------:R-:W-:Y:S02]  /*15e0*/  IMAD.MOV.U32 R44, RZ, RZ, R46 ;  /* 0x000000ffff2c7224 */ /* 0x000fe400078e002e */
[----:B---3--:R-:W-:Y:S01]  /*15f0*/  IMAD.MOV.U32 R46, RZ, RZ, R33 ;  /* 0x000000ffff2e7224 */ /* 0x008fe200078e0021 */
[----:B0-----:R-:W-:-:S05]  /*1600*/  SEL R3, R12, R4, !P0 ;  /* 0x000000040c037207 */ /* 0x001fca0004000000 */
[----:B------:R0:W-:Y:S04]  /*1610*/  STL [R1+0x318], R3 ;  /* 0x0003180301007387 */ /* 0x0001e80000100800 */
[----:B------:R-:W3:Y:S01]  /*1620*/  LDL.LU R33, [R1+0x64] ;  /* 0x0000640001217983 */ /* 0x000ee20000300800 */
[----:B------:R-:W-:Y:S01]  /*1630*/  IABS R7, R61 ;  /* 0x0000003d00077213 */ /* 0x000fe20000000000 */
[----:B------:R-:W-:-:S04]  /*1640*/  IMAD.HI.U32 R14, R0, R11, RZ ;  /* 0x0000000b000e7227 */ /* 0x000fc800078e00ff */
[----:B------:R-:W-:Y:S02]  /*1650*/  IMAD.MOV R14, RZ, RZ, -R14 ;  /* 0x000000ffff0e7224 */ /* 0x000fe400078e0a0e */
[----:B------:R-:W-:Y:S01]  /*1660*/  IMAD.HI.U32 R13, R0, R7, RZ ;  /* 0x00000007000d7227 */ /* 0x000fe200078e00ff */
[----:B------:R-:W-:-:S03]  /*1670*/  IABS R9, R53 ;  /* 0x0000003500097213 */ /* 0x000fc60000000000 */
[----:B------:R-:W-:Y:S02]  /*1680*/  IMAD R11, R26, R14, R11 ;  /* 0x0000000e1a0b7224 */ /* 0x000fe400078e020b */
[----:B------:R-:W-:Y:S01]  /*1690*/  IMAD.MOV R13, RZ, RZ, -R13 ;  /* 0x000000ffff0d7224 */ /* 0x000fe200078e0a0d */
[----:B------:R-:W-:Y:S01]  /*16a0*/  IABS R10, R54 ;  /* 0x00000036000a7213 */ /* 0x000fe20000000000 */
[----:B------:R-:W-:Y:S01]  /*16b0*/  IMAD.HI.U32 R16, R0, R9, RZ ;  /* 0x0000000900107227 */ /* 0x000fe200078e00ff */
[----:B------:R-:W-:-:S03]  /*16c0*/  ISETP.GT.U32.AND P1, PT, R26, R11, PT ;  /* 0x0000000b1a00720c */ /* 0x000fc60003f24070 */
[----:B------:R-:W-:Y:S02]  /*16d0*/  IMAD R7, R26, R13, R7 ;  /* 0x0000000d1a077224 */ /* 0x000fe400078e0207 */
[----:B------:R-:W-:-:S03]  /*16e0*/  IMAD.HI.U32 R15, R0, R10, RZ ;  /* 0x0000000a000f7227 */ /* 0x000fc600078e00ff */
[----:B------:R-:W-:Y:S01]  /*16f0*/  ISETP.GT.U32.AND P2, PT, R26, R7, PT ;  /* 0x000000071a00720c */ /* 0x000fe20003f44070 */
[----:B------:R-:W-:Y:S01]  /*1700*/  IMAD.MOV R16, RZ, RZ, -R16 ;  /* 0x000000ffff107224 */ /* 0x000fe200078e0a10 */
[----:B------:R-:W-:-:S03]  /*1710*/  IADD3 R15, -R15, RZ, RZ ;  /* 0x000000ff0f0f7210 */ /* 0x000fc60007ffe1ff */
[C---:B------:R-:W-:Y:S02]  /*1720*/  IMAD R9, R26.reuse, R16, R9 ;  /* 0x000000101a097224 */ /* 0x040fe400078e0209 */
[C---:B------:R-:W-:Y:S02]  /*1730*/  IMAD R10, R26.reuse, R15, R10 ;  /* 0x0000000f1a0a7224 */ /* 0x040fe400078e020a */
[----:B------:R-:W-:Y:S01]  /*1740*/  @!P1 IMAD.IADD R11, R11, 0x1, -R26 ;  /* 0x000000010b0b9824 */ /* 0x000fe200078e0a1a */
[C---:B------:R-:W-:Y:S02]  /*1750*/  ISETP.GT.U32.AND P1, PT, R26.reuse, R9, PT ;  /* 0x000000091a00720c */ /* 0x040fe40003f24070 */
[----:B------:R-:W-:Y:S02]  /*1760*/  IABS R8, R48 ;  /* 0x0000003000087213 */ /* 0x000fe40000000000 */
[----:B------:R-:W-:Y:S02]  /*1770*/  ISETP.GT.U32.AND P4, PT, R26, R11, PT ;  /* 0x0000000b1a00720c */ /* 0x000fe40003f84070 */
[----:B------:R-:W-:-:S02]  /*1780*/  @!P2 IADD3 R7, R7, -R26, RZ ;  /* 0x8000001a0707a210 */ /* 0x000fc40007ffe0ff */
[----:B------:R-:W-:Y:S01]  /*1790*/  ISETP.GT.U32.AND P6, PT, R26, R10, PT ;  /* 0x0000000a1a00720c */ /* 0x000fe20003fc4070 */
[----:B------:R-:W-:Y:S01]  /*17a0*/  IMAD.HI.U32 R5, R0, R8, RZ ;  /* 0x0000000800057227 */ /* 0x000fe200078e00ff */
[C---:B------:R-:W-:Y:S02]  /*17b0*/  ISETP.GT.U32.AND P2, PT, R26.reuse, R7, PT ;  /* 0x000000071a00720c */ /* 0x040fe40003f44070 */
[C---:B------:R-:W-:Y:S01]  /*17c0*/  ISETP.GT.U32.AND P0, PT, R26.reuse, R6, PT ;  /* 0x000000061a00720c */ /* 0x040fe20003f04070 */
[----:B------:R-:W-:Y:S01]  /*17d0*/  IMAD.MOV R5, RZ, RZ, -R5 ;  /* 0x000000ffff057224 */ /* 0x000fe200078e0a05 */
[----:B------:R-:W-:Y:S01]  /*17e0*/  IABS R2, R49 ;  /* 0x0000003100027213 */ /* 0x000fe20000000000 */
[--C-:B------:R-:W-:Y:S01]  /*17f0*/  @!P1 IMAD.IADD R9, R9, 0x1, -R26.reuse ;  /* 0x0000000109099824 */ /* 0x100fe200078e0a1a */
[----:B------:R-:W-:Y:S01]  /*1800*/  ISETP.GE.AND P3, PT, R61, RZ, PT ;  /* 0x000000ff3d00720c */ /* 0x000fe20003f66270 */
[----:B------:R-:W-:Y:S02]  /*1810*/  @!P4 IMAD.IADD R11, R11, 0x1, -R26 ;  /* 0x000000010b0bc824 */ /* 0x000fe400078e0a1a */
[----:B------:R-:W-:-:S02]  /*1820*/  IMAD R8, R26, R5, R8 ;  /* 0x000000051a087224 */ /* 0x000fc400078e0208 */
[----:B------:R-:W-:Y:S01]  /*1830*/  @!P6 IMAD.IADD R10, R10, 0x1, -R26 ;  /* 0x000000010a0ae824 */ /* 0x000fe200078e0a1a */
[----:B------:R-:W-:Y:S01]  /*1840*/  ISETP.GT.U32.AND P6, PT, R26, R9, PT ;  /* 0x000000091a00720c */ /* 0x000fe20003fc4070 */
[----:B------:R-:W-:-:S04]  /*1850*/  IMAD.HI.U32 R4, R0, R2, RZ ;  /* 0x0000000200047227 */ /* 0x000fc800078e00ff */
[----:B------:R-:W-:Y:S02]  /*1860*/  @!P2 IMAD.IADD R7, R7, 0x1, -R26 ;  /* 0x000000010707a824 */ /* 0x000fe400078e0a1a */
[----:B------:R-:W-:Y:S01]  /*1870*/  @!P5 IMAD.MOV R11, RZ, RZ, -R11 ;  /* 0x000000ffff0bd224 */ /* 0x000fe200078e0a0b */
[----:B------:R-:W-:Y:S01]  /*1880*/  ISETP.GT.U32.AND P5, PT, R26, R8, PT ;  /* 0x000000081a00720c */ /* 0x000fe20003fa4070 */
[----:B------:R-:W-:Y:S01]  /*1890*/  IMAD.MOV R4, RZ, RZ, -R4 ;  /* 0x000000ffff047224 */ /* 0x000fe200078e0a04 */
[----:B------:R-:W-:Y:S01]  /*18a0*/  ISETP.GE.AND P4, PT, R53, RZ, PT ;  /* 0x000000ff3500720c */ /* 0x000fe20003f86270 */
[----:B------:R-:W-:Y:S02]  /*18b0*/  @!P0 IMAD.IADD R6, R6, 0x1, -R26 ;  /* 0x0000000106068824 */ /* 0x000fe400078e0a1a */
[----:B0-----:R-:W-:Y:S02]  /*18c0*/  IMAD.MOV.U32 R3, RZ, RZ, R7 ;  /* 0x000000ffff037224 */ /* 0x001fe400078e0007 */
[C---:B------:R-:W-:Y:S01]  /*18d0*/  IMAD R2, R26.reuse, R4, R2 ;  /* 0x000000041a027224 */ /* 0x040fe200078e0202 */
[C---:B------:R-:W-:Y:S01]  /*18e0*/  ISETP.GT.U32.AND P0, PT, R26.reuse, R10, PT ;  /* 0x0000000a1a00720c */ /* 0x040fe20003f04070 */
[----:B------:R-:W-:Y:S01]  /*18f0*/  @!P3 IMAD.MOV R3, RZ, RZ, -R3 ;  /* 0x000000ffff03b224 */ /* 0x000fe200078e0a03 */
[C---:B------:R-:W-:Y:S01]  /*1900*/  ISETP.GT.U32.AND P2, PT, R26.reuse, R6, PT ;  /* 0x000000061a00720c */ /* 0x040fe20003f44070 */
[--C-:B------:R-:W-:Y:S01]  /*1910*/  @!P6 IMAD.IADD R9, R9, 0x1, -R26.reuse ;  /* 0x000000010909e824 */ /* 0x100fe200078e0a1a */
[----:B------:R-:W-:Y:S01]  /*1920*/  IABS R4, R50 ;  /* 0x0000003200047213 */ /* 0x000fe20000000000 */
[----:B------:R-:W-:Y:S01]  /*1930*/  STL [R1+0x24], R11 ;  /* 0x0000240b01007387 */ /* 0x000fe20000100800 */
[----:B------:R-:W-:Y:S01]  /*1940*/  ISETP.GT.U32.AND P6, PT, R26, R2, PT ;  /* 0x000000021a00720c */ /* 0x000fe20003fc4070 */
[----:B------:R-:W-:-:S02]  /*1950*/  @!P5 IMAD.IADD R8, R8, 0x1, -R26 ;  /* 0x000000010808d824 */ /* 0x000fc400078e0a1a */
[----:B------:R0:W-:Y:S01]  /*1960*/  STL [R1+0x20], R3 ;  /* 0x0000200301007387 */ /* 0x0001e20000100800 */
[----:B------:R-:W-:Y:S01]  /*1970*/  IMAD.HI.U32 R5, R0, R4, RZ ;  /* 0x0000000400057227 */ /* 0x000fe200078e00ff */
[----:B------:R-:W-:Y:S02]  /*1980*/  ISETP.GE.AND P1, PT, R54, RZ, PT ;  /* 0x000000ff3600720c */ /* 0x000fe40003f26270 */
[----:B------:R-:W-:Y:S01]  /*1990*/  ISETP.GE.AND P3, PT, R55, RZ, PT ;  /* 0x000000ff3700720c */ /* 0x000fe20003f66270 */
[----:B0-----:R-:W-:Y:S01]  /*19a0*/  IMAD.MOV.U32 R3, RZ, RZ, R9 ;  /* 0x000000ffff037224 */ /* 0x001fe200078e0009 */
[----:B------:R-:W-:-:S03]  /*19b0*/  IADD3 R5, -R5, RZ, RZ ;  /* 0x000000ff05057210 */ /* 0x000fc60007ffe1ff */
[----:B------:R-:W-:Y:S01]  /*19c0*/  @!P4 IMAD.MOV R3, RZ, RZ, -R3 ;  /* 0x000000ffff03c224 */ /* 0x000fe200078e0a03 */
[----:B------:R-:W-:Y:S01]  /*19d0*/  ISETP.GT.U32.AND P4, PT, R26, R8, PT ;  /* 0x000000081a00720c */ /* 0x000fe20003f84070 */
[--C-:B------:R-:W-:Y:S02]  /*19e0*/  @!P0 IMAD.IADD R10, R10, 0x1, -R26.reuse ;  /* 0x000000010a0a8824 */ /* 0x100fe400078e0a1a */
[--C-:B------:R-:W-:Y:S01]  /*19f0*/  @!P2 IMAD.IADD R6, R6, 0x1, -R26.reuse ;  /* 0x000000010606a824 */ /* 0x100fe200078e0a1a */
[----:B------:R-:W-:Y:S01]  /*1a00*/  IABS R61, R51 ;  /* 0x00000033003d7213 */ /* 0x000fe20000000000 */
[----:B------:R-:W-:Y:S01]  /*1a10*/  @!P6 IMAD.IADD R2, R2, 0x1, -R26 ;  /* 0x000000010202e824 */ /* 0x000fe200078e0a1a */
[----:B------:R0:W-:Y:S01]  /*1a20*/  STL [R1+0x14], R3 ;  /* 0x0000140301007387 */ /* 0x0001e20000100800 */
[----:B------:R-:W-:Y:S02]  /*1a30*/  IMAD R4, R26, R5, R4 ;  /* 0x000000051a047224 */ /* 0x000fe400078e0204 */
[----:B------:R-:W-:Y:S01]  /*1a40*/  IMAD.MOV.U32 R9, RZ, RZ, R10 ;  /* 0x000000ffff097224 */ /* 0x000fe200078e000a */
[----:B------:R-:W-:Y:S01]  /*1a50*/  ISETP.GE.AND P0, PT, R48, RZ, PT ;  /* 0x000000ff3000720c */ /* 0x000fe20003f06270 */
[----:B------:R-:W-:Y:S01]  /*1a60*/  IMAD.HI.U32 R5, R0, R61, RZ ;  /* 0x0000003d00057227 */ /* 0x000fe200078e00ff */
[----:B------:R-:W-:-:S03]  /*1a70*/  ISETP.GT.U32.AND P6, PT, R26, R2, PT ;  /* 0x000000021a00720c */ /* 0x000fc60003fc4070 */
[----:B0-----:R-:W-:Y:S01]  /*1a80*/  IMAD.MOV.U32 R3, RZ, RZ, R6 ;  /* 0x000000ffff037224 */ /* 0x001fe200078e0006 */
[----:B------:R-:W-:Y:S01]  /*1a90*/  IABS R7, R44 ;  /* 0x0000002c00077213 */ /* 0x000fe20000000000 */
[----:B------:R-:W-:Y:S01]  /*1aa0*/  @!P1 IMAD.MOV R9, RZ, RZ, -R9 ;  /* 0x000000ffff099224 */ /* 0x000fe200078e0a09 */
[----:B------:R-:W-:Y:S01]  /*1ab0*/  ISETP.GT.U32.AND P1, PT, R26, R4, PT ;  /* 0x000000041a00720c */ /* 0x000fe20003f24070 */
[----:B------:R-:W-:Y:S02]  /*1ac0*/  @!P3 IMAD.MOV R3, RZ, RZ, -R3 ;  /* 0x000000ffff03b224 */ /* 0x000fe400078e0a03 */
[----:B------:R-:W-:Y:S01]  /*1ad0*/  @!P4 IMAD.IADD R8, R8, 0x1, -R26 ;  /* 0x000000010808c824 */ /* 0x000fe200078e0a1a */
[----:B------:R-:W-:Y:S01]  /*1ae0*/  STL [R1+0x10], R9 ;  /* 0x0000100901007387 */ /* 0x000fe20000100800 */
[----:B------:R-:W-:Y:S02]  /*1af0*/  IMAD.MOV R5, RZ, RZ, -R5 ;  /* 0x000000ffff057224 */ /* 0x000fe400078e0a05 */
[----:B------:R-:W-:Y:S01]  /*1b00*/  IMAD.MOV.U32 R60, RZ, RZ, R7 ;  /* 0x000000ffff3c7224 */ /* 0x000fe200078e0007 */
[----:B------:R0:W-:Y:S01]  /*1b10*/  STL [R1+0xc], R3 ;  /* 0x00000c0301007387 */ /* 0x0001e20000100800 */
[----:B------:R-:W-:Y:S01]  /*1b20*/  ISETP.GE.AND P2, PT, R49, RZ, PT ;  /* 0x000000ff3100720c */ /* 0x000fe20003f46270 */
[----:B------:R-:W-:-:S02]  /*1b30*/  IMAD R61, R26, R5, R61 ;  /* 0x000000051a3d7224 */ /* 0x000fc400078e023d */
[----:B------:R-:W-:-:S04]  /*1b40*/  IMAD.HI.U32 R5, R0, R60, RZ ;  /* 0x0000003c00057227 */ /* 0x000fc800078e00ff */
[----:B0-----:R-:W-:Y:S01]  /*1b50*/  IMAD.MOV.U32 R3, RZ, RZ, R8 ;  /* 0x000000ffff037224 */ /* 0x001fe200078e0008 */
[----:B------:R-:W-:Y:S01]  /*1b60*/  @!P1 IADD3 R4, R4, -R26, RZ ;  /* 0x8000001a04049210 */ /* 0x000fe20007ffe0ff */
[----:B------:R-:W-:Y:S02]  /*1b70*/  @!P6 IMAD.IADD R2, R2, 0x1, -R26 ;  /* 0x000000010202e824 */ /* 0x000fe400078e0a1a */
[----:B------:R-:W-:Y:S02]  /*1b80*/  @!P0 IMAD.MOV R3, RZ, RZ, -R3 ;  /* 0x000000ffff038224 */ /* 0x000fe400078e0a03 */
[----:B------:R-:W-:Y:S01]  /*1b90*/  IMAD.MOV R5, RZ, RZ, -R5 ;  /* 0x000000ffff057224 */ /* 0x000fe200078e0a05 */
[C---:B------:R-:W-:Y:S02]  /*1ba0*/  ISETP.GT.U32.AND P0, PT, R26.reuse, R4, PT ;  /* 0x000000041a00720c */ /* 0x040fe40003f04070 */
[----:B------:R0:W-:Y:S01]  /*1bb0*/  STL [R1+0x8], R3 ;  /* 0x0000080301007387 */ /* 0x0001e20000100800 */
[----:B------:R-:W-:Y:S01]  /*1bc0*/  IMAD R60, R26, R5, R60 ;  /* 0x000000051a3c7224 */ /* 0x000fe200078e023c */
[----:B------:R-:W-:Y:S01]  /*1bd0*/  IABS R7, R46 ;  /* 0x0000002e00077213 */ /* 0x000fe20000000000 */
[----:B0-----:R-:W-:-:S04]  /*1be0*/  IMAD.MOV.U32 R3, RZ, RZ, R2 ;  /* 0x000000ffff037224 */ /* 0x001fc800078e0002 */
[----:B------:R-:W-:Y:S01]  /*1bf0*/  @!P2 IMAD.MOV R3, RZ, RZ, -R3 ;  /* 0x000000ffff03a224 */ /* 0x000fe200078e0a03 */
[----:B------:R-:W-:Y:S01]  /*1c00*/  ISETP.GT.U32.AND P2, PT, R26, R60, PT ;  /* 0x0000003c1a00720c */ /* 0x000fe20003f44070 */
[----:B------:R-:W-:Y:S01]  /*1c10*/  IMAD.HI.U32 R2, R0, R7, RZ ;  /* 0x0000000700027227 */ /* 0x000fe200078e00ff */
[----:B------:R-:W-:Y:S02]  /*1c20*/  ISETP.GE.AND P5, PT, R50, RZ, PT ;  /* 0x000000ff3200720c */ /* 0x000fe40003fa6270 */
[----:B------:R-:W-:Y:S01]  /*1c30*/  ISETP.GT.U32.AND P6, PT, R26, R61, PT ;  /* 0x0000003d1a00720c */ /* 0x000fe20003fc4070 */
[----:B------:R-:W-:Y:S02]  /*1c40*/  IMAD.MOV R2, RZ, RZ, -R2 ;  /* 0x000000ffff027224 */ /* 0x000fe400078e0a02 */
[----:B------:R-:W-:Y:S01]  /*1c50*/  @!P0 IMAD.IADD R4, R4, 0x1, -R26 ;  /* 0x0000000104048824 */ /* 0x000fe200078e0a1a */
[----:B------:R0:W-:Y:S01]  /*1c60*/  STL [R1+0x4], R3 ;  /* 0x0000040301007387 */ /* 0x0001e20000100800 */
[----:B------:R-:W-:Y:S01]  /*1c70*/  IMAD R7, R26, R2, R7 ;  /* 0x000000021a077224 */ /* 0x000fe200078e0207 */
[----:B------:R-:W-:-:S03]  /*1c80*/  IABS R9, R40 ;  /* 0x0000002800097213 */ /* 0x000fc60000000000 */
[----:B------:R-:W-:Y:S02]  /*1c90*/  @!P2 IMAD.IADD R60, R60, 0x1, -R26 ;  /* 0x000000013c3ca824 */ /* 0x000fe400078e0a1a */
[----:B0-----:R-:W-:Y:S01]  /*1ca0*/  IMAD.MOV.U32 R3, RZ, RZ, R4 ;  /* 0x000000ffff037224 */ /* 0x001fe200078e0004 */
[----:B------:R-:W-:Y:S01]  /*1cb0*/  IABS R59, R45 ;  /* 0x0000002d003b7213 */ /* 0x000fe20000000000 */
[----:B------:R-:W-:Y:S01]  /*1cc0*/  @!P6 IMAD.IADD R61, R61, 0x1, -R26 ;  /* 0x000000013d3de824 */ /* 0x000fe200078e0a1a */
[C---:B------:R-:W-:Y:S01]  /*1cd0*/  ISETP.GT.U32.AND P2, PT, R26.reuse, R60, PT ;  /* 0x0000003c1a00720c */ /* 0x040fe20003f44070 */
[----:B------:R-:W-:Y:S01]  /*1ce0*/  @!P5 IMAD.MOV R3, RZ, RZ, -R3 ;  /* 0x000000ffff03d224 */ /* 0x000fe200078e0a03 */
[----:B------:R-:W-:Y:S01]  /*1cf0*/  ISETP.GT.U32.AND P5, PT, R26, R7, PT ;  /* 0x000000071a00720c */ /* 0x000fe20003fa4070 */
[----:B------:R-:W-:Y:S01]  /*1d00*/  IMAD.HI.U32 R4, R0, R9, RZ ;  /* 0x0000000900047227 */ /* 0x000fe200078e00ff */
[----:B------:R-:W-:Y:S02]  /*1d10*/  ISETP.GE.AND P4, PT, R44, RZ, PT ;  /* 0x000000ff2c00720c */ /* 0x000fe40003f86270 */
[----:B------:R-:W-:Y:S01]  /*1d20*/  ISETP.GT.U32.AND P6, PT, R26, R61, PT ;  /* 0x0000003d1a00720c */ /* 0x000fe20003fc4070 */
[----:B------:R-:W-:Y:S01]  /*1d30*/  IMAD.HI.U32 R5, R0, R59, RZ ;  /* 0x0000003b00057227 */ /* 0x000fe200078e00ff */
[----:B------:R-:W-:-:S02]  /*1d40*/  IABS R8, R47 ;  /* 0x0000002f00087213 */ /* 0x000fc40000000000 */
[----:B------:R-:W-:Y:S01]  /*1d50*/  IADD3 R4, -R4, RZ, RZ ;  /* 0x000000ff04047210 */ /* 0x000fe20007ffe1ff */
[----:B------:R-:W-:Y:S02]  /*1d60*/  IMAD.MOV R5, RZ, RZ, -R5 ;  /* 0x000000ffff057224 */ /* 0x000fe400078e0a05 */
[----:B------:R-:W-:Y:S01]  /*1d70*/  IMAD.HI.U32 R2, R0, R8, RZ ;  /* 0x0000000800027227 */ /* 0x000fe200078e00ff */
[----:B------:R-:W-:-:S03]  /*1d80*/  IABS R10, R41 ;  /* 0x00000029000a7213 */ /* 0x000fc60000000000 */
[C---:B------:R-:W-:Y:S02]  /*1d90*/  IMAD R59, R26.reuse, R5, R59 ;  /* 0x000000051a3b7224 */ /* 0x040fe400078e023b */
[----:B------:R-:W-:Y:S02]  /*1da0*/  IMAD R9, R26, R4, R9 ;  /* 0x000000041a097224 */ /* 0x000fe400078e0209 */
[--C-:B------:R-:W-:Y:S02]  /*1db0*/  @!P2 IMAD.IADD R60, R60, 0x1, -R26.reuse ;  /* 0x000000013c3ca824 */ /* 0x100fe400078e0a1a */
[----:B------:R-:W-:Y:S02]  /*1dc0*/  @!P5 IMAD.IADD R7, R7, 0x1, -R26 ;  /* 0x000000010707d824 */ /* 0x000fe400078e0a1a */
[----:B------:R-:W-:Y:S02]  /*1dd0*/  IMAD.MOV R2, RZ, RZ, -R2 ;  /* 0x000000ffff027224 */ /* 0x000fe400078e0a02 */
[----:B------:R-:W-:Y:S01]  /*1de0*/  @!P6 IMAD.IADD R61, R61, 0x1, -R26 ;  /* 0x000000013d3de824 */ /* 0x000fe200078e0a1a */
[C---:B------:R-:W-:Y:S01]  /*1df0*/  ISETP.GT.U32.AND P6, PT, R26.reuse, R59, PT ;  /* 0x0000003b1a00720c */ /* 0x040fe20003fc4070 */
[----:B------:R-:W-:Y:S01]  /*1e00*/  @!P4 IMAD.MOV R60, RZ, RZ, -R60 ;  /* 0x000000ffff3cc224 */ /* 0x000fe200078e0a3c */
[C---:B------:R-:W-:Y:S01]  /*1e10*/  ISETP.GT.U32.AND P5, PT, R26.reuse, R7, PT ;  /* 0x000000071a00720c */ /* 0x040fe20003fa4070 */
[C---:B------:R-:W-:Y:S01]  /*1e20*/  IMAD R8, R26.reuse, R2, R8 ;  /* 0x000000021a087224 */ /* 0x040fe200078e0208 */
[----:B------:R-:W-:Y:S01]  /*1e30*/  ISETP.GT.U32.AND P4, PT, R26, R9, PT ;  /* 0x000000091a00720c */ /* 0x000fe20003f84070 */
[----:B------:R-:W-:-:S04]  /*1e40*/  IMAD.HI.U32 R2, R0, R10, RZ ;  /* 0x0000000a00027227 */ /* 0x000fc800078e00ff */
[----:B------:R-:W-:-:S04]  /*1e50*/  IMAD.MOV R2, RZ, RZ, -R2 ;  /* 0x000000ffff027224 */ /* 0x000fc800078e0a02 */
[C---:B------:R-:W-:Y:S01]  /*1e60*/  IMAD R10, R26.reuse, R2, R10 ;  /* 0x000000021a0a7224 */ /* 0x040fe200078e020a */
[----:B------:R-:W-:Y:S01]  /*1e70*/  IABS R11, R42 ;  /* 0x0000002a000b7213 */ /* 0x000fe20000000000 */
[--C-:B------:R-:W-:Y:S02]  /*1e80*/  @!P6 IMAD.IADD R59, R59, 0x1, -R26.reuse ;  /* 0x000000013b3be824 */ /* 0x100fe400078e0a1a */
[--C-:B------:R-:W-:Y:S01]  /*1e90*/  @!P5 IMAD.IADD R7, R7, 0x1, -R26.reuse ;  /* 0x000000010707d824 */ /* 0x100fe200078e0a1a */
[C---:B------:R-:W-:Y:S01]  /*1ea0*/  ISETP.GT.U32.AND P5, PT, R26.reuse, R10, PT ;  /* 0x0000000a1a00720c */ /* 0x040fe20003fa4070 */
[----:B------:R-:W-:Y:S01]  /*1eb0*/  @!P4 IMAD.IADD R9, R9, 0x1, -R26 ;  /* 0x000000010909c824 */ /* 0x000fe200078e0a1a */
[----:B------:R-:W-:Y:S01]  /*1ec0*/  ISETP.GT.U32.AND P6, PT, R26, R59, PT ;  /* 0x0000003b1a00720c */ /* 0x000fe20003fc4070 */
[----:B------:R-:W-:-:S03]  /*1ed0*/  IMAD.HI.U32 R2, R0, R11, RZ ;  /* 0x0000000b00027227 */ /* 0x000fc600078e00ff */
[----:B------:R-:W-:Y:S01]  /*1ee0*/  ISETP.GT.U32.AND P4, PT, R26, R9, PT ;  /* 0x000000091a00720c */ /* 0x000fe20003f84070 */
[----:B------:R-:W-:Y:S01]  /*1ef0*/  IMAD.MOV R2, RZ, RZ, -R2 ;  /* 0x000000ffff027224 */ /* 0x000fe200078e0a02 */
[----:B------:R-:W-:-:S03]  /*1f00*/  ISETP.GE.AND P1, PT, R45, RZ, PT ;  /* 0x000000ff2d00720c */ /* 0x000fc60003f26270 */
[----:B------:R-:W-:Y:S02]  /*1f10*/  IMAD R11, R26, R2, R11 ;  /* 0x000000021a0b7224 */ /* 0x000fe400078e020b */
[--C-:B------:R-:W-:Y:S01]  /*1f20*/  @!P5 IMAD.IADD R10, R10, 0x1, -R26.reuse ;  /* 0x000000010a0ad824 */ /* 0x100fe200078e0a1a */
[C---:B------:R-:W-:Y:S01]  /*1f30*/  ISETP.GT.U32.AND P2, PT, R26.reuse, R8, PT ;  /* 0x000000081a00720c */ /* 0x040fe20003f44070 */
[--C-:B------:R-:W-:Y:S01]  /*1f40*/  @!P6 IMAD.IADD R59, R59, 0x1, -R26.reuse ;  /* 0x000000013b3be824 */ /* 0x100fe200078e0a1a */
[----:B------:R-:W-:Y:S02]  /*1f50*/  IABS R13, R32 ;  /* 0x00000020000d7213 */ /* 0x000fe40000000000 */
[C---:B------:R-:W-:Y:S01]  /*1f60*/  ISETP.GT.U32.AND P5, PT, R26.reuse, R10, PT ;  /* 0x0000000a1a00720c */ /* 0x040fe20003fa4070 */
[----:B------:R-:W-:Y:S01]  /*1f70*/  @!P4 IMAD.IADD R9, R9, 0x1, -R26 ;  /* 0x000000010909c824 */ /* 0x000fe200078e0a1a */
[----:B------:R-:W-:Y:S01]  /*1f80*/  ISETP.GT.U32.AND P4, PT, R26, R11, PT ;  /* 0x0000000b1a00720c */ /* 0x000fe20003f84070 */
[----:B------:R-:W-:Y:S01]  /*1f90*/  @!P1 IMAD.MOV R59, RZ, RZ, -R59 ;  /* 0x000000ffff3b9224 */ /* 0x000fe200078e0a3b */
[----:B------:R-:W-:Y:S01]  /*1fa0*/  ISETP.GE.AND P1, PT, R41, RZ, PT ;  /* 0x000000ff2900720c */ /* 0x000fe20003f26270 */
[----:B------:R-:W-:Y:S01]  /*1fb0*/  IMAD.HI.U32 R2, R0, R13, RZ ;  /* 0x0000000d00027227 */ /* 0x000fe200078e00ff */
[----:B------:R-:W-:-:S02]  /*1fc0*/  ISETP.GE.AND P3, PT, R51, RZ, PT ;  /* 0x000000ff3300720c */ /* 0x000fc40003f66270 */
[----:B------:R-:W-:Y:S01]  /*1fd0*/  IABS R12, R43 ;  /* 0x0000002b000c7213 */ /* 0x000fe20000000000 */
[----:B------:R-:W-:Y:S01]  /*1fe0*/  IMAD.MOV R2, RZ, RZ, -R2 ;  /* 0x000000ffff027224 */ /* 0x000fe200078e0a02 */
[----:B------:R-:W-:Y:S01]  /*1ff0*/  ISETP.GE.AND P0, PT, R46, RZ, PT ;  /* 0x000000ff2e00720c */ /* 0x000fe20003f06270 */
[----:B------:R-:W-:Y:S01]  /*2000*/  @!P2 IMAD.IADD R8, R8, 0x1, -R26 ;  /* 0x000000010808a824 */ /* 0x000fe200078e0a1a */
[----:B------:R-:W-:Y:S01]  /*2010*/  ISETP.GE.AND P6, PT, R40, RZ, PT ;  /* 0x000000ff2800720c */ /* 0x000fe20003fc6270 */
[----:B------:R-:W-:-:S04]  /*2020*/  IMAD.HI.U32 R4, R0, R12, RZ ;  /* 0x0000000c00047227 */ /* 0x000fc800078e00ff */
[--C-:B------:R-:W-:Y:S02]  /*2030*/  @!P5 IMAD.IADD R10, R10, 0x1, -R26.reuse ;  /* 0x000000010a0ad824 */ /* 0x100fe400078e0a1a */
[C---:B------:R-:W-:Y:S02]  /*2040*/  IMAD R13, R26.reuse, R2, R13 ;  /* 0x000000021a0d7224 */ /* 0x040fe400078e020d */
[----:B------:R-:W-:Y:S01]  /*2050*/  @!P4 IMAD.IADD R11, R11, 0x1, -R26 ;  /* 0x000000010b0bc824 */ /* 0x000fe200078e0a1a */
[----:B------:R-:W-:Y:S02]  /*2060*/  ISETP.GT.U32.AND P2, PT, R26, R8, PT ;  /* 0x000000081a00720c */ /* 0x000fe40003f44070 */
[----:B------:R-:W-:Y:S01]  /*2070*/  IADD3 R4, -R4, RZ, RZ ;  /* 0x000000ff04047210 */ /* 0x000fe20007ffe1ff */
[----:B------:R-:W-:Y:S01]  /*2080*/  @!P1 IMAD.MOV R10, RZ, RZ, -R10 ;  /* 0x000000ffff0a9224 */ /* 0x000fe200078e0a0a */
[C---:B------:R-:W-:Y:S01]  /*2090*/  ISETP.GT.U32.AND P4, PT, R26.reuse, R11, PT ;  /* 0x0000000b1a00720c */ /* 0x040fe20003f84070 */
[----:B------:R-:W-:Y:S01]  /*20a0*/  @!P3 IMAD.MOV R61, RZ, RZ, -R61 ;  /* 0x000000ffff3db224 */ /* 0x000fe200078e0a3d */
[C---:B------:R-:W-:Y:S01]  /*20b0*/  ISETP.GT.U32.AND P1, PT, R26.reuse, R13, PT ;  /* 0x0000000d1a00720c */ /* 0x040fe20003f24070 */
[----:B------:R-:W-:Y:S01]  /*20c0*/  IMAD R12, R26, R4, R12 ;  /* 0x000000041a0c7224 */ /* 0x000fe200078e020c */
[----:B------:R-:W-:Y:S01]  /*20d0*/  ISETP.GE.AND P3, PT, R47, RZ, PT ;  /* 0x000000ff2f00720c */ /* 0x000fe20003f66270 */
[----:B------:R-:W-:Y:S01]  /*20e0*/  @!P0 IMAD.MOV R7, RZ, RZ, -R7 ;  /* 0x000000ffff078224 */ /* 0x000fe200078e0a07 */
[----:B------:R-:W-:Y:S01]  /*20f0*/  ISETP.GE.AND P0, PT, R42, RZ, PT ;  /* 0x000000ff2a00720c */ /* 0x000fe20003f06270 */
[----:B------:R-:W-:Y:S01]  /*2100*/  @!P6 IMAD.MOV R9, RZ, RZ, -R9 ;  /* 0x000000ffff09e224 */ /* 0x000fe200078e0a09 */
[----:B------:R-:W-:Y:S01]  /*2110*/  ISETP.GT.U32.AND P6, PT, R26, R12, PT ;  /* 0x0000000c1a00720c */ /* 0x000fe20003fc4070 */
[----:B------:R-:W-:Y:S01]  /*2120*/  @!P2 IMAD.IADD R8, R8, 0x1, -R26 ;  /* 0x000000010808a824 */ /* 0x000fe200078e0a1a */
[----:B------:R-:W-:-:S02]  /*2130*/  IABS R14, R35 ;  /* 0x00000023000e7213 */ /* 0x000fc40000000000 */
[----:B------:R-:W-:Y:S01]  /*2140*/  IABS R16, R36 ;  /* 0x0000002400107213 */ /* 0x000fe20000000000 */
[--C-:B------:R-:W-:Y:S02]  /*2150*/  @!P4 IMAD.IADD R11, R11, 0x1, -R26.reuse ;  /* 0x000000010b0bc824 */ /* 0x100fe400078e0a1a */
[----:B------:R-:W-:Y:S02]  /*2160*/  @!P1 IMAD.IADD R13, R13, 0x1, -R26 ;  /* 0x000000010d0d9824 */ /* 0x000fe400078e0a1a */
[----:B------:R-:W-:Y:S01]  /*2170*/  @!P3 IMAD.MOV R8, RZ, RZ, -R8 ;  /* 0x000000ffff08b224 */ /* 0x000fe200078e0a08 */
[----:B------:R-:W-:Y:S02]  /*2180*/  ISETP.GE.AND P3, PT, R32, RZ, PT ;  /* 0x000000ff2000720c */ /* 0x000fe40003f66270 */
[----:B---3--:R-:W-:-:S05]  /*2190*/  IABS R15, R33 ;  /* 0x00000021000f7213 */ /* 0x008fca0000000000 */
[----:B------:R-:W-:-:S05]  /*21a0*/  IMAD.HI.U32 R2, R0, R15, RZ ;  /* 0x0000000f00027227 */ /* 0x000fca00078e00ff */
[----:B------:R-:W-:Y:S01]  /*21b0*/  IADD3 R2, -R2, RZ, RZ ;  /* 0x000000ff02027210 */ /* 0x000fe20007ffe1ff */
[----:B------:R-:W-:Y:S02]  /*21c0*/  IMAD.MOV.U32 R32, RZ, RZ, R37 ;  /* 0x000000ffff207224 */ /* 0x000fe400078e0025 */
[----:B------:R-:W-:-:S04]  /*21d0*/  IMAD.HI.U32 R4, R0, R14, RZ ;  /* 0x0000000e00047227 */ /* 0x000fc800078e00ff */
[----:B------:R-:W-:Y:S01]  /*21e0*/  IMAD.MOV.U32 R37, RZ, RZ, R17 ;  /* 0x000000ffff257224 */ /* 0x000fe200078e0011 */
[----:B------:R-:W-:Y:S01]  /*21f0*/  IABS R17, R34 ;  /* 0x0000002200117213 */ /* 0x000fe20000000000 */
[C---:B------:R-:W-:Y:S02]  /*2200*/  IMAD R15, R26.reuse, R2, R15 ;  /* 0x000000021a0f7224 */ /* 0x040fe400078e020f */
[----:B------:R-:W-:Y:S01]  /*2210*/  @!P0 IMAD.MOV R11, RZ, RZ, -R11 ;  /* 0x000000ffff0b8224 */ /* 0x000fe200078e0a0b */
[----:B------:R-:W-:Y:S01]  /*2220*/  ISETP.GT.U32.AND P0, PT, R26, R13, PT ;  /* 0x0000000d1a00720c */ /* 0x000fe20003f04070 */
[----:B------:R-:W-:-:S04]  /*2230*/  IMAD.HI.U32 R2, R0, R16, RZ ;  /* 0x0000001000027227 */ /* 0x000fc800078e00ff */
[----:B------:R-:W-:Y:S02]  /*2240*/  @!P6 IMAD.IADD R12, R12, 0x1, -R26 ;  /* 0x000000010c0ce824 */ /* 0x000fe400078e0a1a */
[----:B------:R-:W-:Y:S02]  /*2250*/  IMAD.MOV R4, RZ, RZ, -R4 ;  /* 0x000000ffff047224 */ /* 0x000fe400078e0a04 */
[----:B------:R-:W-:Y:S02]  /*2260*/  IMAD.MOV R5, RZ, RZ, -R2 ;  /* 0x000000ffff057224 */ /* 0x000fe400078e0a02 */
[----:B------:R-:W-:Y:S01]  /*2270*/  IMAD.HI.U32 R2, R0, R17, RZ ;  /* 0x0000001100027227 */ /* 0x000fe200078e00ff */
[----:B------:R-:W-:-:S03]  /*2280*/  ISETP.GT.U32.AND P6, PT, R26, R12, PT ;  /* 0x0000000c1a00720c */ /* 0x000fc60003fc4070 */
[C---:B------:R-:W-:Y:S02]  /*2290*/  IMAD R14, R26.reuse, R4, R14 ;  /* 0x000000041a0e7224 */ /* 0x040fe400078e020e */
[C---:B------:R-:W-:Y:S02]  /*22a0*/  IMAD R16, R26.reuse, R5, R16 ;  /* 0x000000051a107224 */ /* 0x040fe400078e0210 */
[----:B------:R-:W-:Y:S01]  /*22b0*/  IMAD.MOV R2, RZ, RZ, -R2 ;  /* 0x000000ffff027224 */ /* 0x000fe200078e0a02 */
[C---:B------:R-:W-:Y:S01]  /*22c0*/  ISETP.GT.U32.AND P4, PT, R26.reuse, R14, PT ;  /* 0x0000000e1a00720c */ /* 0x040fe20003f84070 */
[----:B------:R-:W-:Y:S01]  /*22d0*/  @!P0 IMAD.IADD R13, R13, 0x1, -R26 ;  /* 0x000000010d0d8824 */ /* 0x000fe200078e0a1a */
[C---:B------:R-:W-:Y:S01]  /*22e0*/  ISETP.GT.U32.AND P0, PT, R26.reuse, R16, PT ;  /* 0x000000101a00720c */ /* 0x040fe20003f04070 */
[C---:B------:R-:W-:Y:S01]  /*22f0*/  IMAD R17, R26.reuse, R2, R17 ;  /* 0x000000021a117224 */ /* 0x040fe200078e0211 */
[----:B------:R-:W-:Y:S01]  /*2300*/  ISETP.GE.AND P5, PT, R35, RZ, PT ;  /* 0x000000ff2300720c */ /* 0x000fe20003fa6270 */
[----:B------:R-:W-:Y:S01]  /*2310*/  IMAD.MOV.U32 R35, RZ, RZ, R18 ;  /* 0x000000ffff237224 */ /* 0x000fe200078e0012 */
[----:B------:R-:W-:Y:S01]  /*2320*/  IABS R18, R30 ;  /* 0x0000001e00127213 */ /* 0x000fe20000000000 */
[----:B------:R-:W-:Y:S01]  /*2330*/  @!P3 IMAD.MOV R13, RZ, RZ, -R13 ;  /* 0x000000ffff0db224 */ /* 0x000fe200078e0a0d */
[----:B------:R-:W-:Y:S01]  /*2340*/  ISETP.GT.U32.AND P3, PT, R26, R17, PT ;  /* 0x000000111a00720c */ /* 0x000fe20003f64070 */
[----:B------:R-:W-:Y:S01]  /*2350*/  @!P6 IMAD.IADD R12, R12, 0x1, -R26 ;  /* 0x000000010c0ce824 */ /* 0x000fe200078e0a1a */
[----:B------:R-:W-:Y:S01]  /*2360*/  ISETP.GT.U32.AND P6, PT, R26, R15, PT ;  /* 0x0000000f1a00720c */ /* 0x000fe20003fc4070 */
[----:B------:R-:W-:-:S04]  /*2370*/  IMAD.HI.U32 R4, R0, R18, RZ ;  /* 0x0000001200047227 */ /* 0x000fc800078e00ff */
[--C-:B------:R-:W-:Y:S01]  /*2380*/  @!P4 IMAD.IADD R14, R14, 0x1, -R26.reuse ;  /* 0x000000010e0ec824 */ /* 0x100fe200078e0a1a */
[----:B------:R-:W-:Y:S01]  /*2390*/  ISETP.GE.AND P4, PT, R36, RZ, PT ;  /* 0x000000ff2400720c */ /* 0x000fe20003f86270 */
[----:B------:R-:W-:Y:S01]  /*23a0*/  IMAD.MOV.U32 R36, RZ, RZ, R31 ;  /* 0x000000ffff247224 */ /* 0x000fe200078e001f */
[----:B------:R-:W-:Y:S01]  /*23b0*/  IADD3 R4, -R4, RZ, RZ ;  /* 0x000000ff04047210 */ /* 0x000fe20007ffe1ff */
[----:B------:R-:W-:Y:S01]  /*23c0*/  IMAD.MOV.U32 R31, RZ, RZ, R19 ;  /* 0x000000ffff1f7224 */ /* 0x000fe200078e0013 */
[----:B------:R-:W-:Y:S01]  /*23d0*/  IABS R19, R35 ;  /* 0x0000002300137213 */ /* 0x000fe20000000000 */
[----:B------:R-:W-:Y:S01]  /*23e0*/  @!P0 IMAD.IADD R16, R16, 0x1, -R26 ;  /* 0x0000000110108824 */ /* 0x000fe200078e0a1a */
[----:B------:R-:W-:Y:S01]  /*23f0*/  ISETP.GE.AND P1, PT, R33, RZ, PT ;  /* 0x000000ff2100720c */ /* 0x000fe20003f26270 */
[----:B------:R-:W-:Y:S02]  /*2400*/  IMAD.MOV.U32 R33, RZ, RZ, R38 ;  /* 0x000000ffff217224 */ /* 0x000fe400078e0026 */
[----:B------:R-:W-:Y:S01]  /*2410*/  @!P3 IMAD.IADD R17, R17, 0x1, -R26 ;  /* 0x000000011111b824 */ /* 0x000fe200078e0a1a */
[C---:B------:R-:W-:Y:S01]  /*2420*/  ISETP.GT.U32.AND P3, PT, R26.reuse, R16, PT ;  /* 0x000000101a00720c */ /* 0x040fe20003f64070 */
[----:B--2---:R-:W-:Y:S01]  /*2430*/  IMAD.MOV.U32 R38, RZ, RZ, R20 ;  /* 0x000000ffff267224 */ /* 0x004fe200078e0014 */
[----:B------:R-:W-:Y:S01]  /*2440*/  IABS R20, R32 ;  /* 0x0000002000147213 */ /* 0x000fe20000000000 */
[----:B------:R-:W-:-:S02]  /*2450*/  IMAD R18, R26, R4, R18 ;  /* 0x000000041a127224 */ /* 0x000fc400078e0212 */
[----:B------:R-:W-:-:S04]  /*2460*/  IMAD.HI.U32 R4, R0, R19, RZ ;  /* 0x0000001300047227 */ /* 0x000fc800078e00ff */
[----:B------:R-:W-:Y:S01]  /*2470*/  @!P6 IMAD.IADD R15, R15, 0x1, -R26 ;  /* 0x000000010f0fe824 */ /* 0x000fe200078e0a1a */
[----:B------:R-:W-:Y:S01]  /*2480*/  ISETP.GT.U32.AND P6, PT, R26, R14, PT ;  /* 0x0000000e1a00720c */ /* 0x000fe20003fc4070 */
[----:B------:R-:W-:Y:S02]  /*2490*/  IMAD.MOV R4, RZ, RZ, -R4 ;  /* 0x000000ffff047224 */ /* 0x000fe400078e0a04 */
[----:B------:R-:W-:Y:S01]  /*24a0*/  IMAD.HI.U32 R2, R0, R20, RZ ;  /* 0x0000001400027227 */ /* 0x000fe200078e00ff */
[----:B------:R-:W-:-:S03]  /*24b0*/  ISETP.GE.AND P0, PT, R30, RZ, PT ;  /* 0x000000ff1e00720c */ /* 0x000fc60003f06270 */
[----:B------:R-:W-:Y:S01]  /*24c0*/  IMAD.MOV.U32 R30, RZ, RZ, R21 ;  /* 0x000000ffff1e7224 */ /* 0x000fe200078e0015 */
[----:B------:R-:W-:Y:S01]  /*24d0*/  IABS R21, R33 ;  /* 0x0000002100157213 */ /* 0x000fe20000000000 */
[----:B------:R-:W-:Y:S02]  /*24e0*/  IMAD R19, R26, R4, R19 ;  /* 0x000000041a137224 */ /* 0x000fe400078e0213 */
[----:B------:R-:W-:Y:S02]  /*24f0*/  IMAD.MOV R2, RZ, RZ, -R2 ;  /* 0x000000ffff027224 */ /* 0x000fe400078e0a02 */
[----:B------:R-:W-:Y:S01]  /*2500*/  @!P3 IMAD.IADD R16, R16, 0x1, -R26 ;  /* 0x000000011010b824 */ /* 0x000fe200078e0a1a */
[C---:B------:R-:W-:Y:S01]  /*2510*/  ISETP.GT.U32.AND P3, PT, R26.reuse, R19, PT ;  /* 0x000000131a00720c */ /* 0x040fe20003f64070 */
[----:B------:R-:W-:Y:S01]  /*2520*/  IMAD R20, R26, R2, R20 ;  /* 0x000000021a147224 */ /* 0x000fe200078e0214 */
[----:B------:R-:W-:Y:S01]  /*2530*/  ISETP.GE.AND P2, PT, R43, RZ, PT ;  /* 0x000000ff2b00720c */ /* 0x000fe20003f46270 */
[----:B------:R-:W-:-:S04]  /*2540*/  IMAD.HI.U32 R2, R0, R21, RZ ;  /* 0x0000001500027227 */ /* 0x000fc800078e00ff */
[----:B------:R-:W-:Y:S01]  /*2550*/  @!P6 IMAD.IADD R14, R14, 0x1, -R26 ;  /* 0x000000010e0ee824 */ /* 0x000fe200078e0a1a */
[C---:B------:R-:W-:Y:S01]  /*2560*/  ISETP.GT.U32.AND P6, PT, R26.reuse, R18, PT ;  /* 0x000000121a00720c */ /* 0x040fe20003fc4070 */
[----:B------:R-:W-:Y:S02]  /*2570*/  IMAD.MOV R2, RZ, RZ, -R2 ;  /* 0x000000ffff027224 */ /* 0x000fe400078e0a02 */
[----:B------:R-:W-:Y:S01]  /*2580*/  @!P5 IMAD.MOV R14, RZ, RZ, -R14 ;  /* 0x000000ffff0ed224 */ /* 0x000fe200078e0a0e */
[C---:B------:R-:W-:Y:S01]  /*2590*/  ISETP.GT.U32.AND P5, PT, R26.reuse, R17, PT ;  /* 0x000000111a00720c */ /* 0x040fe20003fa4070 */
[C---:B------:R-:W-:Y:S02]  /*25a0*/  IMAD R21, R26.reuse, R2, R21 ;  /* 0x000000021a157224 */ /* 0x040fe400078e0215 */
[----:B------:R-:W-:Y:S02]  /*25b0*/  @!P3 IMAD.IADD R19, R19, 0x1, -R26 ;  /* 0x000000011313b824 */ /* 0x000fe400078e0a1a */
[----:B------:R-:W-:Y:S01]  /*25c0*/  @!P2 IMAD.MOV R12, RZ, RZ, -R12 ;  /* 0x000000ffff0ca224 */ /* 0x000fe200078e0a0c */
[----:B------:R-:W-:-:S02]  /*25d0*/  ISETP.GT.U32.AND P3, PT, R26, R21, PT ;  /* 0x000000151a00720c */ /* 0x000fc40003f64070 */
[----:B------:R-:W-:Y:S01]  /*25e0*/  ISETP.GT.U32.AND P2, PT, R26, R15, PT ;  /* 0x0000000f1a00720c */ /* 0x000fe20003f44070 */
[--C-:B------:R-:W-:Y:S01]  /*25f0*/  @!P6 IMAD.IADD R18, R18, 0x1, -R26.reuse ;  /* 0x000000011212e824 */ /* 0x100fe200078e0a1a */
[----:B------:R-:W-:Y:S01]  /*2600*/  ISETP.GE.AND P6, PT, R35, RZ, PT ;  /* 0x000000ff2300720c */ /* 0x000fe20003fc6270 */
[----:B------:R-:W-:Y:S01]  /*2610*/  IMAD.MOV.U32 R35, RZ, RZ, R23 ;  /* 0x000000ffff237224 */ /* 0x000fe200078e0017 */
[----:B------:R-:W-:Y:S01]  /*2620*/  IABS R23, R37 ;  /* 0x0000002500177213 */ /* 0x000fe20000000000 */
[----:B------:R-:W-:Y:S01]  /*2630*/  @!P5 IMAD.IADD R17, R17, 0x1, -R26 ;  /* 0x000000011111d824 */ /* 0x000fe200078e0a1a */
[----:B------:R-:W-:-:S03]  /*2640*/  ISETP.GT.U32.AND P5, PT, R26, R20, PT ;  /* 0x000000141a00720c */ /* 0x000fc60003fa4070 */
[----:B------:R-:W-:Y:S01]  /*2650*/  IMAD.HI.U32 R5, R0, R23, RZ ;  /* 0x0000001700057227 */ /* 0x000fe200078e00ff */
[----:B------:R-:W-:-:S03]  /*2660*/  IABS R2, R30 ;  /* 0x0000001e00027213 */ /* 0x000fc60000000000 */
[--C-:B------:R-:W-:Y:S02]  /*2670*/  @!P3 IMAD.IADD R21, R21, 0x1, -R26.reuse ;  /* 0x000000011515b824 */ /* 0x100fe400078e0a1a */
[----:B------:R-:W-:Y:S01]  /*2680*/  @!P2 IMAD.IADD R15, R15, 0x1, -R26 ;  /* 0x000000010f0fa824 */ /* 0x000fe200078e0a1a */
[----:B------:R-:W-:Y:S01]  /*2690*/  ISETP.GE.AND P2, PT, R34, RZ, PT ;  /* 0x000000ff2200720c */ /* 0x000fe20003f46270 */
[----:B------:R-:W-:Y:S01]  /*26a0*/  IMAD.MOV R5, RZ, RZ, -R5 ;  /* 0x000000ffff057224 */ /* 0x000fe200078e0a05 */
[----:B------:R-:W-:Y:S01]  /*26b0*/  MOV R34, R36 ;  /* 0x0000002400227202 */ /* 0x000fe20000000f00 */
[----:B------:R-:W-:Y:S01]  /*26c0*/  IMAD.MOV.U32 R36, RZ, RZ, R22 ;  /* 0x000000ffff247224 */ /* 0x000fe200078e0016 */
[C---:B------:R-:W-:Y:S01]  /*26d0*/  ISETP.GT.U32.AND P3, PT, R26.reuse, R21, PT ;  /* 0x000000151a00720c */ /* 0x040fe20003f64070 */
[----:B------:R-:W-:Y:S01]  /*26e0*/  IMAD R23, R26, R5, R23 ;  /* 0x000000051a177224 */ /* 0x000fe200078e0217 */
[----:B------:R-:W-:Y:S01]  /*26f0*/  IABS R22, R25 ;  /* 0x0000001900167213 */ /* 0x000fe20000000000 */
[----:B------:R-:W-:-:S04]  /*2700*/  IMAD.HI.U32 R5, R0, R2, RZ ;  /* 0x0000000200057227 */ /* 0x000fc800078e00ff */
[----:B------:R-:W-:Y:S01]  /*2710*/  @!P5 IMAD.IADD R20, R20, 0x1, -R26 ;  /* 0x000000011414d824 */ /* 0x000fe200078e0a1a */
[----:B------:R-:W-:Y:S01]  /*2720*/  ISETP.GT.U32.AND P5, PT, R26, R19, PT ;  /* 0x000000131a00720c */ /* 0x000fe20003fa4070 */
[----:B------:R-:W-:Y:S02]  /*2730*/  IMAD.MOV R5, RZ, RZ, -R5 ;  /* 0x000000ffff057224 */ /* 0x000fe400078e0a05 */
[----:B------:R-:W-:-:S04]  /*2740*/  IMAD.HI.U32 R4, R0, R22, RZ ;  /* 0x0000001600047227 */ /* 0x000fc800078e00ff */
[C---:B------:R-:W-:Y:S02]  /*2750*/  IMAD R2, R26.reuse, R5, R2 ;  /* 0x000000051a027224 */ /* 0x040fe400078e0202 */
[----:B------:R-:W-:Y:S02]  /*2760*/  IMAD.MOV R4, RZ, RZ, -R4 ;  /* 0x000000ffff047224 */ /* 0x000fe400078e0a04 */
[----:B------:R-:W-:Y:S01]  /*2770*/  @!P2 IMAD.MOV R17, RZ, RZ, -R17 ;  /* 0x000000ffff11a224 */ /* 0x000fe200078e0a11 */
[C---:B------:R-:W-:Y:S01]  /*2780*/  ISETP.GT.U32.AND P2, PT, R26.reuse, R20, PT ;  /* 0x000000141a00720c */ /* 0x040fe20003f44070 */
[----:B------:R-:W-:Y:S01]  /*2790*/  @!P1 IMAD.MOV R15, RZ, RZ, -R15 ;  /* 0x000000ffff0f9224 */ /* 0x000fe200078e0a0f */
[C---:B------:R-:W-:Y:S01]  /*27a0*/  ISETP.GT.U32.AND P1, PT, R26.reuse, R18, PT ;  /* 0x000000121a00720c */ /* 0x040fe20003f24070 */
[----:B------:R-:W-:Y:S01]  /*27b0*/  @!P3 IMAD.IADD R21, R21, 0x1, -R26 ;  /* 0x000000011515b824 */ /* 0x000fe200078e0a1a */
[C---:B------:R-:W-:Y:S01]  /*27c0*/  ISETP.GT.U32.AND P3, PT, R26.reuse, R2, PT ;  /* 0x000000021a00720c */ /* 0x040fe20003f64070 */
[----:B------:R-:W-:Y:S01]  /*27d0*/  IMAD R22, R26, R4, R22 ;  /* 0x000000041a167224 */ /* 0x000fe200078e0216 */
[----:B------:R-:W-:-:S04]  /*27e0*/  @!P5 IADD3 R19, R19, -R26, RZ ;  /* 0x8000001a1313d210 */ /* 0x000fc80007ffe0ff */
[C---:B------:R-:W-:Y:S01]  /*27f0*/  ISETP.GT.U32.AND P5, PT, R26.reuse, R22, PT ;  /* 0x000000161a00720c */ /* 0x040fe20003fa4070 */
[----:B------:R-:W-:Y:S01]  /*2800*/  @!P6 IMAD.MOV R19, RZ, RZ, -R19 ;  /* 0x000000ffff13e224 */ /* 0x000fe200078e0a13 */
[----:B------:R-:W-:Y:S01]  /*2810*/  ISETP.GT.U32.AND P6, PT, R26, R23, PT ;  /* 0x000000171a00720c */ /* 0x000fe20003fc4070 */
[--C-:B------:R-:W-:Y:S01]  /*2820*/  @!P2 IMAD.IADD R20, R20, 0x1, -R26.reuse ;  /* 0x000000011414a824 */ /* 0x100fe200078e0a1a */
[----:B------:R-:W-:Y:S01]  /*2830*/  ISETP.GE.AND P2, PT, R37, RZ, PT ;  /* 0x000000ff2500720c */ /* 0x000fe20003f46270 */
[--C-:B------:R-:W-:Y:S01]  /*2840*/  @!P1 IMAD.IADD R18, R18, 0x1, -R26.reuse ;  /* 0x0000000112129824 */ /* 0x100fe200078e0a1a */
[----:B------:R-:W-:Y:S01]  /*2850*/  ISETP.GE.AND P1, PT, R32, RZ, PT ;  /* 0x000000ff2000720c */ /* 0x000fe20003f26270 */
[----:B------:R-:W-:Y:S02]  /*2860*/  IMAD.MOV.U32 R37, RZ, RZ, R39 ;  /* 0x000000ffff257224 */ /* 0x000fe400078e0027 */
[----:B------:R-:W-:Y:S01]  /*2870*/  IMAD.MOV.U32 R39, RZ, RZ, R31 ;  /* 0x000000ffff277224 */ /* 0x000fe200078e001f */
[----:B------:R-:W-:Y:S01]  /*2880*/  IABS R31, R35 ;  /* 0x00000023001f7213 */ /* 0x000fe20000000000 */
[--C-:B------:R-:W-:Y:S01]  /*2890*/  @!P3 IMAD.IADD R2, R2, 0x1, -R26.reuse ;  /* 0x000000010202b824 */ /* 0x100fe200078e0a1a */
[----:B------:R-:W-:Y:S01]  /*28a0*/  IABS R4, R38 ;  /* 0x0000002600047213 */ /* 0x000fe20000000000 */
[----:B------:R-:W-:Y:S01]  /*28b0*/  @!P5 IMAD.IADD R22, R22, 0x1, -R26 ;  /* 0x000000011616d824 */ /* 0x000fe200078e0a1a */
[----:B------:R-:W-:Y:S01]  /*28c0*/  ISETP.GE.AND P5, PT, R30, RZ, PT ;  /* 0x000000ff1e00720c */ /* 0x000fe20003fa6270 */
[----:B------:R-:W-:Y:S01]  /*28d0*/  IMAD.HI.U32 R5, R0, R31, RZ ;  /* 0x0000001f00057227 */ /* 0x000fe200078e00ff */
[----:B------:R-:W-:-:S02]  /*28e0*/  ISETP.GT.U32.AND P3, PT, R26, R2, PT ;  /* 0x000000021a00720c */ /* 0x000fc40003f64070 */
[----:B------:R-:W-:Y:S01]  /*28f0*/  IABS R30, R34 ;  /* 0x00000022001e7213 */ /* 0x000fe20000000000 */
[----:B------:R-:W-:Y:S02]  /*2900*/  @!P6 IMAD.IADD R23, R23, 0x1, -R26 ;  /* 0x000000011717e824 */ /* 0x000fe400078e0a1a */
[----:B------:R-:W-:Y:S01]  /*2910*/  @!P4 IMAD.MOV R16, RZ, RZ, -R16 ;  /* 0x000000ffff10c224 */ /* 0x000fe200078e0a10 */
[----:B------:R-:W-:Y:S01]  /*2920*/  ISETP.GE.AND P4, PT, R33, RZ, PT ;  /* 0x000000ff2100720c */ /* 0x000fe20003f86270 */
[----:B------:R-:W-:Y:S01]  /*2930*/  @!P0 IMAD.MOV R18, RZ, RZ, -R18 ;  /* 0x000000ffff128224 */ /* 0x000fe200078e0a12 */
[----:B------:R-:W-:Y:S01]  /*2940*/  ISETP.GE.AND P0, PT, R25, RZ, PT ;  /* 0x000000ff1900720c */ /* 0x000fe20003f06270 */
[----:B------:R-:W-:Y:S02]  /*2950*/  IMAD.MOV R5, RZ, RZ, -R5 ;  /* 0x000000ffff057224 */ /* 0x000fe400078e0a05 */
[----:B------:R-:W-:-:S04]  /*2960*/  IMAD.HI.U32 R25, R0, R4, RZ ;  /* 0x0000000400197227 */ /* 0x000fc800078e00ff */
[----:B------:R-:W-:-:S04]  /*2970*/  IMAD.HI.U32 R6, R0, R30, RZ ;  /* 0x0000001e00067227 */ /* 0x000fc800078e00ff */
[----:B------:R-:W-:Y:S01]  /*2980*/  @!P1 IMAD.MOV R20, RZ, RZ, -R20 ;  /* 0x000000ffff149224 */ /* 0x000fe200078e0a14 */
[C---:B------:R-:W-:Y:S01]  /*2990*/  ISETP.GT.U32.AND P1, PT, R26.reuse, R23, PT ;  /* 0x000000171a00720c */ /* 0x040fe20003f24070 */
[----:B------:R-:W-:Y:S01]  /*29a0*/  IMAD R31, R26, R5, R31 ;  /* 0x000000051a1f7224 */ /* 0x000fe200078e021f */
[----:B------:R-:W-:Y:S01]  /*29b0*/  STL [R1], R3 ;  /* 0x0000000301007387 */ /* 0x000fe20000100800 */
[----:B------:R-:W-:Y:S01]  /*29c0*/  IMAD.MOV R25, RZ, RZ, -R25 ;  /* 0x000000ffff197224 */ /* 0x000fe200078e0a19 */
[----:B------:R-:W-:Y:S01]  /*29d0*/  IADD3 R6, -R6, RZ, RZ ;  /* 0x000000ff06067210 */ /* 0x000fe20007ffe1ff */
[----:B------:R-:W-:Y:S01]  /*29e0*/  @!P3 IMAD.IADD R2, R2, 0x1, -R26 ;  /* 0x000000010202b824 */ /* 0x000fe200078e0a1a */
[----:B------:R-:W-:Y:S01]  /*29f0*/  STL [R1+0xcac], R61 ;  /* 0x000cac3d01007387 */ /* 0x000fe20000100800 */
[C---:B------:R-:W-:Y:S01]  /*2a00*/  IMAD R25, R26.reuse, R25, R4 ;  /* 0x000000191a197224 */ /* 0x040fe200078e0204 */
[C---:B------:R-:W-:Y:S02]  /*2a10*/  ISETP.GT.U32.AND P3, PT, R26.reuse, R31, PT ;  /* 0x0000001f1a00720c */ /* 0x040fe40003f64070 */
[----:B------:R-:W-:Y:S01]  /*2a20*/  STL [R1+0xcb0], R60 ;  /* 0x000cb03c01007387 */ /* 0x000fe20000100800 */
[----:B------:R-:W-:-:S03]  /*2a30*/  IMAD R30, R26, R6, R30 ;  /* 0x000000061a1e7224 */ /* 0x000fc600078e021e */
[----:B------:R-:W-:Y:S01]  /*2a40*/  STL [R1+0xcb4], R59 ;  /* 0x000cb43b01007387 */ /* 0x000fe20000100800 */
[----:B------:R-:W-:-:S03]  /*2a50*/  @!P4 IMAD.MOV R21, RZ, RZ, -R21 ;  /* 0x000000ffff15c224 */ /* 0x000fc600078e0a15 */
[----:B------:R-:W-:Y:S01]  /*2a60*/  STL [R1+0xcb8], R7 ;  /* 0x000cb80701007387 */ /* 0x000fe20000100800 */
[----:B------:R-:W-:-:S03]  /*2a70*/  ISETP.GT.U32.AND P4, PT, R26, R25, PT ;  /* 0x000000191a00720c */ /* 0x000fc60003f84070 */
[----:B------:R-:W-:Y:S04]  /*2a80*/  STL [R1+0xcbc], R8 ;  /* 0x000cbc0801007387 */ /* 0x000fe80000100800 */
[----:B------:R-:W-:Y:S01]  /*2a90*/  STL [R1+0xcc4], R9 ;  /* 0x000cc40901007387 */ /* 0x000fe20000100800 */
[----:B------:R-:W-:-:S03]  /*2aa0*/  @!P1 IMAD.IADD R23, R23, 0x1, -R26 ;  /* 0x0000000117179824 */ /* 0x000fc600078e0a1a */
[----:B------:R-:W-:Y:S01]  /*2ab0*/  STL [R1+0xcc8], R10 ;  /* 0x000cc80a01007387 */ /* 0x000fe20000100800 */
[----:B------:R-:W-:-:S03]  /*2ac0*/  ISETP.GT.U32.AND P1, PT, R26, R30, PT ;  /* 0x0000001e1a00720c */ /* 0x000fc60003f24070 */
[----:B------:R0:W-:Y:S04]  /*2ad0*/  STL [R1+0xccc], R11 ;  /* 0x000ccc0b01007387 */ /* 0x0001e80000100800 */
[----:B------:R-:W2:Y:S01]  /*2ae0*/  LDL.LU R43, [R1+0xb4] ;  /* 0x0000b400012b7983 */ /* 0x000ea20000300800 */
[--C-:B------:R-:W-:Y:S01]  /*2af0*/  @!P3 IMAD.IADD R31, R31, 0x1, -R26.reuse ;  /* 0x000000011f1fb824 */ /* 0x100fe200078e0a1a */
[----:B------:R-:W-:Y:S01]  /*2b00*/  IABS R6, R37 ;  /* 0x0000002500067213 */ /* 0x000fe20000000000 */
[----:B------:R-:W-:Y:S01]  /*2b10*/  @!P4 IMAD.IADD R25, R25, 0x1, -R26 ;  /* 0x000000011919c824 */ /* 0x000fe200078e0a1a */
[----:B------:R-:W-:Y:S02]  /*2b20*/  IABS R4, R36 ;  /* 0x0000002400047213 */ /* 0x000fe40000000000 */
[----:B------:R-:W-:-:S02]  /*2b30*/  ISETP.GT.U32.AND P3, PT, R26, R31, PT ;  /* 0x0000001f1a00720c */ /* 0x000fc40003f64070 */
[----:B------:R-:W-:Y:S01]  /*2b40*/  @!P1 IADD3 R30, R30, -R26, RZ ;  /* 0x8000001a1e1e9210 */ /* 0x000fe20007ffe0ff */
[----:B------:R-:W-:Y:S01]  /*2b50*/  IMAD.MOV.U32 R5, RZ, RZ, R6 ;  /* 0x000000ffff057224 */ /* 0x000fe200078e0006 */
[----:B------:R-:W-:Y:S01]  /*2b60*/  ISETP.GE.AND P1, PT, R35, RZ, PT ;  /* 0x000000ff2300720c */ /* 0x000fe20003f26270 */
[----:B------:R-:W-:Y:S01]  /*2b70*/  IMAD.HI.U32 R6, R0, R4, RZ ;  /* 0x0000000400067227 */ /* 0x000fe200078e00ff */
[----:B------:R-:W-:-:S03]  /*2b80*/  ISETP.GT.U32.AND P4, PT, R26, R25, PT ;  /* 0x000000191a00720c */ /* 0x000fc60003f84070 */
[----:B------:R-:W-:-:S04]  /*2b90*/  IMAD.MOV R6, RZ, RZ, -R6 ;  /* 0x000000ffff067224 */ /* 0x000fc800078e0a06 */
[----:B------:R-:W-:Y:S02]  /*2ba0*/  @!P3 IMAD.IADD R31, R31, 0x1, -R26 ;  /* 0x000000011f1fb824 */ /* 0x000fe400078e0a1a */
[C---:B------:R-:W-:Y:S01]  /*2bb0*/  IMAD R4, R26.reuse, R6, R4 ;  /* 0x000000061a047224 */ /* 0x040fe200078e0204 */
[----:B------:R-:W-:Y:S01]  /*2bc0*/  IABS R35, R29 ;  /* 0x0000001d00237213 */ /* 0x000fe20000000000 */
[----:B------:R-:W-:Y:S01]  /*2bd0*/  @!P1 IMAD.MOV R31, RZ, RZ, -R31 ;  /* 0x000000ffff1f9224 */ /* 0x000fe200078e0a1f */
[----:B------:R-:W-:Y:S01]  /*2be0*/  ISETP.GE.AND P1, PT, R29, RZ, PT ;  /* 0x000000ff1d00720c */ /* 0x000fe20003f26270 */
[----:B------:R-:W-:Y:S01]  /*2bf0*/  @!P4 IMAD.IADD R25, R25, 0x1, -R26 ;  /* 0x000000011919c824 */ /* 0x000fe200078e0a1a */
[C---:B------:R-:W-:Y:S01]  /*2c00*/  ISETP.GT.U32.AND P6, PT, R26.reuse, R22, PT ;  /* 0x000000161a00720c */ /* 0x040fe20003fc4070 */
[----:B------:R-:W3:Y:S01]  /*2c10*/  LDL.LU R29, [R1+0xb8] ;  /* 0x0000b800011d7983 */ /* 0x000ee20000300800 */
[----:B------:R-:W-:-:S03]  /*2c20*/  ISETP.GT.U32.AND P4, PT, R26, R4, PT ;  /* 0x000000041a00720c */ /* 0x000fc60003f84070 */
[----:B------:R-:W4:Y:S08]  /*2c30*/  LDL.LU R47, [R1+0xbc] ;  /* 0x0000bc00012f7983 */ /* 0x000f300000300800 */
[--C-:B------:R-:W-:Y:S01]  /*2c40*/  @!P6 IMAD.IADD R22, R22, 0x1, -R26.reuse ;  /* 0x000000011616e824 */ /* 0x100fe200078e0a1a */
[----:B------:R-:W-:Y:S01]  /*2c50*/  ISETP.GE.AND P6, PT, R38, RZ, PT ;  /* 0x000000ff2600720c */ /* 0x000fe20003fc6270 */
[----:B------:R-:W-:-:S02]  /*2c60*/  @!P4 IMAD.IADD R4, R4, 0x1, -R26 ;  /* 0x000000010404c824 */ /* 0x000fc400078e0a1a */
[----:B------:R-:W-:Y:S02]  /*2c70*/  IMAD.MOV.U32 R38, RZ, RZ, R28 ;  /* 0x000000ffff267224 */ /* 0x000fe400078e001c */
[----:B------:R-:W-:Y:S01]  /*2c80*/  IMAD.MOV.U32 R28, RZ, RZ, R24 ;  /* 0x000000ffff1c7224 */ /* 0x000fe200078e0018 */
[----:B------:R-:W-:Y:S01]  /*2c90*/  ISETP.GT.U32.AND P4, PT, R26, R4, PT ;  /* 0x000000041a00720c */ /* 0x000fe20003f84070 */
[----:B------:R-:W-:-:S04]  /*2ca0*/  IMAD.HI.U32 R24, R0, R5, RZ ;  /* 0x0000000500187227 */ /* 0x000fc800078e00ff */
[----:B------:R-:W-:-:S04]  /*2cb0*/  IMAD.MOV R24, RZ, RZ, -R24 ;  /* 0x000000ffff187224 */ /* 0x000fc800078e0a18 */
[----:B------:R-:W-:Y:S02]  /*2cc0*/  IMAD R5, R26, R24, R5 ;  /* 0x000000181a057224 */ /* 0x000fe400078e0205 */
[----:B------:R-:W-:Y:S02]  /*2cd0*/  IMAD.MOV.U32 R24, RZ, RZ, R2 ;  /* 0x000000ffff187224 */ /* 0x000fe400078e0002 */
[----:B------:R-:W-:Y:S02]  /*2ce0*/  @!P4 IMAD.IADD R4, R4, 0x1, -R26 ;  /* 0x000000010404c824 */ /* 0x000fe400078e0a1a */
[----:B------:R-:W-:Y:S01]  /*2cf0*/  @!P5 IMAD.MOV R24, RZ, RZ, -R24 ;  /* 0x000000ffff18d224 */ /* 0x000fe200078e0a18 */
[----:B------:R-:W-:Y:S02]  /*2d00*/  ISETP.GE.AND P5, PT, R36, RZ, PT ;  /* 0x000000ff2400720c */ /* 0x000fe40003fa6270 */
[----:B------:R-:W-:Y:S02]  /*2d10*/  IABS R36, R27 ;  /* 0x0000001b00247213 */ /* 0x000fe40000000000 */
[----:B------:R-:W-:-:S02]  /*2d20*/  ISETP.GE.AND P4, PT, R27, RZ, PT ;  /* 0x000000ff1b00720c */ /* 0x000fc40003f86270 */
[----:B------:R-:W4:Y:S01]  /*2d30*/  LDL.LU R27, [R1+0xc0] ;  /* 0x0000c000011b7983 */ /* 0x000f220000300800 */
[----:B------:R-:W-:Y:S01]  /*2d40*/  @!P0 IMAD.MOV R22, RZ, RZ, -R22 ;  /* 0x000000ffff168224 */ /* 0x000fe200078e0a16 */
[----:B------:R-:W-:Y:S01]  /*2d50*/  ISETP.GE.AND P0, PT, R34, RZ, PT ;  /* 0x000000ff2200720c */ /* 0x000fe20003f06270 */
[----:B------:R-:W-:Y:S01]  /*2d60*/  @!P2 IMAD.MOV R23, RZ, RZ, -R23 ;  /* 0x000000ffff17a224 */ /* 0x000fe200078e0a17 */
[C---:B------:R-:W-:Y:S01]  /*2d70*/  ISETP.GT.U32.AND P2, PT, R26.reuse, R30, PT ;  /* 0x0000001e1a00720c */ /* 0x040fe20003f44070 */
[----:B------:R-:W-:Y:S01]  /*2d80*/  @!P6 IMAD.MOV R25, RZ, RZ, -R25 ;  /* 0x000000ffff19e224 */ /* 0x000fe200078e0a19 */
[----:B------:R-:W-:Y:S01]  /*2d90*/  IABS R34, R39 ;  /* 0x0000002700227213 */ /* 0x000fe20000000000 */
[----:B------:R-:W4:Y:S01]  /*2da0*/  LDL.LU R49, [R1+0xc4] ;  /* 0x0000c40001317983 */ /* 0x000f220000300800 */
[----:B------:R-:W-:-:S03]  /*2db0*/  ISETP.GT.U32.AND P6, PT, R26, R5, PT ;  /* 0x000000051a00720c */ /* 0x000fc60003fc4070 */
[----:B------:R-:W-:-:S04]  /*2dc0*/  IMAD.HI.U32 R2, R0, R34, RZ ;  /* 0x0000002200027227 */ /* 0x000fc800078e00ff */
[----:B------:R-:W-:Y:S02]  /*2dd0*/  IMAD.MOV R2, RZ, RZ, -R2 ;  /* 0x000000ffff027224 */ /* 0x000fe400078e0a02 */
[----:B------:R-:W-:Y:S02]  /*2de0*/  @!P2 IMAD.IADD R30, R30, 0x1, -R26 ;  /* 0x000000011e1ea824 */ /* 0x000fe400078e0a1a */
[----:B------:R-:W-:Y:S02]  /*2df0*/  IMAD R34, R26, R2, R34 ;  /* 0x000000021a227224 */ /* 0x000fe400078e0222 */
[----:B------:R-:W-:Y:S01]  /*2e00*/  @!P6 IMAD.IADD R5, R5, 0x1, -R26 ;  /* 0x000000010505e824 */ /* 0x000fe200078e0a1a */
[----:B------:R-:W-:Y:S01]  /*2e10*/  @!P0 IADD3 R30, -R30, RZ, RZ ;  /* 0x000000ff1e1e8210 */ /* 0x000fe20007ffe1ff */
[----:B------:R-:W-:Y:S01]  /*2e20*/  IMAD.HI.U32 R2, R0, R35, RZ ;  /* 0x0000002300027227 */ /* 0x000fe200078e00ff */
[C---:B------:R-:W-:Y:S02]  /*2e30*/  ISETP.GT.U32.AND P0, PT, R26.reuse, R34, PT ;  /* 0x000000221a00720c */ /* 0x040fe40003f04070 */
[----:B------:R-:W-:Y:S01]  /*2e40*/  ISETP.GT.U32.AND P6, PT, R26, R5, PT ;  /* 0x000000051a00720c */ /* 0x000fe20003fc4070 */
[----:B------:R-:W-:-:S04]  /*2e50*/  IMAD.MOV R2, RZ, RZ, -R2 ;  /* 0x000000ffff027224 */ /* 0x000fc800078e0a02 */
[----:B------:R-:W-:-:S06]  /*2e60*/  IMAD R35, R26, R2, R35 ;  /* 0x000000021a237224 */ /* 0x000fcc00078e0223 */
[--C-:B------:R-:W-:Y:S02]  /*2e70*/  @!P0 IMAD.IADD R34, R34, 0x1, -R26.reuse ;  /* 0x0000000122228824 */ /* 0x100fe400078e0a1a */
[----:B------:R-:W-:Y:S01]  /*2e80*/  @!P6 IMAD.IADD R5, R5, 0x1, -R26 ;  /* 0x000000010505e824 */ /* 0x000fe200078e0a1a */
[C---:B------:R-:W-:Y:S02]  /*2e90*/  ISETP.GT.U32.AND P6, PT, R26.reuse, R35, PT ;  /* 0x000000231a00720c */ /* 0x040fe40003fc4070 */
[----:B------:R-:W-:Y:S01]  /*2ea0*/  ISETP.GT.U32.AND P0, PT, R26, R34, PT ;  /* 0x000000221a00720c */ /* 0x000fe20003f04070 */
[----:B------:R-:W-:Y:S01]  /*2eb0*/  IMAD.MOV.U32 R42, RZ, RZ, R38 ;  /* 0x000000ffff2a7224 */ /* 0x000fe200078e0026 */
[----:B------:R-:W-:Y:S02]  /*2ec0*/  ISETP.GE.AND P3, PT, R39, RZ, PT ;  /* 0x000000ff2700720c */ /* 0x000fe40003f66270 */
[----:B------:R-:W-:-:S07]  /*2ed0*/  IABS R38, R28 ;  /* 0x0000001c00267213 */ /* 0x000fce0000000000 */
[----:B------:R-:W-:Y:S02]  /*2ee0*/  @!P6 IMAD.IADD R35, R35, 0x1, -R26 ;  /* 0x000000012323e824 */ /* 0x000fe400078e0a1a */
[----:B------:R-:W-:Y:S02]  /*2ef0*/  @!P0 IADD3 R34, R34, -R26, RZ ;  /* 0x8000001a22228210 */ /* 0x000fe40007ffe0ff */
[----:B------:R-:W-:Y:S02]  /*2f00*/  ISETP.GE.AND P0, PT, R28, RZ, PT ;  /* 0x000000ff1c00720c */ /* 0x000fe40003f06270 */
[----:B------:R-:W-:Y:S01]  /*2f10*/  ISETP.GT.U32.AND P6, PT, R26, R35, PT ;  /* 0x000000231a00720c */ /* 0x000fe20003fc4070 */
[----:B------:R-:W4:Y:S01]  /*2f20*/  LDL.LU R28, [R1+0xc8] ;  /* 0x0000c800011c7983 */ /* 0x000f220000300800 */
[----:B------:R-:W-:-:S03]  /*2f30*/  IMAD.MOV.U32 R32, RZ, RZ, R4 ;  /* 0x000000ffff207224 */ /* 0x000fc600078e0004 */
[----:B------:R-:W4:Y:S01]  /*2f40*/  LDL.LU R50, [R1+0xcc] ;  /* 0x0000cc0001327983 */ /* 0x000f220000300800 */
[----:B------:R-:W-:-:S03]  /*2f50*/  IMAD.HI.U32 R4, R0, R38, RZ ;  /* 0x0000002600047227 */ /* 0x000fc600078e00ff */
[----:B------:R-:W4:Y:S01]  /*2f60*/  LDL.LU R51, [R1+0xd0] ;  /* 0x0000d00001337983 */ /* 0x000f220000300800 */
[----:B------:R-:W-:-:S03]  /*2f70*/  IMAD.MOV R4, RZ, RZ, -R4 ;  /* 0x000000ffff047224 */ /* 0x000fc600078e0a04 */
[----:B------:R-:W-:Y:S02]  /*2f80*/  @!P6 IMAD.IADD R35, R35, 0x1, -R26 ;  /* 0x000000012323e824 */ /* 0x000fe400078e0a1a */
[----:B------:R-:W-:Y:S02]  /*2f90*/  IMAD R38, R26, R4, R38 ;  /* 0x000000041a267224 */ /* 0x000fe400078e0226 */
[----:B------:R-:W-:-:S03]  /*2fa0*/  @!P1 IMAD.MOV R35, RZ, RZ, -R35 ;  /* 0x000000ffff239224 */ /* 0x000fc600078e0a23 */
[----:B------:R-:W-:-:S13]  /*2fb0*/  ISETP.GT.U32.AND P6, PT, R26, R38, PT ;  /* 0x000000261a00720c */ /* 0x000fda0003fc4070 */
[----:B------:R-:W-:-:S05]  /*2fc0*/  @!P6 IMAD.IADD R38, R38, 0x1, -R26 ;  /* 0x000000012626e824 */ /* 0x000fca00078e0a1a */
[----:B------:R-:W-:Y:S02]  /*2fd0*/  ISETP.GT.U32.AND P6, PT, R26, R38, PT ;  /* 0x000000261a00720c */ /* 0x000fe40003fc4070 */
[----:B------:R-:W-:Y:S01]  /*2fe0*/  ISETP.GE.AND P2, PT, R37, RZ, PT ;  /* 0x000000ff2500720c */ /* 0x000fe20003f46270 */
[----:B------:R-:W-:-:S10]  /*2ff0*/  IMAD.MOV.U32 R33, RZ, RZ, R5 ;  /* 0x000000ffff217224 */ /* 0x000fd400078e0005 */
[----:B------:R-:W-:Y:S01]  /*3000*/  @!P6 IMAD.IADD R38, R38, 0x1, -R26 ;  /* 0x000000012626e824 */ /* 0x000fe200078e0a1a */
[----:B------:R-:W-:Y:S01]  /*3010*/  IABS R37, R42 ;  /* 0x0000002a00257213 */ /* 0x000fe20000000000 */
[----:B------:R-:W-:Y:S01]  /*3020*/  @!P2 IMAD.MOV R33, RZ, RZ, -R33 ;  /* 0x000000ffff21a224 */ /* 0x000fe200078e0a21 */
[----:B------:R-:W-:Y:S02]  /*3030*/  ISETP.GE.AND P2, PT, R42, RZ, PT ;  /* 0x000000ff2a00720c */ /* 0x000fe40003f46270 */
[----:B--2---:R-:W-:-:S05]  /*3040*/  IABS R39, R43 ;  /* 0x0000002b00277213 */ /* 0x004fca0000000000 */
[----:B------:R-:W-:-:S04]  /*3050*/  IMAD.HI.U32 R2, R0, R39, RZ ;  /* 0x0000002700027227 */ /* 0x000fc800078e00ff */
[----:B------:R-:W-:-:S04]  /*3060*/  IMAD.MOV R2, RZ, RZ, -R2 ;  /* 0x000000ffff027224 */ /* 0x000fc800078e0a02 */
[----:B------:R-:W-:-:S05]  /*3070*/  IMAD R39, R26, R2, R39 ;  /* 0x000000021a277224 */ /* 0x000fca00078e0227 */
[----:B------:R-:W-:Y:S02]  /*3080*/  ISETP.GT.U32.AND P1, PT, R26, R39, PT ;  /* 0x000000271a00720c */ /* 0x000fe40003f24070 */
[----:B---3--:R-:W-:-:S11]  /*3090*/  IABS R40, R29 ;  /* 0x0000001d00287213 */ /* 0x008fd60000000000 */
[----:B------:R-:W-:Y:S01]  /*30a0*/  @!P1 IMAD.IADD R39, R39, 0x1, -R26 ;  /* 0x0000000127279824 */ /* 0x000fe200078e0a1a */
[----:B----4-:R-:W-:Y:S02]  /*30b0*/  IABS R41, R47 ;  /* 0x0000002f00297213 */ /* 0x010fe40000000000 */
[----:B------:R-:W-:Y:S02]  /*30c0*/  ISETP.GE.AND P1, PT, R29, RZ, PT ;  /* 0x000000ff1d00720c */ /* 0x000fe40003f26270 */
[----:B------:R-:W2:Y:S01]  /*30d0*/  LDL.LU R29, [R1+0xd4] ;  /* 0x0000d400011d7983 */ /* 0x000ea20000300800 */
[----:B------:R-:W-:-:S04]  /*30e0*/  IMAD.HI.U32 R4, R0, R41, RZ ;  /* 0x0000002900047227 */ /* 0x000fc800078e00ff */
[----:B------:R-:W-:-:S04]  /*30f0*/  IMAD.MOV R4, RZ, RZ, -R4 ;  /* 0x000000ffff047224 */ /* 0x000fc800078e0a04 */
[----:B------:R-:W-:-:S05]  /*3100*/  IMAD R41, R26, R4, R41 ;  /* 0x000000041a297224 */ /* 0x000fca00078e0229 */
[----:B------:R-:W-:-:S13]  /*3110*/  ISETP.GT.U32.AND P6, PT, R26, R41, PT ;  /* 0x000000291a00720c */ /* 0x000fda0003fc4070 */
[----:B------:R-:W-:Y:S01]  /*3120*/  @!P6 IMAD.IADD R41, R41, 0x1, -R26 ;  /* 0x000000012929e824 */ /* 0x000fe200078e0a1a */
[----:B------:R-:W-:Y:S02]  /*3130*/  IABS R42, R27 ;  /* 0x0000001b002a7213 */ /* 0x000fe40000000000 */
[----:B------:R-:W-:Y:S02]  /*3140*/  ISETP.GE.AND P6, PT, R27, RZ, PT ;  /* 0x000000ff1b00720c */ /* 0x000fe40003fc6270 */
[----:B------:R-:W3:Y:S01]  /*3150*/  LDL.LU R27, [R1+0xd8] ;  /* 0x0000d800011b7983 */ /* 0x000ee20000300800 */
[----:B------:R-:W-:-:S03]  /*3160*/  IMAD.HI.U32 R5, R0, R37, RZ ;  /* 0x0000002500057227 */ /* 0x000fc600078e00ff */
[----:B------:R-:W4:Y:S01]  /*3170*/  LDL.LU R55, [R1+0xdc] ;  /* 0x0000dc0001377983 */ /* 0x000f220000300800 */
[----:B------:R-:W-:Y:S02]  /*3180*/  IMAD.MOV R5, RZ, RZ, -R5 ;  /* 0x000000ffff057224 */ /* 0x000fe400078e0a05 */
[----:B------:R-:W-:Y:S01]  /*3190*/  IMAD.HI.U32 R6, R0, R36, RZ ;  /* 0x0000002400067227 */ /* 0x000fe200078e00ff */
[----:B------:R-:W4:Y:S03]  /*31a0*/  LDL.LU R58, [R1+0xe0] ;  /* 0x0000e000013a7983 */ /* 0x000f260000300800 */
[C---:B------:R-:W-:Y:S01]  /*31b0*/  IMAD R37, R26.reuse, R5, R37 ;  /* 0x000000051a257224 */ /* 0x040fe200078e0225 */
[----:B------:R-:W4:Y:S01]  /*31c0*/  LDL.LU R54, [R1+0xe4] ;  /* 0x0000e40001367983 */ /* 0x000f220000300800 */
[----:B------:R-:W-:Y:S02]  /*31d0*/  IMAD.MOV R6, RZ, RZ, -R6 ;  /* 0x000000ffff067224 */ /* 0x000fe400078e0a06 */
[----:B------:R-:W-:Y:S01]  /*31e0*/  @!P3 IMAD.MOV R34, RZ, RZ, -R34 ;  /* 0x000000ffff22b224 */ /* 0x000fe200078e0a22 */
[C---:B------:R-:W-:Y:S01]  /*31f0*/  ISETP.GT.U32.AND P3, PT, R26.reuse, R37, PT ;  /* 0x000000251a00720c */ /* 0x040fe20003f64070 */
[----:B------:R-:W-:-:S02]  /*3200*/  IMAD R36, R26, R6, R36 ;  /* 0x000000061a247224 */ /* 0x000fc400078e0224 */
[----:B------:R-:W-:-:S03]  /*3210*/  @!P5 IMAD.MOV R32, RZ, RZ, -R32 ;  /* 0x000000ffff20d224 */ /* 0x000fc600078e0a20 */
[----:B------:R-:W-:Y:S01]  /*3220*/  ISETP.GT.U32.AND P5, PT, R26, R36, PT ;  /* 0x000000241a00720c */ /* 0x000fe20003fa4070 */
[----:B------:R-:W-:-:S06]  /*3230*/  IMAD.HI.U32 R2, R0, R40, RZ ;  /* 0x0000002800027227 */ /* 0x000fcc00078e00ff */
[----:B------:R-:W-:-:S05]  /*3240*/  @!P3 IMAD.IADD R37, R37, 0x1, -R26 ;  /* 0x000000012525b824 */ /* 0x000fca00078e0a1a */
[----:B------:R-:W-:Y:S01]  /*3250*/  ISETP.GT.U32.AND P3, PT, R26, R37, PT ;  /* 0x000000251a00720c */ /* 0x000fe20003f64070 */
[----:B------:R-:W-:Y:S02]  /*3260*/  @!P5 IMAD.IADD R36, R36, 0x1, -R26 ;  /* 0x000000012424d824 */ /* 0x000fe400078e0a1a */
[----:B------:R-:W-:-:S03]  /*3270*/  IMAD.MOV R2, RZ, RZ, -R2 ;  /* 0x000000ffff027224 */ /* 0x000fc600078e0a02 */
[C---:B------:R-:W-:Y:S01]  /*3280*/  ISETP.GT.U32.AND P5, PT, R26.reuse, R36, PT ;  /* 0x000000241a00720c */ /* 0x040fe20003fa4070 */
[----:B------:R-:W-:-:S06]  /*3290*/  IMAD R40, R26, R2, R40 ;  /* 0x000000021a287224 */ /* 0x000fcc00078e0228 */
[----:B------:R-:W-:Y:S01]  /*32a0*/  @!P3 IMAD.IADD R37, R37, 0x1, -R26 ;  /* 0x000000012525b824 */ /* 0x000fe200078e0a1a */
[----:B------:R-:W-:-:S05]  /*32b0*/  ISETP.GT.U32.AND P3, PT, R26, R40, PT ;  /* 0x000000281a00720c */ /* 0x000fca0003f64070 */
[----:B------:R-:W-:Y:S01]  /*32c0*/  @!P5 IMAD.IADD R36, R36, 0x1, -R26 ;  /* 0x000000012424d824 */ /* 0x000fe200078e0a1a */
[----:B------:R-:W-:Y:S02]  /*32d0*/  ISETP.GE.AND P5, PT, R43, RZ, PT ;  /* 0x000000ff2b00720c */ /* 0x000fe40003fa6270 */
[----:B------:R-:W-:Y:S01]  /*32e0*/  IABS R43, R49 ;  /* 0x00000031002b7213 */ /* 0x000fe20000000000 */
[----:B------:R-:W-:Y:S01]  /*32f0*/  IMAD.HI.U32 R2, R0, R42, RZ ;  /* 0x0000002a00027227 */ /* 0x000fe200078e00ff */
[----:B------:R-:W-:-:S03]  /*3300*/  IABS R44, R28 ;  /* 0x0000001c002c7213 */ /* 0x000fc60000000000 */
[----:B------:R-:W-:Y:S01]  /*3310*/  IMAD.HI.U32 R4, R0, R43, RZ ;  /* 0x0000002b00047227 */ /* 0x000fe200078e00ff */
[----:B------:R-:W-:-:S03]  /*3320*/  IABS R45, R50 ;  /* 0x00000032002d7213 */ /* 0x000fc60000000000 */
[----:B------:R-:W-:Y:S02]  /*3330*/  @!P3 IMAD.IADD R40, R40, 0x1, -R26 ;  /* 0x000000012828b824 */ /* 0x000fe400078e0a1a */
[----:B------:R-:W-:Y:S02]  /*3340*/  IMAD.MOV R2, RZ, RZ, -R2 ;  /* 0x000000ffff027224 */ /* 0x000fe400078e0a02 */
[----:B------:R-:W-:Y:S02]  /*3350*/  IMAD.MOV R4, RZ, RZ, -R4 ;  /* 0x000000ffff047224 */ /* 0x000fe400078e0a04 */
[----:B------:R-:W-:Y:S01]  /*3360*/  @!P2 IMAD.MOV R37, RZ, RZ, -R37 ;  /* 0x000000ffff25a224 */ /* 0x000fe200078e0a25 */
[C---:B------:R-:W-:Y:S01]  /*3370*/  ISETP.GT.U32.AND P2, PT, R26.reuse, R40, PT ;  /* 0x000000281a00720c */ /* 0x040fe20003f44070 */
[----:B------:R-:W-:Y:S02]  /*3380*/  IMAD R42, R26, R2, R42 ;  /* 0x000000021a2a7224 */ /* 0x000fe400078e022a */
[----:B------:R-:W-:-:S04]  /*3390*/  IMAD.HI.U32 R2, R0, R44, RZ ;  /* 0x0000002c00027227 */ /* 0x000fc800078e00ff */
[----:B------:R-:W-:Y:S01]  /*33a0*/  @!P0 IMAD.MOV R38, RZ, RZ, -R38 ;  /* 0x000000ffff268224 */ /* 0x000fe200078e0a26 */
[C---:B------:R-:W-:Y:S01]  /*33b0*/  ISETP.GT.U32.AND P0, PT, R26.reuse, R41, PT ;  /* 0x000000291a00720c */ /* 0x040fe20003f04070 */
[----:B------:R-:W-:Y:S02]  /*33c0*/  IMAD R43, R26, R4, R43 ;  /* 0x000000041a2b7224 */ /* 0x000fe400078e022b */
[----:B------:R-:W-:-:S04]  /*33d0*/  IMAD.HI.U32 R4, R0, R45, RZ ;  /* 0x0000002d00047227 */ /* 0x000fc800078e00ff */
[----:B------:R-:W-:Y:S02]  /*33e0*/  IMAD.MOV R2, RZ, RZ, -R2 ;  /* 0x000000ffff027224 */ /* 0x000fe400078e0a02 */
[----:B------:R-:W-:Y:S02]  /*33f0*/  IMAD.MOV R4, RZ, RZ, -R4 ;  /* 0x000000ffff047224 */ /* 0x000fe400078e0a04 */
[----:B------:R-:W-:Y:S01]  /*3400*/  IMAD R44, R26, R2, R44 ;  /* 0x000000021a2c7224 */ /* 0x000fe200078e022c */
[----:B------:R-:W-:Y:S01]  /*3410*/  @!P4 IADD3 R36, -R36, RZ, RZ ;  /* 0x000000ff2424c210 */ /* 0x000fe20007ffe1ff */
[C---:B------:R-:W-:Y:S01]  /*3420*/  IMAD R45, R26.reuse, R4, R45 ;  /* 0x000000041a2d7224 */ /* 0x040fe200078e022d */
[----:B------:R-:W-:Y:S01]  /*3430*/  ISETP.GT.U32.AND P4, PT, R26, R39, PT ;  /* 0x000000271a00720c */ /* 0x000fe20003f84070 */
[--C-:B------:R-:W-:Y:S01]  /*3440*/  @!P2 IMAD.IADD R40, R40, 0x1, -R26.reuse ;  /* 0x000000012828a824 */ /* 0x100fe200078e0a1a */
[C---:B------:R-:W-:Y:S01]  /*3450*/  ISETP.GT.U32.AND P2, PT, R26.reuse, R44, PT ;  /* 0x0000002c1a00720c */ /* 0x040fe20003f44070 */
[----:B------:R-:W-:Y:S01]  /*3460*/  @!P0 IMAD.IADD R41, R41, 0x1, -R26 ;  /* 0x0000000129298824 */ /* 0x000fe200078e0a1a */
[----:B------:R-:W-:-:S02]  /*3470*/  ISETP.GT.U32.AND P0, PT, R26, R45, PT ;  /* 0x0000002d1a00720c */ /* 0x000fc40003f04070 */
[----:B------:R-:W-:-:S05]  /*3480*/  IABS R2, R51 ;  /* 0x0000003300027213 */ /* 0x000fca0000000000 */
[----:B------:R-:W-:-:S04]  /*3490*/  IMAD.HI.U32 R46, R0, R2, RZ ;  /* 0x00000002002e7227 */ /* 0x000fc800078e00ff */
[--C-:B------:R-:W-:Y:S01]  /*34a0*/  @!P4 IMAD.IADD R39, R39, 0x1, -R26.reuse ;  /* 0x000000012727c824 */ /* 0x100fe200078e0a1a */
[----:B------:R-:W-:Y:S01]  /*34b0*/  ISETP.GE.AND P4, PT, R47, RZ, PT ;  /* 0x000000ff2f00720c */ /* 0x000fe20003f86270 */
[--C-:B------:R-:W-:Y:S02]  /*34c0*/  @!P2 IMAD.IADD R44, R44, 0x1, -R26.reuse ;  /* 0x000000012c2ca824 */ /* 0x100fe400078e0a1a */
[----:B------:R-:W-:Y:S01]  /*34d0*/  @!P0 IMAD.IADD R45, R45, 0x1, -R26 ;  /* 0x000000012d2d8824 */ /* 0x000fe200078e0a1a */
[----:B------:R-:W-:Y:S01]  /*34e0*/  @!P5 IADD3 R39, -R39, RZ, RZ ;  /* 0x000000ff2727d210 */ /* 0x000fe20007ffe1ff */
[----:B------:R-:W-:Y:S01]  /*34f0*/  IMAD.MOV R46, RZ, RZ, -R46 ;  /* 0x000000ffff2e7224 */ /* 0x000fe200078e0a2e */
[C---:B------:R-:W-:Y:S01]  /*3500*/  ISETP.GT.U32.AND P5, PT, R26.reuse, R43, PT ;  /* 0x0000002b1a00720c */ /* 0x040fe20003fa4070 */
[----:B------:R-:W-:Y:S01]  /*3510*/  @!P1 IMAD.MOV R40, RZ, RZ, -R40 ;  /* 0x000000ffff289224 */ /* 0x000fe200078e0a28 */
[C---:B------:R-:W-:Y:S02]  /*3520*/  ISETP.GT.U32.AND P0, PT, R26.reuse, R44, PT ;  /* 0x0000002c1a00720c */ /* 0x040fe40003f04070 */
[C---:B------:R-:W-:Y:S01]  /*3530*/  ISETP.GT.U32.AND P1, PT, R26.reuse, R45, PT ;  /* 0x0000002d1a00720c */ /* 0x040fe20003f24070 */
[----:B------:R-:W-:-:S08]  /*3540*/  IMAD R46, R26, R46, R2 ;  /* 0x0000002e1a2e7224 */ /* 0x000fd000078e0202 */
[--C-:B------:R-:W-:Y:S01]  /*3550*/  @!P5 IMAD.IADD R43, R43, 0x1, -R26.reuse ;  /* 0x000000012b2bd824 */ /* 0x100fe200078e0a1a */
[----:B------:R-:W-:Y:S01]  /*3560*/  ISETP.GE.AND P5, PT, R28, RZ, PT ;  /* 0x000000ff1c00720c */ /* 0x000fe20003fa6270 */
[--C-:B------:R-:W-:Y:S01]  /*3570*/  @!P0 IMAD.IADD R44, R44, 0x1, -R26.reuse ;  /* 0x000000012c2c8824 */ /* 0x100fe200078e0a1a */
[----:B------:R-:W4:Y:S01]  /*3580*/  LDL.LU R28, [R1+0xe8] ;  /* 0x0000e800011c7983 */ /* 0x000f220000300800 */
[----:B------:R-:W-:Y:S01]  /*3590*/  @!P1 IMAD.IADD R45, R45, 0x1, -R26 ;  /* 0x000000012d2d9824 */ /* 0x000fe200078e0a1a */
[----:B--2---:R-:W-:-:S05]  /*35a0*/  IABS R47, R29 ;  /* 0x0000001d002f7213 */ /* 0x004fca0000000000 */
[----:B------:R-:W-:-:S04]  /*35b0*/  IMAD.HI.U32 R4, R0, R47, RZ ;  /* 0x0000002f00047227 */ /* 0x000fc800078e00ff */
[----:B------:R-:W-:-:S04]  /*35c0*/  IMAD.MOV R2, RZ, RZ, -R4 ;  /* 0x000000ffff027224 */ /* 0x000fc800078e0a04 */
[C---:B------:R-:W-:Y:S01]  /*35d0*/  IMAD R47, R26.reuse, R2, R47 ;  /* 0x000000021a2f7224 */ /* 0x040fe200078e022f */
[----:B------:R-:W-:Y:S02]  /*35e0*/  ISETP.GE.AND P1, PT, R29, RZ, PT ;  /* 0x000000ff1d00720c */ /* 0x000fe40003f26270 */
[----:B------:R-:W2:Y:S02]  /*35f0*/  LDL.LU R29, [R1+0xec] ;  /* 0x0000ec00011d7983 */ /* 0x000ea40000300800 */
[----:B------:R-:W-:-:S13]  /*3600*/  ISETP.GT.U32.AND P0, PT, R26, R47, PT ;  /* 0x0000002f1a00720c */ /* 0x000fda0003f04070 */
[----:B------:R-:W-:Y:S01]  /*3610*/  @!P0 IMAD.IADD R47, R47, 0x1, -R26 ;  /* 0x000000012f2f8824 */ /* 0x000fe200078e0a1a */
[----:B---3--:R-:W-:Y:S02]  /*3620*/  IABS R48, R27 ;  /* 0x0000001b00307213 */ /* 0x008fe40000000000 */
[----:B------:R-:W-:Y:S02]  /*3630*/  ISETP.GE.AND P0, PT, R27, RZ, PT ;  /* 0x000000ff1b00720c */ /* 0x000fe40003f06270 */
[----:B------:R-:W3:Y:S04]  /*3640*/  LDL.LU R27, [R1+0xf0] ;  /* 0x0000f000011b7983 */ /* 0x000ee80000300800 */
[----:B0-----:R-:W3:Y:S04]  /*3650*/  LDL.LU R11, [R1+0xf4] ;  /* 0x0000f400010b7983 */ /* 0x001ee80000300800 */
[----:B------:R-:W3:Y:S04]  /*3660*/  LDL.LU R10, [R1+0xf8] ;  /* 0x0000f800010a7983 */ /* 0x000ee80000300800 */
[----:B------:R-:W3:Y:S04]  /*3670*/  LDL.LU R9, [R1+0xfc] ;  /* 0x0000fc0001097983 */ /* 0x000ee80000300800 */
[----:B------:R-:W3:Y:S04]  /*3680*/  LDL.LU R61, [R1+0x100] ;  /* 0x00010000013d7983 */ /* 0x000ee80000300800 */
[----:B------:R-:W3:Y:S04]  /*3690*/  LDL.LU R7, [R1+0x104] ;  /* 0x0001040001077983 */ /* 0x000ee80000300800 */
[----:B------:R-:W3:Y:S04]  /*36a0*/  LDL.LU R60, [R1+0x108] ;  /* 0x00010800013c7983 */ /* 0x000ee80000300800 */
[----:B------:R-:W3:Y:S04]  /*36b0*/  LDL.LU R59, [R1+0x10c] ;  /* 0x00010c00013b7983 */ /* 0x000ee80000300800 */
[----:B------:R-:W3:Y:S04]  /*36c0*/  LDL.LU R3, [R1+0x110] ;  /* 0x0001100001037983 */ /* 0x000ee80000300800 */
[----:B------:R-:W3:Y:S01]  /*36d0*/  LDL R8, [R1+0x3c0] ;  /* 0x0003c00001087983 */ /* 0x000ee20000100800 */
[----:B------:R-:W-:-:S13]  /*36e0*/  ISETP.GT.U32.AND P3, PT, R26, R42, PT ;  /* 0x0000002a1a00720c */ /* 0x000fda0003f64070 */
[----:B------:R-:W-:-:S05]  /*36f0*/  @!P3 IMAD.IADD R42, R42, 0x1, -R26 ;  /* 0x000000012a2ab824 */ /* 0x000fca00078e0a1a */
[C---:B------:R-:W-:Y:S02]  /*3700*/  ISETP.GT.U32.AND P3, PT, R26.reuse, R42, PT ;  /* 0x0000002a1a00720c */ /* 0x040fe40003f64070 */
[----:B------:R-:W-:-:S11]  /*3710*/  ISETP.GT.U32.AND P2, PT, R26, R43, PT ;  /* 0x0000002b1a00720c */ /* 0x000fd60003f44070 */
[----:B------:R-:W-:-:S04]  /*3720*/  @!P3 IMAD.IADD R42, R42, 0x1, -R26 ;  /* 0x000000012a2ab824 */ /* 0x000fc800078e0a1a */
[----:B------:R-:W-:Y:S01]  /*3730*/  @!P6 IMAD.MOV R42, RZ, RZ, -R42 ;  /* 0x000000ffff2ae224 */ /* 0x000fe200078e0a2a */
[----:B------:R-:W-:Y:S02]  /*3740*/  ISETP.GT.U32.AND P6, PT, R26, R46, PT ;  /* 0x0000002e1a00720c */ /* 0x000fe40003fc4070 */
[----:B------:R-:W-:Y:S01]  /*3750*/  ISETP.GE.AND P3, PT, R49, RZ, PT ;  /* 0x000000ff3100720c */ /* 0x000fe20003f66270 */
[----:B------:R-:W-:-:S04]  /*3760*/  IMAD.HI.U32 R2, R0, R48, RZ ;  /* 0x0000003000027227 */ /* 0x000fc800078e00ff */
[----:B------:R-:W-:Y:S01]  /*3770*/  @!P4 IMAD.MOV R41, RZ, RZ, -R41 ;  /* 0x000000ffff29c224 */ /* 0x000fe200078e0a29 */
[----:B------:R-:W-:Y:S01]  /*3780*/  ISETP.GE.AND P4, PT, R50, RZ, PT ;  /* 0x000000ff3200720c */ /* 0x000fe20003f86270 */
[----:B------:R-:W-:Y:S01]  /*3790*/  @!P2 IMAD.IADD R43, R43, 0x1, -R26 ;  /* 0x000000012b2ba824 */ /* 0x000fe200078e0a1a */
[----:B----4-:R-:W-:-:S03]  /*37a0*/  IABS R50, R58 ;  /* 0x0000003a00327213 */ /* 0x010fc60000000000 */
[----:B------:R-:W-:Y:S01]  /*37b0*/  @!P6 IMAD.IADD R46, R46, 0x1, -R26 ;  /* 0x000000012e2ee824 */ /* 0x000fe200078e0a1a */
[----:B------:R-:W-:Y:S01]  /*37c0*/  IADD3 R2, -R2, RZ, RZ ;  /* 0x000000ff02027210 */ /* 0x000fe20007ffe1ff */
[----:B------:R-:W-:Y:S02]  /*37d0*/  @!P3 IMAD.MOV R43, RZ, RZ, -R43 ;  /* 0x000000ffff2bb224 */ /* 0x000fe400078e0a2b */
[----:B------:R-:W-:Y:S01]  /*37e0*/  IMAD.HI.U32 R5, R0, R50, RZ ;  /* 0x0000003200057227 */ /* 0x000fe200078e00ff */
[----:B------:R-:W-:-:S03]  /*37f0*/  ISETP.GT.U32.AND P3, PT, R26, R46, PT ;  /* 0x0000002e1a00720c */ /* 0x000fc60003f64070 */
[----:B------:R-:W-:Y:S02]  /*3800*/  IMAD R48, R26, R2, R48 ;  /* 0x000000021a307224 */ /* 0x000fe400078e0230 */
[----:B------:R-:W-:-:S03]  /*3810*/  IMAD.MOV R5, RZ, RZ, -R5 ;  /* 0x000000ffff057224 */ /* 0x000fc600078e0a05 */
[C---:B------:R-:W-:Y:S01]  /*3820*/  ISETP.GT.U32.AND P6, PT, R26.reuse, R48, PT ;  /* 0x000000301a00720c */ /* 0x040fe20003fc4070 */
[----:B------:R-:W-:-:S04]  /*3830*/  IMAD R50, R26, R5, R50 ;  /* 0x000000051a327224 */ /* 0x000fc800078e0232 */
[----:B------:R-:W-:Y:S02]  /*3840*/  @!P3 IADD3 R46, R46, -R26, RZ ;  /* 0x8000001a2e2eb210 */ /* 0x000fe40007ffe0ff */
[----:B------:R-:W-:Y:S02]  /*3850*/  ISETP.GT.U32.AND P3, PT, R26, R50, PT ;  /* 0x000000321a00720c */ /* 0x000fe40003f64070 */
[----:B------:R-:W-:Y:S02]  /*3860*/  IABS R49, R55 ;  /* 0x0000003700317213 */ /* 0x000fe40000000000 */
[----:B------:R-:W-:Y:S02]  /*3870*/  ISETP.GE.AND P2, PT, R51, RZ, PT ;  /* 0x000000ff3300720c */ /* 0x000fe40003f46270 */
[----:B------:R-:W-:Y:S01]  /*3880*/  IABS R51, R54 ;  /* 0x0000003600337213 */ /* 0x000fe20000000000 */
[----:B------:R-:W-:Y:S02]  /*3890*/  @!P6 IMAD.IADD R48, R48, 0x1, -R26 ;  /* 0x000000013030e824 */ /* 0x000fe400078e0a1a */
[----:B------:R-:W-:-:S04]  /*38a0*/  IMAD.HI.U32 R2, R0, R49, RZ ;  /* 0x0000003100027227 */ /* 0x000fc800078e00ff */
[----:B------:R-:W-:Y:S01]  /*38b0*/  IMAD.HI.U32 R4, R0, R51, RZ ;  /* 0x0000003300047227 */ /* 0x000fe200078e00ff */
[----:B------:R-:W-:-:S03]  /*38c0*/  ISETP.GT.U32.AND P6, PT, R26, R48, PT ;  /* 0x000000301a00720c */ /* 0x000fc60003fc4070 */
[----:B------:R-:W-:Y:S02]  /*38d0*/  IMAD.MOV R2, RZ, RZ, -R2 ;  /* 0x000000ffff027224 */ /* 0x000fe400078e0a02 */
[----:B------:R-:W-:Y:S01]  /*38e0*/  @!P3 IMAD.IADD R50, R50, 0x1, -R26 ;  /* 0x000000013232b824 */ /* 0x000fe200078e0a1a */
[----:B------:R-:W-:Y:S01]  /*38f0*/  IABS R52, R28 ;  /* 0x0000001c00347213 */ /* 0x000fe20000000000 */
[----:B------:R-:W-:Y:S02]  /*3900*/  IMAD.MOV R4, RZ, RZ, -R4 ;  /* 0x000000ffff047224 */ /* 0x000fe400078e0a04 */
[----:B------:R-:W-:Y:S02]  /*3910*/  IMAD R49, R26, R2, R49 ;  /* 0x000000021a317224 */ /* 0x000fe400078e0231 */
[----:B------:R-:W-:-:S04]  /*3920*/  IMAD.HI.U32 R2, R0, R52, RZ ;  /* 0x0000003400027227 */ /* 0x000fc800078e00ff */
[----:B------:R-:W-:Y:S01]  /*3930*/  @!P2 IMAD.MOV R46, RZ, RZ, -R46 ;  /* 0x000000ffff2ea224 */ /* 0x000fe200078e0a2e */
[C---:B------:R-:W-:Y:S01]  /*3940*/  ISETP.GT.U32.AND P2, PT, R26.reuse, R50, PT ;  /* 0x000000321a00720c */ /* 0x040fe20003f44070 */
[----:B------:R-:W-:Y:S02]  /*3950*/  IMAD R51, R26, R4, R51 ;  /* 0x000000041a337224 */ /* 0x000fe400078e0233 */
[----:B------:R-:W-:Y:S02]  /*3960*/  IMAD.MOV R2, RZ, RZ, -R2 ;  /* 0x000000ffff027224 */ /* 0x000fe400078e0a02 */
[----:B------:R-:W-:Y:S02]  /*3970*/  @!P6 IMAD.IADD R48, R48, 0x1, -R26 ;  /* 0x000000013030e824 */ /* 0x000fe400078e0a1a */
[C---:B------:R-:W-:Y:S02]  /*3980*/  IMAD R52, R26.reuse, R2, R52 ;  /* 0x000000021a347224 */ /* 0x040fe400078e0234 */
[----:B------:R-:W-:Y:S01]  /*3990*/  @!P5 IMAD.MOV R44, RZ, RZ, -R44 ;  /* 0x000000ffff2cd224 */ /* 0x000fe200078e0a2c */
[----:B------:R-:W-:Y:S01]  /*39a0*/  ISETP.GT.U32.AND P5, PT, R26, R47, PT ;  /* 0x0000002f1a00720c */ /* 0x000fe20003fa4070 */
[----:B------:R-:W-:Y:S01]  /*39b0*/  @!P0 IMAD.MOV R48, RZ, RZ, -R48 ;  /* 0x000000ffff308224 */ /* 0x000fe200078e0a30 */
[----:B------:R-:W-:Y:S01]  /*39c0*/  ISETP.GE.AND P0, PT, R54, RZ, PT ;  /* 0x000000ff3600720c */ /* 0x000fe20003f06270 */
[----:B------:R-:W-:-:S02]  /*39d0*/  @!P2 IMAD.IADD R50, R50, 0x1, -R26 ;  /* 0x000000013232a824 */ /* 0x000fc400078e0a1a */
[----:B------:R-:W-:Y:S01]  /*39e0*/  @!P4 IMAD.MOV R45, RZ, RZ, -R45 ;  /* 0x000000ffff2dc224 */ /* 0x000fe200078e0a2d */
[----:B------:R-:W-:-:S07]  /*39f0*/  ISETP.GT.U32.AND P4, PT, R26, R49, PT ;  /* 0x000000311a00720c */ /* 0x000fce0003f84070 */
[----:B------:R-:W-:Y:S01]  /*3a00*/  @!P5 IMAD.IADD R47, R47, 0x1, -R26 ;  /* 0x000000012f2fd824 */ /* 0x000fe200078e0a1a */
[----:B------:R-:W-:Y:S02]  /*3a10*/  ISETP.GE.AND P5, PT, R55, RZ, PT ;  /* 0x000000ff3700720c */ /* 0x000fe40003fa6270 */
[----:B------:R-:W-:-:S03]  /*3a20*/  ISETP.GT.U32.AND P6, PT, R26, R51, PT ;  /* 0x000000331a00720c */ /* 0x000fc60003fc4070 */
[----:B------:R-:W-:Y:S01]  /*3a30*/  @!P4 IMAD.IADD R49, R49, 0x1, -R26 ;  /* 0x000000013131c824 */ /* 0x000fe200078e0a1a */
[----:B------:R-:W-:-:S09]  /*3a40*/  ISETP.GT.U32.AND P4, PT, R26, R52, PT ;  /* 0x000000341a00720c */ /* 0x000fd20003f84070 */
[----:B------:R-:W-:Y:S01]  /*3a50*/  @!P6 IMAD.IADD R51, R51, 0x1, -R26 ;  /* 0x000000013333e824 */ /* 0x000fe200078e0a1a */
[----:B------:R-:W-:-:S03]  /*3a60*/  ISETP.GT.U32.AND P6, PT, R26, R49, PT ;  /* 0x000000311a00720c */ /* 0x000fc60003fc4070 */
[----:B------:R-:W-:Y:S02]  /*3a70*/  @!P4 IMAD.IADD R52, R52, 0x1, -R26 ;  /* 0x000000013434c824 */ /* 0x000fe400078e0a1a */
[----:B------:R-:W-:Y:S01]  /*3a80*/  @!P1 IMAD.MOV R47, RZ, RZ, -R47 ;  /* 0x000000ffff2f9224 */ /* 0x000fe200078e0a2f */
[C---:B------:R-:W-:Y:S02]  /*3a90*/  ISETP.GT.U32.AND P1, PT, R26.reuse, R51, PT ;  /* 0x000000331a00720c */ /* 0x040fe40003f24070 */
[----:B------:R-:W-:-:S05]  /*3aa0*/  ISETP.GT.U32.AND P4, PT, R26, R52, PT ;  /* 0x000000341a00720c */ /* 0x000fca0003f84070 */
[----:B------:R-:W-:Y:S01]  /*3ab0*/  @!P6 IMAD.IADD R49, R49, 0x1, -R26 ;  /* 0x000000013131e824 */ /* 0x000fe200078e0a1a */
[----:B------:R-:W-:-:S03]  /*3ac0*/  ISETP.GE.AND P6, PT, R28, RZ, PT ;  /* 0x000000ff1c00720c */ /* 0x000fc60003fc6270 */
[----:B------:R-:W-:Y:S01]  /*3ad0*/  @!P5 IMAD.MOV R49, RZ, RZ, -R49 ;  /* 0x000000ffff31d224 */ /* 0x000fe200078e0a31 */
[----:B------:R-:W-:Y:S01]  /*3ae0*/  ISETP.GE.AND P3, PT, R58, RZ, PT ;  /* 0x000000ff3a00720c */ /* 0x000fe20003f66270 */
[--C-:B------:R-:W-:Y:S02]  /*3af0*/  @!P1 IMAD.IADD R51, R51, 0x1, -R26.reuse ;  /* 0x0000000133339824 */ /* 0x100fe400078e0a1a */
[----:B------:R-:W-:Y:S01]  /*3b00*/  @!P4 IMAD.IADD R52, R52, 0x1, -R26 ;  /* 0x000000013434c824 */ /* 0x000fe200078e0a1a */
[----:B--2---:R-:W-:-:S05]  /*3b10*/  IABS R53, R29 ;  /* 0x0000001d00357213 */ /* 0x004fca0000000000 */
[----:B------:R-:W-:-:S04]  /*3b20*/  IMAD.HI.U32 R4, R0, R53, RZ ;  /* 0x0000003500047227 */ /* 0x000fc800078e00ff */
[----:B------:R-:W-:-:S04]  /*3b30*/  IMAD.MOV R4, RZ, RZ, -R4 ;  /* 0x000000ffff047224 */ /* 0x000fc800078e0a04 */
[----:B------:R-:W-:-:S05]  /*3b40*/  IMAD R53, R26, R4, R53 ;  /* 0x000000041a357224 */ /* 0x000fca00078e0235 */
[----:B------:R-:W-:Y:S02]  /*3b50*/  ISETP.GT.U32.AND P2, PT, R26, R53, PT ;  /* 0x000000351a00720c */ /* 0x000fe40003f44070 */
[----:B---3--:R-:W-:-:S05]  /*3b60*/  IABS R2, R27 ;  /* 0x0000001b00027213 */ /* 0x008fca0000000000 */
[----:B------:R-:W-:-:S05]  /*3b70*/  IMAD.HI.U32 R54, R0, R2, RZ ;  /* 0x0000000200367227 */ /* 0x000fca00078e00ff */
[----:B------:R-:W-:Y:S02]  /*3b80*/  IADD3 R54, -R54, RZ, RZ ;  /* 0x000000ff36367210 */ /* 0x000fe40007ffe1ff */
[----:B------:R-:W-:-:S03]  /*3b90*/  IABS R55, R11 ;  /* 0x0000000b00377213 */ /* 0x000fc60000000000 */
[----:B------:R-:W-:Y:S02]  /*3ba0*/  IMAD R54, R26, R54, R2 ;  /* 0x000000361a367224 */ /* 0x000fe400078e0202 */
[----:B------:R-:W-:Y:S02]  /*3bb0*/  @!P2 IMAD.IADD R53, R53, 0x1, -R26 ;  /* 0x000000013535a824 */ /* 0x000fe400078e0a1a */
[----:B------:R-:W-:Y:S01]  /*3bc0*/  IMAD.HI.U32 R4, R0, R55, RZ ;  /* 0x0000003700047227 */ /* 0x000fe200078e00ff */
[----:B------:R-:W-:-:S03]  /*3bd0*/  ISETP.GT.U32.AND P2, PT, R26, R54, PT ;  /* 0x000000361a00720c */ /* 0x000fc60003f44070 */
[----:B------:R-:W-:-:S04]  /*3be0*/  IMAD.MOV R4, RZ, RZ, -R4 ;  /* 0x000000ffff047224 */ /* 0x000fc800078e0a04 */
[----:B------:R-:W-:-:S06]  /*3bf0*/  IMAD R55, R26, R4, R55 ;  /* 0x000000041a377224 */ /* 0x000fcc00078e0237 */
[----:B------:R-:W-:Y:S01]  /*3c00*/  @!P2 IMAD.IADD R54, R54, 0x1, -R26 ;  /* 0x000000013636a824 */ /* 0x000fe200078e0a1a */
[----:B------:R-:W-:Y:S02]  /*3c10*/  ISETP.GT.U32.AND P2, PT, R26, R55, PT ;  /* 0x000000371a00720c */ /* 0x000fe40003f44070 */
[----:B------:R-:W-:Y:S02]  /*3c20*/  IABS R5, R60 ;  /* 0x0000003c00057213 */ /* 0x000fe40000000000 */
[----:B------:R-:W-:Y:S02]  /*3c30*/  IABS R56, R10 ;  /* 0x0000000a00387213 */ /* 0x000fe40000000000 */
[----:B------:R-:W-:Y:S01]  /*3c40*/  IABS R57, R9 ;  /* 0x0000000900397213 */ /* 0x000fe20000000000 */
[----:B------:R-:W-:-:S06]  /*3c50*/  IMAD.HI.U32 R28, R0, R5, RZ ;  /* 0x00000005001c7227 */ /* 0x000fcc00078e00ff */
[----:B------:R-:W-:-:S05]  /*3c60*/  @!P2 IMAD.IADD R55, R55, 0x1, -R26 ;  /* 0x000000013737a824 */ /* 0x000fca00078e0a1a */
[----:B------:R-:W-:Y:S01]  /*3c70*/  ISETP.GT.U32.AND P5, PT, R26, R55, PT ;  /* 0x000000371a00720c */ /* 0x000fe20003fa4070 */
[C---:B------:R-:W-:Y:S01]  /*3c80*/  IMAD.HI.U32 R2, R0.reuse, R56, RZ ;  /* 0x0000003800027227 */ /* 0x040fe200078e00ff */
[----:B------:R-:W-:Y:S02]  /*3c90*/  IABS R58, R61 ;  /* 0x0000003d003a7213 */ /* 0x000fe40000000000 */
[----:B------:R-:W-:Y:S01]  /*3ca0*/  IABS R6, R7 ;  /* 0x0000000700067213 */ /* 0x000fe20000000000 */
[----:B------:R-:W-:Y:S02]  /*3cb0*/  IMAD.MOV R28, RZ, RZ, -R28 ;  /* 0x000000ffff1c7224 */ /* 0x000fe400078e0a1c */
[----:B------:R-:W-:Y:S01]  /*3cc0*/  IMAD.HI.U32 R4, R0, R57, RZ ;  /* 0x0000003900047227 */ /* 0x000fe200078e00ff */
[----:B------:R-:W-:Y:S02]  /*3cd0*/  ISETP.GE.AND P4, PT, R27, RZ, PT ;  /* 0x000000ff1b00720c */ /* 0x000fe40003f86270 */
[----:B------:R-:W-:Y:S01]  /*3ce0*/  ISETP.GE.AND P1, PT, R29, RZ, PT ;  /* 0x000000ff1d00720c */ /* 0x000fe20003f26270 */
[----:B------:R-:W-:-:S02]  /*3cf0*/  IMAD.MOV R2, RZ, RZ, -R2 ;  /* 0x000000ffff027224 */ /* 0x000fc400078e0a02 */
[----:B------:R-:W-:Y:S02]  /*3d00*/  IMAD R5, R26, R28, R5 ;  /* 0x0000001c1a057224 */ /* 0x000fe400078e0205 */
[----:B------:R-:W-:-:S04]  /*3d10*/  IMAD.HI.U32 R27, R0, R58, RZ ;  /* 0x0000003a001b7227 */ /* 0x000fc800078e00ff */
[----:B------:R-:W-:Y:S02]  /*3d20*/  IMAD.MOV R4, RZ, RZ, -R4 ;  /* 0x000000ffff047224 */ /* 0x000fe400078e0a04 */
[----:B------:R-:W-:-:S04]  /*3d30*/  IMAD.HI.U32 R29, R0, R6, RZ ;  /* 0x00000006001d7227 */ /* 0x000fc800078e00ff */
[C---:B------:R-:W-:Y:S02]  /*3d40*/  IMAD R56, R26.reuse, R2, R56 ;  /* 0x000000021a387224 */ /* 0x040fe400078e0238 */
[----:B------:R-:W-:Y:S01]  /*3d50*/  @!P5 IMAD.IADD R55, R55, 0x1, -R26 ;  /* 0x000000013737d824 */ /* 0x000fe200078e0a1a */
[C---:B------:R-:W-:Y:S01]  /*3d60*/  ISETP.GT.U32.AND P5, PT, R26.reuse, R5, PT ;  /* 0x000000051a00720c */ /* 0x040fe20003fa4070 */
[----:B------:R-:W-:Y:S02]  /*3d70*/  IMAD.MOV R2, RZ, RZ, -R27 ;  /* 0x000000ffff027224 */ /* 0x000fe400078e0a1b */
[----:B------:R-:W-:Y:S01]  /*3d80*/  IMAD R57, R26, R4, R57 ;  /* 0x000000041a397224 */ /* 0x000fe200078e0239 */
[----:B------:R-:W-:Y:S01]  /*3d90*/  IABS R4, R59 ;  /* 0x0000003b00047213 */ /* 0x000fe20000000000 */
[----:B------:R-:W-:-:S04]  /*3da0*/  IMAD.MOV R27, RZ, RZ, -R29 ;  /* 0x000000ffff1b7224 */ /* 0x000fc800078e0a1d */
[----:B------:R-:W-:Y:S02]  /*3db0*/  IMAD R6, R26, R27, R6 ;  /* 0x0000001b1a067224 */ /* 0x000fe400078e0206 */
[----:B------:R-:W-:Y:S01]  /*3dc0*/  IMAD.HI.U32 R27, R0, R4, RZ ;  /* 0x00000004001b7227 */ /* 0x000fe200078e00ff */
[----:B------:R-:W-:-:S03]  /*3dd0*/  IABS R28, R8 ;  /* 0x00000008001c7213 */ /* 0x000fc60000000000 */
[----:B------:R-:W-:Y:S01]  /*3de0*/  @!P0 IMAD.MOV R51, RZ, RZ, -R51 ;  /* 0x000000ffff338224 */ /* 0x000fe200078e0a33 */
[C---:B------:R-:W-:Y:S01]  /*3df0*/  ISETP.GT.U32.AND P0, PT, R26.reuse, R56, PT ;  /* 0x000000381a00720c */ /* 0x040fe20003f04070 */
[----:B------:R-:W-:Y:S02]  /*3e00*/  IMAD.MOV R27, RZ, RZ, -R27 ;  /* 0x000000ffff1b7224 */ /* 0x000fe400078e0a1b */
[C---:B------:R-:W-:Y:S01]  /*3e10*/  IMAD R58, R26.reuse, R2, R58 ;  /* 0x000000021a3a7224 */ /* 0x040fe200078e023a */
[----:B------:R-:W-:Y:S01]  /*3e20*/  IABS R2, R3 ;  /* 0x0000000300027213 */ /* 0x000fe20000000000 */
[----:B------:R-:W-:Y:S02]  /*3e30*/  @!P5 IMAD.IADD R5, R5, 0x1, -R26 ;  /* 0x000000010505d824 */ /* 0x000fe400078e0a1a */
[----:B------:R-:W-:Y:S01]  /*3e40*/  @!P6 IMAD.MOV R52, RZ, RZ, -R52 ;  /* 0x000000ffff34e224 */ /* 0x000fe200078e0a34 */
[C---:B------:R-:W-:Y:S01]  /*3e50*/  ISETP.GT.U32.AND P6, PT, R26.reuse, R57, PT ;  /* 0x000000391a00720c */ /* 0x040fe20003fc4070 */
[----:B------:R-:W-:-:S02]  /*3e60*/  IMAD R4, R26, R27, R4 ;  /* 0x0000001b1a047224 */ /* 0x000fc400078e0204 */
[----:B------:R-:W-:Y:S01]  /*3e70*/  IMAD.MOV.U32 R27, RZ, RZ, R28 ;  /* 0x000000ffff1b7224 */ /* 0x000fe200078e001c */
[----:B------:R-:W-:Y:S01]  /*3e80*/  ISETP.GT.U32.AND P2, PT, R26, R53, PT ;  /* 0x000000351a00720c */ /* 0x000fe20003f44070 */
[----:B------:R-:W-:Y:S01]  /*3e90*/  IMAD.HI.U32 R28, R0, R2, RZ ;  /* 0x00000002001c7227 */ /* 0x000fe200078e00ff */
[----:B------:R-:W-:Y:S02]  /*3ea0*/  ISETP.GT.U32.AND P5, PT, R26, R5, PT ;  /* 0x000000051a00720c */ /* 0x000fe40003fa4070 */
[----:B------:R-:W-:Y:S01]  /*3eb0*/  @!P3 IADD3 R50, -R50, RZ, RZ ;  /* 0x000000ff3232b210 */ /* 0x000fe20007ffe1ff */
[----:B------:R-:W-:Y:S01]  /*3ec0*/  IMAD.HI.U32 R0, R0, R27, RZ ;  /* 0x0000001b00007227 */ /* 0x000fe200078e00ff */
[----:B------:R-:W-:-:S03]  /*3ed0*/  ISETP.GT.U32.AND P3, PT, R26, R54, PT ;  /* 0x000000361a00720c */ /* 0x000fc60003f64070 */
[----:B------:R-:W-:Y:S02]  /*3ee0*/  IMAD.MOV R0, RZ, RZ, -R0 ;  /* 0x000000ffff007224 */ /* 0x000fe400078e0a00 */
[--C-:B------:R-:W-:Y:S02]  /*3ef0*/  @!P0 IMAD.IADD R56, R56, 0x1, -R26.reuse ;  /* 0x0000000138388824 */ /* 0x100fe400078e0a1a */
[C---:B------:R-:W-:Y:S02]  /*3f00*/  IMAD R0, R26.reuse, R0, R27 ;  /* 0x000000001a007224 */ /* 0x040fe400078e021b */
[--C-:B------:R-:W-:Y:S01]  /*3f10*/  @!P6 IMAD.IADD R57, R57, 0x1, -R26.reuse ;  /* 0x000000013939e824 */ /* 0x100fe200078e0a1a */
[C---:B------:R-:W-:Y:S01]  /*3f20*/  ISETP.GT.U32.AND P6, PT, R26.reuse, R56, PT ;  /* 0x000000381a00720c */ /* 0x040fe20003fc4070 */
[--C-:B------:R-:W-:Y:S01]  /*3f30*/  @!P2 IMAD.IADD R53, R53, 0x1, -R26.reuse ;  /* 0x000000013535a824 */ /* 0x100fe200078e0a1a */
[C---:B------:R-:W-:Y:S01]  /*3f40*/  ISETP.GT.U32.AND P2, PT, R26.reuse, R58, PT ;  /* 0x0000003a1a00720c */ /* 0x040fe20003f44070 */
[--C-:B------:R-:W-:Y:S01]  /*3f50*/  @!P5 IMAD.IADD R5, R5, 0x1, -R26.reuse ;  /* 0x000000010505d824 */ /* 0x100fe200078e0a1a */
[----:B------:R-:W-:Y:S01]  /*3f60*/  ISETP.GT.U32.AND P5, PT, R26, R0, PT ;  /* 0x000000001a00720c */ /* 0x000fe20003fa4070 */
[----:B------:R-:W-:Y:S01]  /*3f70*/  @!P3 IMAD.IADD R54, R54, 0x1, -R26 ;  /* 0x000000013636b824 */ /* 0x000fe200078e0a1a */
[----:B------:R-:W-:-:S03]  /*3f80*/  ISETP.GT.U32.AND P3, PT, R26, R6, PT ;  /* 0x000000061a00720c */ /* 0x000fc60003f64070 */
[----:B------:R-:W-:Y:S01]  /*3f90*/  @!P4 IMAD.MOV R54, RZ, RZ, -R54 ;  /* 0x000000ffff36c224 */ /* 0x000fe200078e0a36 */
[----:B------:R-:W-:Y:S02]  /*3fa0*/  ISETP.GE.AND P4, PT, R61, RZ, PT ;  /* 0x000000ff3d00720c */ /* 0x000fe40003f86270 */
[----:B------:R-:W0:Y:S01]  /*3fb0*/  S2R R61, SR_TID.X ;  /* 0x00000000003d7919 */ /* 0x000e220000002100 */
[--C-:B------:R-:W-:Y:S01]  /*3fc0*/  @!P6 IMAD.IADD R56, R56, 0x1, -R26.reuse ;  /* 0x000000013838e824 */ /* 0x100fe200078e0a1a */
[----:B------:R-:W-:Y:S01]  /*3fd0*/  ISETP.GT.U32.AND P6, PT, R26, R4, PT ;  /* 0x000000041a00720c */ /* 0x000fe20003fc4070 */
[--C-:B------:R-:W-:Y:S02]  /*3fe0*/  @!P2 IMAD.IADD R58, R58, 0x1, -R26.reuse ;  /* 0x000000013a3aa824 */ /* 0x100fe400078e0a1a */
[--C-:B------:R-:W-:Y:S01]  /*3ff0*/  @!P5 IMAD.IADD R0, R0, 0x1, -R26.reuse ;  /* 0x000000010000d824 */ /* 0x100fe200078e0a1a */
[----:B------:R-:W-:Y:S01]  /*4000*/  ISETP.GE.AND P5, PT, R60, RZ, PT ;  /* 0x000000ff3c00720c */ /* 0x000fe20003fa6270 */
[----:B------:R-:W-:Y:S01]  /*4010*/  @!P3 IMAD.IADD R6, R6, 0x1, -R26 ;  /* 0x000000010606b824 */ /* 0x000fe200078e0a1a */
[----:B------:R-:W1:Y:S01]  /*4020*/  LDC R60, c[0x0][0x230] ;  /* 0x00008c00ff3c7b82 */ /* 0x000e620000000800 */
[----:B------:R-:W-:Y:S01]  /*4030*/  ISETP.GT.U32.AND P3, PT, R26, R58, PT ;  /* 0x0000003a1a00720c */ /* 0x000fe20003f64070 */
[----:B------:R-:W-:-:S05]  /*4040*/  IMAD.MOV R28, RZ, RZ, -R28 ;  /* 0x000000ffff1c7224 */ /* 0x000fca00078e0a1c */
[----:B------:R-:W-:Y:S02]  /*4050*/  @!P6 IMAD.IADD R4, R4, 0x1, -R26 ;  /* 0x000000010404e824 */ /* 0x000fe400078e0a1a */
[----:B------:R-:W-:-:S03]  /*4060*/  IMAD R2, R26, R28, R2 ;  /* 0x0000001c1a027224 */ /* 0x000fc600078e0202 */
[----:B------:R-:W-:Y:S02]  /*4070*/  ISETP.GT.U32.AND P6, PT, R26, R4, PT ;  /* 0x000000041a00720c */ /* 0x000fe40003fc4070 */
[----:B------:R-:W-:Y:S01]  /*4080*/  @!P3 IMAD.IADD R58, R58, 0x1, -R26 ;  /* 0x000000013a3ab824 */ /* 0x000fe200078e0a1a */
[C---:B------:R-:W-:Y:S02]  /*4090*/  ISETP.GT.U32.AND P3, PT, R26.reuse, R2, PT ;  /* 0x000000021a00720c */ /* 0x040fe40003f64070 */
[----:B------:R-:W-:Y:S02]  /*40a0*/  ISETP.GE.AND P0, PT, R11, RZ, PT ;  /* 0x000000ff0b00720c */ /* 0x000fe40003f06270 */
[----:B------:R-:W-:Y:S01]  /*40b0*/  ISETP.GT.U32.AND P2, PT, R26, R57, PT ;  /* 0x000000391a00720c */ /* 0x000fe20003f44070 */
[----:B------:R-:W2:Y:S01]  /*40c0*/  LDL.LU R11, [R1+0xccc] ;  /* 0x000ccc00010b7983 */ /* 0x000ea20000300800 */
[----:B0-----:R-:W-:Y:S01]  /*40d0*/  LOP3.LUT R28, R61, 0x7, RZ, 0xc0, !PT ;  /* 0x000000073d1c7812 */ /* 0x001fe200078ec0ff */
[----:B-1----:R-:W-:-:S03]  /*40e0*/  VIADD R60, R60, 0x3f ;  /* 0x0000003f3c3c7836 */ /* 0x002fc60000000000 */
[--C-:B------:R-:W-:Y:S01]  /*40f0*/  @!P6 IMAD.IADD R4, R4, 0x1, -R26.reuse ;  /* 0x000000010404e824 */ /* 0x100fe200078e0a1a */
[----:B------:R-:W-:Y:S02]  /*4100*/  ISETP.GE.AND P6, PT, R59, RZ, PT ;  /* 0x000000ff3b00720c */ /* 0x000fe40003fc6270 */
[----:B------:R-:W-:Y:S01]  /*4110*/  @!P3 IMAD.IADD R2, R2, 0x1, -R26 ;  /* 0x000000010202b824 */ /* 0x000fe200078e0a1a */
[----:B------:R-:W-:Y:S01]  /*4120*/  SHF.R.S32.HI R59, RZ, 0x1f, R60 ;  /* 0x0000001fff3b7819 */ /* 0x000fe2000001143c */
[----:B------:R-:W-:Y:S02]  /*4130*/  IMAD.SHL.U32 R29, R61, 0x2, RZ ;  /* 0x000000023d1d7824 */ /* 0x000fe400078e00ff */
[----:B------:R-:W-:Y:S01]  /*4140*/  IMAD R28, R28, 0x90, RZ ;  /* 0x000000901c1c7824 */ /* 0x000fe200078e02ff */
[----:B------:R-:W-:Y:S02]  /*4150*/  @!P1 IADD3 R53, -R53, RZ, RZ ;  /* 0x000000ff35359210 */ /* 0x000fe40007ffe1ff */
[----:B------:R-:W-:-:S02]  /*4160*/  ISETP.GT.U32.AND P1, PT, R26, R6, PT ;  /* 0x000000061a00720c */ /* 0x000fc40003f24070 */
[----:B------:R-:W-:Y:S02]  /*4170*/  LEA.HI R60, R59, R60, RZ, 0x6 ;  /* 0x0000003c3b3c7211 */ /* 0x000fe400078f30ff */
[----:B------:R-:W-:Y:S02]  /*4180*/  ISETP.GT.U32.AND P3, PT, R26, R2, PT ;  /* 0x000000021a00720c */ /* 0x000fe40003f64070 */
[C-C-:B------:R-:W-:Y:S02]  /*4190*/  LOP3.LUT R27, R28.reuse, 0x10, R29.reuse, 0x78, !PT ;  /* 0x000000101c1b7812 */ /* 0x140fe400078e781d */
[----:B------:R-:W-:Y:S02]  /*41a0*/  LOP3.LUT R59, R28, 0x30, R29, 0x78, !PT ;  /* 0x000000301c3b7812 */ /* 0x000fe400078e781d */
[----:B------:R-:W0:Y:S01]  /*41b0*/  LDC R29, c[0x0][0x23c] ;  /* 0x00008f00ff1d7b82 */ /* 0x000e220000000800 */
[----:B------:R-:W-:Y:S01]  /*41c0*/  @!P0 IMAD.MOV R55, RZ, RZ, -R55 ;  /* 0x000000ffff378224 */ /* 0x000fe200078e0a37 */
[----:B------:R-:W-:Y:S01]  /*41d0*/  ISETP.GE.AND P0, PT, R7, RZ, PT ;  /* 0x000000ff0700720c */ /* 0x000fe20003f06270 */
[--C-:B------:R-:W-:Y:S01]  /*41e0*/  @!P2 IMAD.IADD R57, R57, 0x1, -R26.reuse ;  /* 0x000000013939a824 */ /* 0x100fe200078e0a1a */
[----:B------:R-:W-:Y:S01]  /*41f0*/  ISETP.GE.AND P2, PT, R10, RZ, PT ;  /* 0x000000ff0a00720c */ /* 0x000fe20003f46270 */
[----:B------:R-:W-:Y:S01]  /*4200*/  IMAD.SHL.U32 R7, R61, 0x40, RZ ;  /* 0x000000403d077824 */ /* 0x000fe200078e00ff */
[----:B------:R-:W3:Y:S01]  /*4210*/  LDL.LU R10, [R1+0xcc8] ;  /* 0x000cc800010a7983 */ /* 0x000ee20000300800 */
[--C-:B------:R-:W-:Y:S01]  /*4220*/  @!P1 IMAD.IADD R6, R6, 0x1, -R26.reuse ;  /* 0x0000000106069824 */ /* 0x100fe200078e0a1a */
[----:B------:R-:W-:Y:S01]  /*4230*/  ISETP.GE.AND P1, PT, R9, RZ, PT ;  /* 0x000000ff0900720c */ /* 0x000fe20003f26270 */
[----:B------:R-:W-:Y:S01]  /*4240*/  @!P3 IMAD.IADD R2, R2, 0x1, -R26 ;  /* 0x000000010202b824 */ /* 0x000fe200078e0a1a */
[----:B------:R-:W4:Y:S01]  /*4250*/  LDL.LU R9, [R1+0xcc4] ;  /* 0x000cc40001097983 */ /* 0x000f220000300800 */
[----:B------:R-:W-:-:S02]  /*4260*/  ISETP.GE.AND P3, PT, R3, RZ, PT ;  /* 0x000000ff0300720c */ /* 0x000fc40003f66270 */
[----:B------:R-:W-:Y:S01]  /*4270*/  LOP3.LUT R28, R27, 0x400, R7, 0xf8, !PT ;  /* 0x000004001b1c7812 */ /* 0x000fe200078ef807 */
[----:B------:R-:W2:Y:S01]  /*4280*/  LDL.LU R3, [R1+0xcc0] ;  /* 0x000cc00001037983 */ /* 0x000ea20000300800 */
[----:B------:R-:W-:-:S03]  /*4290*/  LOP3.LUT R61, R61, 0x1f, RZ, 0xc0, !PT ;  /* 0x0000001f3d3d7812 */ /* 0x000fc600078ec0ff */
[----:B------:R1:W-:Y:S04]  /*42a0*/  STL [R1+0x3b8], R59 ;  /* 0x0003b83b01007387 */ /* 0x0003e80000100800 */
[----:B------:R-:W3:Y:S04]  /*42b0*/  LDL.LU R7, [R1+0x24] ;  /* 0x0000240001077983 */ /* 0x000ee80000300800 */
[----:B------:R1:W-:Y:S01]  /*42c0*/  STL [R1+0x3bc], R28 ;  /* 0x0003bc1c01007387 */ /* 0x0003e20000100800 */
[----:B0-----:R-:W-:-:S03]  /*42d0*/  IMAD R27, R61, R29, RZ ;  /* 0x0000001d3d1b7224 */ /* 0x001fc600078e02ff */
[----:B-1----:R-:W4:Y:S04]  /*42e0*/  LDL.LU R59, [R1+0x20] ;  /* 0x00002000013b7983 */ /* 0x002f280000300800 */
[----:B------:R-:W4:Y:S04]  /*42f0*/  LDL.LU R60, [R1+0x14] ;  /* 0x00001400013c7983 */ /* 0x000f280000300800 */
[----:B------:R-:W4:Y:S01]  /*4300*/  LDL.LU R61, [R1+0x10] ;  /* 0x00001000013d7983 */ /* 0x000f220000300800 */
[----:B------:R-:W-:Y:S02]  /*4310*/  @!P2 IADD3 R56, -R56, RZ, RZ ;  /* 0x000000ff3838a210 */ /* 0x000fe40007ffe1ff */
[----:B------:R-:W-:Y:S01]  /*4320*/  ISETP.GT.U32.AND P2, PT, R26, R0, PT ;  /* 0x000000001a00720c */ /* 0x000fe20003f44070 */
[----:B------:R-:W-:-:S02]  /*4330*/  @!P1 IMAD.MOV R57, RZ, RZ, -R57 ;  /* 0x000000ffff399224 */ /* 0x000fc400078e0a39 */
[----:B------:R-:W-:Y:S02]  /*4340*/  IMAD R29, R29, 0x20, R27 ;  /* 0x000000201d1d7824 */ /* 0x000fe400078e021b */
[----:B------:R-:W-:-:S08]  /*4350*/  @!P4 IMAD.MOV R58, RZ, RZ, -R58 ;  /* 0x000000ffff3ac224 */ /* 0x000fd000078e0a3a */
[----:B------:R-:W-:Y:S01]  /*4360*/  @!P2 IMAD.IADD R0, R0, 0x1, -R26 ;  /* 0x000000010000a824 */ /* 0x000fe200078e0a1a */
[----:B------:R-:W-:Y:S02]  /*4370*/  LEA R26, P1, R27, UR8, 0x1 ;  /* 0x000000081b1a7c11 */ /* 0x000fe4000f8208ff */
[----:B------:R-:W-:Y:S02]  /*4380*/  LEA R28, P4, R29, UR8, 0x1 ;  /* 0x000000081d1c7c11 */ /* 0x000fe4000f8808ff */
[----:B------:R-:W-:Y:S02]  /*4390*/  LEA.HI.X.SX32 R27, R27, UR9, 0x1, P1 ;  /* 0x000000091b1b7c11 */ /* 0x000fe400088f0eff */
[----:B------:R-:W-:Y:S02]  /*43a0*/  ISETP.GE.AND P2, PT, R8, RZ, PT ;  /* 0x000000ff0800720c */ /* 0x000fe40003f46270 */
[----:B------:R-:W4:Y:S01]  /*43b0*/  LDL.LU R8, [R1+0xcbc] ;  /* 0x000cbc0001087983 */ /* 0x000f220000300800 */
[----:B------:R-:W-:Y:S01]  /*43c0*/  LEA.HI.X.SX32 R29, R29, UR9, 0x1, P4 ;  /* 0x000000091d1d7c11 */ /* 0x000fe2000a0f0eff */
[----:B------:R-:W-:Y:S01]  /*43d0*/  @!P0 IMAD.MOV R6, RZ, RZ, -R6 ;  /* 0x000000ffff068224 */ /* 0x000fe200078e0a06 */
[----:B------:R-:W-:Y:S01]  /*43e0*/  @!P3 IADD3 R2, -R2, RZ, RZ ;  /* 0x000000ff0202b210 */ /* 0x000fe20007ffe1ff */
[----:B------:R0:W-:Y:S01]  /*43f0*/  STL.64 [R1+0xc88], R26 ;  /* 0x000c881a01007387 */ /* 0x0001e20000100a00 */
[----:B------:R-:W-:Y:S01]  /*4400*/  @!P5 IMAD.MOV R5, RZ, RZ, -R5 ;  /* 0x000000ffff05d224 */ /* 0x000fe200078e0a05 */
[----:B------:R-:W-:-:S02]  /*4410*/  ULDC.64 UR8, c[0x0][0x210] ;  /* 0x0000840000087ab9 */ /* 0x000fc40000000a00 */
[----:B0-----:R-:W4:Y:S04]  /*4420*/  LDL.LU R26, [R1+0x4] ;  /* 0x00000400011a7983 */ /* 0x001f280000300800 */
[----:B------:R-:W4:Y:S04]  /*4430*/  LDL.LU R27, [R1] ;  /* 0x00000000011b7983 */ /* 0x000f280000300800 */
[----:B------:R0:W-:Y:S04]  /*4440*/  STL [R1+0xc9c], R28 ;  /* 0x000c9c1c01007387 */ /* 0x0001e80000100800 */
[----:B0-----:R-:W4:Y:S04]  /*4450*/  LDL.LU R28, [R1+0x8] ;  /* 0x00000800011c7983 */ /* 0x001f280000300800 */
[----:B------:R0:W-:Y:S04]  /*4460*/  STL [R1+0xc98], R29 ;  /* 0x000c981d01007387 */ /* 0x0001e80000100800 */
[----:B0-----:R-:W4:Y:S01]  /*4470*/  LDL.LU R29, [R1+0xc] ;  /* 0x00000c00011d7983 */ /* 0x001f220000300800 */
[----:B--2---:R-:W-:-:S02]  /*4480*/  ISETP.NE.AND P1, PT, R3, RZ, PT ;  /* 0x000000ff0300720c */ /* 0x004fc40003f25270 */
[----:B------:R-:W-:-:S04]  /*4490*/  LOP3.LUT R3, RZ, R3, RZ, 0x33, !PT ;  /* 0x00000003ff037212 */ /* 0x000fc800078e33ff */
[----:B---3--:R-:W-:-:S05]  /*44a0*/  SEL R7, R3, R7, !P1 ;  /* 0x0000000703077207 */ /* 0x008fca0004800000 */
[----:B------:R0:W-:Y:S01]  /*44b0*/  STL [R1+0x2c], R7 ;  /* 0x00002c0701007387 */ /* 0x0001e20000100800 */
[C---:B----4-:R-:W-:Y:S02]  /*44c0*/  SEL R59, R3.reuse, R59, !P1 ;  /* 0x0000003b033b7207 */ /* 0x050fe40004800000 */
[C---:B------:R-:W-:Y:S01]  /*44d0*/  SEL R60, R3.reuse, R60, !P1 ;  /* 0x0000003c033c7207 */ /* 0x040fe20004800000 */
[----:B0-----:R-:W2:Y:S01]  /*44e0*/  LDL.LU R7, [R1+0xcb8] ;  /* 0x000cb80001077983 */ /* 0x001ea20000300800 */
[----:B------:R-:W-:-:S03]  /*44f0*/  SEL R61, R3, R61, !P1 ;  /* 0x0000003d033d7207 */ /* 0x000fc60004800000 */
[----:B------:R0:W-:Y:S04]  /*4500*/  STL [R1+0x28], R59 ;  /* 0x0000283b01007387 */ /* 0x0001e80000100800 */
[----:B0-----:R-:W3:Y:S04]  /*4510*/  LDL.LU R59, [R1+0xcb4] ;  /* 0x000cb400013b7983 */ /* 0x001ee80000300800 */
[----:B------:R0:W-:Y:S04]  /*4520*/  STL [R1+0x24], R60 ;  /* 0x0000243c01007387 */ /* 0x0001e80000100800 */
[----:B0-----:R-:W4:Y:S04]  /*4530*/  LDL.LU R60, [R1+0xcb0] ;  /* 0x000cb000013c7983 */ /* 0x001f280000300800 */
[----:B------:R0:W-:Y:S04]  /*4540*/  STL [R1+0x20], R61 ;  /* 0x0000203d01007387 */ /* 0x0001e80000100800 */
[----:B0-----:R-:W2:Y:S01]  /*4550*/  LDL.LU R61, [R1+0xcac] ;  /* 0x000cac00013d7983 */ /* 0x001ea20000300800 */
[----:B------:R-:W-:-:S02]  /*4560*/  SEL R28, R3, R28, !P1 ;  /* 0x0000001c031c7207 */ /* 0x000fc40004800000 */
[----:B------:R-:W-:-:S05]  /*4570*/  SEL R29, R3, R29, !P1 ;  /* 0x0000001d031d7207 */ /* 0x000fca0004800000 */
[----:B------:R0:W-:Y:S04]  /*4580*/  STL [R1+0x1c], R29 ;  /* 0x00001c1d01007387 */ /* 0x0001e80000100800 */
[----:B------:R2:W-:Y:S01]  /*4590*/  STL [R1+0x18], R28 ;  /* 0x0000181c01007387 */ /* 0x0005e20000100800 */
[C---:B0-----:R-:W-:Y:S02]  /*45a0*/  SEL R29, R3.reuse, R26, !P1 ;  /* 0x0000001a031d7207 */ /* 0x041fe40004800000 */
[----:B------:R-:W-:-:S03]  /*45b0*/  SEL R26, R3, R27, !P1 ;  /* 0x0000001b031a7207 */ /* 0x000fc60004800000 */
[----:B------:R-:W-:Y:S01]  /*45c0*/  STL [R1+0x14], R29 ;  /* 0x0000141d01007387 */ /* 0x000fe20000100800 */
[----:B--2---:R-:W-:-:S05]  /*45d0*/  SEL R28, R3, R61, !P1 ;  /* 0x0000003d031c7207 */ /* 0x004fca0004800000 */
[----:B------:R0:W-:Y:S04]  /*45e0*/  STL [R1+0xca0], R28 ;  /* 0x000ca01c01007387 */ /* 0x0001e80000100800 */
[----:B------:R-:W-:Y:S04]  /*45f0*/  STL [R1+0x10], R26 ;  /* 0x0000101a01007387 */ /* 0x000fe80000100800 */
[----:B0-----:R-:W2:Y:S04]  /*4600*/  LDL.LU R28, [R1+0x24] ;  /* 0x00002400011c7983 */ /* 0x001ea80000300800 */
[----:B--2---:R0:W-:Y:S04]  /*4610*/  STL [R1+0xca4], R28 ;  /* 0x000ca41c01007387 */ /* 0x0041e80000100800 */
[----:B0-----:R-:W2:Y:S01]  /*4620*/  LDL.LU R28, [R1+0x28] ;  /* 0x00002800011c7983 */ /* 0x001ea20000300800 */
[----:B------:R-:W-:Y:S01]  /*4630*/  @!P6 IMAD.MOV R4, RZ, RZ, -R4 ;  /* 0x000000ffff04e224 */ /* 0x000fe200078e0a04 */
[----:B------:R-:W-:-:S02]  /*4640*/  SEL R26, R3, R7, !P1 ;  /* 0x00000007031a7207 */ /* 0x000fc40004800000 */
[----:B--2---:R0:W-:Y:S04]  /*4650*/  STL [R1+0xca8], R28 ;  /* 0x000ca81c01007387 */ /* 0x0041e80000100800 */
[----:B0-----:R-:W2:Y:S01]  /*4660*/  LDL.LU R28, [R1+0x2c] ;  /* 0x00002c00011c7983 */ /* 0x001ea20000300800 */
[----:B------:R-:W-:Y:S01]  /*4670*/  @!P2 IMAD.MOV R0, RZ, RZ, -R0 ;  /* 0x000000ffff00a224 */ /* 0x000fe200078e0a00 */
[C---:B---3--:R-:W-:Y:S02]  /*4680*/  SEL R27, R3.reuse, R59, !P1 ;  /* 0x0000003b031b7207 */ /* 0x048fe40004800000 */
[C---:B------:R-:W-:Y:S02]  /*4690*/  SEL R7, R3.reuse, R56, !P1 ;  /* 0x0000003803077207 */ /* 0x040fe40004800000 */
[----:B------:R-:W-:-:S02]  /*46a0*/  SEL R59, R3, R55, !P1 ;  /* 0x00000037033b7207 */ /* 0x000fc40004800000 */
[C---:B------:R-:W-:Y:S02]  /*46b0*/  SEL R56, R3.reuse, R58, !P1 ;  /* 0x0000003a03387207 */ /* 0x040fe40004800000 */
[C---:B----4-:R-:W-:Y:S01]  /*46c0*/  SEL R29, R3.reuse, R60, !P1 ;  /* 0x0000003c031d7207 */ /* 0x050fe20004800000 */
[----:B------:R-:W3:Y:S01]  /*46d0*/  LDL.LU R58, [R1+0x10] ;  /* 0x00001000013a7983 */ /* 0x000ee20000300800 */
[C---:B------:R-:W-:Y:S02]  /*46e0*/  SEL R61, R3.reuse, R53, !P1 ;  /* 0x00000035033d7207 */ /* 0x040fe40004800000 */
[C---:B------:R-:W-:Y:S02]  /*46f0*/  SEL R55, R3.reuse, R6, !P1 ;  /* 0x0000000603377207 */ /* 0x040fe40004800000 */
[C---:B------:R-:W-:Y:S01]  /*4700*/  SEL R60, R3.reuse, R54, !P1 ;  /* 0x00000036033c7207 */ /* 0x040fe20004800000 */
[----:B------:R-:W4:Y:S01]  /*4710*/  LDL.LU R6, [R1+0x14] ;  /* 0x0000140001067983 */ /* 0x000f220000300800 */
[----:B------:R-:W-:-:S02]  /*4720*/  SEL R53, R3, R2, !P1 ;  /* 0x0000000203357207 */ /* 0x000fc40004800000 */
[C---:B------:R-:W-:Y:S01]  /*4730*/  SEL R8, R3.reuse, R8, !P1 ;  /* 0x0000000803087207 */ /* 0x040fe20004800000 */
[----:B------:R-:W3:Y:S01]  /*4740*/  LDL.LU R2, [R1+0x18] ;  /* 0x0000180001027983 */ /* 0x000ee20000300800 */
[C---:B------:R-:W-:Y:S02]  /*4750*/  SEL R9, R3.reuse, R9, !P1 ;  /* 0x0000000903097207 */ /* 0x040fe40004800000 */
[C---:B------:R-:W-:Y:S02]  /*4760*/  SEL R10, R3.reuse, R10, !P1 ;  /* 0x0000000a030a7207 */ /* 0x040fe40004800000 */
[C---:B------:R-:W-:Y:S02]  /*4770*/  SEL R11, R3.reuse, R11, !P1 ;  /* 0x0000000b030b7207 */ /* 0x040fe40004800000 */
[C---:B------:R-:W-:Y:S02]  /*4780*/  SEL R12, R3.reuse, R12, !P1 ;  /* 0x0000000c030c7207 */ /* 0x040fe40004800000 */
[----:B------:R-:W-:-:S02]  /*4790*/  SEL R13, R3, R13, !P1 ;  /* 0x0000000d030d7207 */ /* 0x000fc40004800000 */
[C---:B------:R-:W-:Y:S02]  /*47a0*/  SEL R14, R3.reuse, R14, !P1 ;  /* 0x0000000e030e7207 */ /* 0x040fe40004800000 */
        /* <DEDUP_REMOVED lines=37> */
[----:B------:R-:W-:Y:S02]  /*4a00*/  SEL R54, R3, R0, !P1 ;  /* 0x0000000003367207 */ /* 0x000fe40004800000 */
[----:B------:R-:W4:Y:S04]  /*4a10*/  LDL.LU R3, [R1+0x20] ;  /* 0x0000200001037983 */ /* 0x000f280000300800 */
[----:B------:R-:W3:Y:S01]  /*4a20*/  LDL.LU R0, [R1+0x1c] ;  /* 0x00001c0001007983 */ /* 0x000ee20000300800 */
[----:B--2---:R-:W-:-:S05]  /*4a30*/  IMAD R28, R28, UR5, RZ ;  /* 0x000000051c1c7c24 */ /* 0x004fca000f8e02ff */
[----:B------:R0:W-:Y:S04]  /*4a40*/  STL [R1+0x30], R28 ;  /* 0x0000301c01007387 */ /* 0x0001e80000100800 */
[----:B0-----:R-:W2:Y:S02]  /*4a50*/  LDL.LU R28, [R1+0xca8] ;  /* 0x000ca800011c7983 */ /* 0x001ea40000300800 */
[----:B--2---:R-:W-:-:S05]  /*4a60*/  IMAD R28, R28, UR5, RZ ;  /* 0x000000051c1c7c24 */ /* 0x004fca000f8e02ff */
[----:B------:R0:W-:Y:S04]  /*4a70*/  STL [R1+0x34], R28 ;  /* 0x0000341c01007387 */ /* 0x0001e80000100800 */
[----:B0-----:R-:W2:Y:S01]  /*4a80*/  LDL.LU R28, [R1+0xca4] ;  /* 0x000ca400011c7983 */ /* 0x001ea20000300800 */
[----:B----4-:R-:W-:Y:S02]  /*4a90*/  IMAD R3, R3, UR5, RZ ;  /* 0x0000000503037c24 */ /* 0x010fe4000f8e02ff */
[----:B---3--:R-:W-:Y:S02]  /*4aa0*/  IMAD R0, R0, UR5, RZ ;  /* 0x0000000500007c24 */ /* 0x008fe4000f8e02ff */
[----:B--2---:R-:W-:-:S05]  /*4ab0*/  IMAD R28, R28, UR5, RZ ;  /* 0x000000051c1c7c24 */ /* 0x004fca000f8e02ff */
[----:B------:R0:W-:Y:S04]  /*4ac0*/  STL [R1+0x24], R28 ;  /* 0x0000241c01007387 */ /* 0x0001e80000100800 */
[----:B0-----:R-:W2:Y:S04]  /*4ad0*/  LDL.LU R28, [R1+0xca0] ;  /* 0x000ca000011c7983 */ /* 0x001ea80000300800 */
[----:B------:R0:W-:Y:S04]  /*4ae0*/  STL [R1+0x20], R3 ;  /* 0x0000200301007387 */ /* 0x0001e80000100800 */
[----:B------:R1:W-:Y:S01]  /*4af0*/  STL [R1+0x48], R0 ;  /* 0x0000480001007387 */ /* 0x0003e20000100800 */
[----:B0-----:R-:W-:-:S02]  /*4b00*/  IMAD R3, R2, UR5, RZ ;  /* 0x0000000502037c24 */ /* 0x001fc4000f8e02ff */
[----:B------:R-:W-:Y:S02]  /*4b10*/  IMAD R2, R6, UR5, RZ ;  /* 0x0000000506027c24 */ /* 0x000fe4000f8e02ff */
[----:B-1----:R-:W-:Y:S01]  /*4b20*/  IMAD R0, R58, UR5, RZ ;  /* 0x000000053a007c24 */ /* 0x002fe2000f8e02ff */
[----:B------:R0:W-:Y:S04]  /*4b30*/  STL [R1+0x4c], R3 ;  /* 0x00004c0301007387 */ /* 0x0001e80000100800 */
[----:B------:R1:W-:Y:S01]  /*4b40*/  STL [R1+0x14], R2 ;  /* 0x0000140201007387 */ /* 0x0003e20000100800 */
[----:B0-----:R-:W-:Y:S02]  /*4b50*/  IMAD R3, R26, UR5, RZ ;  /* 0x000000051a037c24 */ /* 0x001fe4000f8e02ff */
[----:B------:R-:W-:-:S02]  /*4b60*/  IMAD R26, R9, UR5, RZ ;  /* 0x00000005091a7c24 */ /* 0x000fc4000f8e02ff */
[----:B-1----:R-:W-:Y:S02]  /*4b70*/  IMAD R2, R29, UR5, RZ ;  /* 0x000000051d027c24 */ /* 0x002fe4000f8e02ff */
[----:B------:R-:W-:Y:S02]  /*4b80*/  IMAD R9, R12, UR5, RZ ;  /* 0x000000050c097c24 */ /* 0x000fe4000f8e02ff */
[----:B--2---:R-:W-:Y:S02]  /*4b90*/  IMAD R6, R28, UR5, RZ ;  /* 0x000000051c067c24 */ /* 0x004fe4000f8e02ff */
[----:B------:R-:W2:Y:S04]  /*4ba0*/  LDL.LU R28, [R1+0xc9c] ;  /* 0x000c9c00011c7983 */ /* 0x000ea80000300800 */
[----:B------:R0:W-:Y:S04]  /*4bb0*/  STL [R1+0x10], R0 ;  /* 0x0000100001007387 */ /* 0x0001e80000100800 */
[----:B------:R-:W2:Y:S01]  /*4bc0*/  LDL.LU R29, [R1+0xc98] ;  /* 0x000c9800011d7983 */ /* 0x000ea20000300800 */
[----:B0-----:R-:W-:-:S02]  /*4bd0*/  IMAD R0, R27, UR5, RZ ;  /* 0x000000051b007c24 */ /* 0x001fc4000f8e02ff */
[----:B------:R-:W-:Y:S02]  /*4be0*/  IMAD R27, R8, UR5, RZ ;  /* 0x00000005081b7c24 */ /* 0x000fe4000f8e02ff */
[----:B------:R-:W-:Y:S02]  /*4bf0*/  IMAD R8, R10, UR5, RZ ;  /* 0x000000050a087c24 */ /* 0x000fe4000f8e02ff */
[----:B------:R-:W-:-:S03]  /*4c00*/  IMAD R10, R11, UR5, RZ ;  /* 0x000000050b0a7c24 */ /* 0x000fc6000f8e02ff */
[----:B------:R0:W-:Y:S04]  /*4c10*/  STL [R1+0x8c], R8 ;  /* 0x00008c0801007387 */ /* 0x0001e80000100800 */
[----:B------:R1:W-:Y:S01]  /*4c20*/  STL [R1+0x98], R10 ;  /* 0x0000980a01007387 */ /* 0x0003e20000100800 */
[----:B0-----:R-:W-:-:S03]  /*4c30*/  IMAD R8, R13, UR5, RZ ;  /* 0x000000050d087c24 */ /* 0x001fc6000f8e02ff */
[----:B------:R0:W-:Y:S01]  /*4c40*/  STL [R1+0x9c], R9 ;  /* 0x00009c0901007387 */ /* 0x0001e20000100800 */
[----:B-1----:R-:W-:-:S03]  /*4c50*/  IMAD R10, R14, UR5, RZ ;  /* 0x000000050e0a7c24 */ /* 0x002fc6000f8e02ff */
        /* <DEDUP_REMOVED lines=50> */
[----:B------:R-:W-:Y:S01]  /*4f80*/  STL [R1+0x1b0], R10 ;  /* 0x0001b00a01007387 */ /* 0x000fe20000100800 */
[----:B-1----:R-:W-:-:S03]  /*4f90*/  IMAD R8, R44, UR5, RZ ;  /* 0x000000052c087c24 */ /* 0x002fc6000f8e02ff */
[----:B------:R-:W3:Y:S04]  /*4fa0*/  LDL.LU R31, [R1+0x30] ;  /* 0x00003000011f7983 */ /* 0x000ee80000300800 */
[----:B------:R0:W-:Y:S04]  /*4fb0*/  STL [R1+0x1c0], R9 ;  /* 0x0001c00901007387 */ /* 0x0001e80000100800 */
[----:B------:R1:W-:Y:S04]  /*4fc0*/  STL [R1+0x1c8], R8 ;  /* 0x0001c80801007387 */ /* 0x0003e80000100800 */
[----:B------:R-:W4:Y:S01]  /*4fd0*/  LDL.LU R30, [R1+0x34] ;  /* 0x00003400011e7983 */ /* 0x000f220000300800 */
[----:B0-----:R-:W-:-:S02]  /*4fe0*/  IMAD R9, R45, UR5, RZ ;  /* 0x000000052d097c24 */ /* 0x001fc4000f8e02ff */
[----:B-1----:R-:W-:-:S03]  /*4ff0*/  IMAD R8, R46, UR5, RZ ;  /* 0x000000052e087c24 */ /* 0x002fc6000f8e02ff */
[----:B------:R0:W-:Y:S04]  /*5000*/  STL [R1+0x1d8], R9 ;  /* 0x0001d80901007387 */ /* 0x0001e80000100800 */
[----:B------:R-:W4:Y:S04]  /*5010*/  LDL.LU R32, [R1+0x24] ;  /* 0x0000240001207983 */ /* 0x000f280000300800 */
[----:B------:R1:W-:Y:S01]  /*5020*/  STL [R1+0x78], R8 ;  /* 0x0000780801007387 */ /* 0x0003e20000100800 */
[----:B0-----:R-:W-:-:S03]  /*5030*/  IMAD R9, R47, UR5, RZ ;  /* 0x000000052f097c24 */ /* 0x001fc6000f8e02ff */
[----:B------:R-:W4:Y:S01]  /*5040*/  LDL.LU R34, [R1+0x20] ;  /* 0x0000200001227983 */ /* 0x000f220000300800 */
        /* <DEDUP_REMOVED lines=9> */
[----:B------:R1:W-:Y:S04]  /*50e0*/  STL [R1+0x38], R8 ;  /* 0x0000380801007387 */ /* 0x0003e80000100800 */
[----:B------:R-:W4:Y:S01]  /*50f0*/  LDL.LU R42, [R1+0x10] ;  /* 0x00001000012a7983 */ /* 0x000f220000300800 */
[----:B0-----:R-:W-:-:S02]  /*5100*/  IMAD R9, R51, UR5, RZ ;  /* 0x0000000533097c24 */ /* 0x001fc4000f8e02ff */
[----:B-1----:R-:W-:-:S03]  /*5110*/  IMAD R8, R52, UR5, RZ ;  /* 0x0000000534087c24 */ /* 0x002fc6000f8e02ff */
[----:B------:R-:W-:Y:S04]  /*5120*/  STL [R1+0x4], R9 ;  /* 0x0000040901007387 */ /* 0x000fe80000100800 */
[----:B------:R0:W-:Y:S04]  /*5130*/  STL [R1], R8 ;  /* 0x0000000801007387 */ /* 0x0001e80000100800 */
[----:B------:R-:W4:Y:S04]  /*5140*/  LDL R47, [R1+0x8c] ;  /* 0x00008c00012f7983 */ /* 0x000f280000100800 */
[----:B------:R-:W4:Y:S04]  /*5150*/  LDL R45, [R1+0x98] ;  /* 0x00009800012d7983 */ /* 0x000f280000100800 */
[----:B------:R-:W4:Y:S04]  /*5160*/  LDL R43, [R1+0x9c] ;  /* 0x00009c00012b7983 */ /* 0x000f280000100800 */
[----:B------:R-:W4:Y:S04]  /*5170*/  LDL R41, [R1+0xa8] ;  /* 0x0000a80001297983 */ /* 0x000f280000100800 */
[----:B------:R-:W4:Y:S04]  /*5180*/  LDL R39, [R1+0xac] ;  /* 0x0000ac0001277983 */ /* 0x000f280000100800 */
[----:B------:R-:W4:Y:S04]  /*5190*/  LDL R37, [R1+0xb0] ;  /* 0x0000b00001257983 */ /* 0x000f280000100800 */
[----:B------:R-:W4:Y:S04]  /*51a0*/  LDL R35, [R1+0xb4] ;  /* 0x0000b40001237983 */ /* 0x000f280000100800 */
[----:B------:R-:W4:Y:S01]  /*51b0*/  LDL R33, [R1+0xc0] ;  /* 0x0000c00001217983 */ /* 0x000f220000100800 */
[----:B------:R-:W-:-:S02]  /*51c0*/  IMAD.MOV.U32 R50, RZ, RZ, R3 ;  /* 0x000000ffff327224 */ /* 0x000fc400078e0003 */
[----:B------:R-:W-:Y:S02]  /*51d0*/  IMAD.MOV.U32 R46, RZ, RZ, R2 ;  /* 0x000000ffff2e7224 */ /* 0x000fe400078e0002 */
[----:B------:R-:W-:Y:S02]  /*51e0*/  IMAD.MOV.U32 R48, RZ, RZ, R0 ;  /* 0x000000ffff307224 */ /* 0x000fe400078e0000 */
[----:B------:R-:W-:Y:S02]  /*51f0*/  IMAD R61, R61, UR5, RZ ;  /* 0x000000053d3d7c24 */ /* 0x000fe4000f8e02ff */
[----:B------:R-:W-:Y:S02]  /*5200*/  IMAD R60, R60, UR5, RZ ;  /* 0x000000053c3c7c24 */ /* 0x000fe4000f8e02ff */
[----:B------:R-:W-:Y:S02]  /*5210*/  IMAD R0, R5, UR5, RZ ;  /* 0x0000000505007c24 */ /* 0x000fe4000f8e02ff */
[----:B------:R-:W-:-:S02]  /*5220*/  IMAD R52, R4, UR5, RZ ;  /* 0x0000000504347c24 */ /* 0x000fc4000f8e02ff */
[----:B------:R-:W-:Y:S02]  /*5230*/  IMAD.MOV.U32 R44, RZ, RZ, R6 ;  /* 0x000000ffff2c7224 */ /* 0x000fe400078e0006 */
[----:B------:R-:W-:Y:S01]  /*5240*/  IMAD R58, R7, UR5, RZ ;  /* 0x00000005073a7c24 */ /* 0x000fe2000f8e02ff */
[----:B------:R-:W-:Y:S01]  /*5250*/  STL.64 [R1+0xc90], R60 ;  /* 0x000c903c01007387 */ /* 0x000fe20000100a00 */
[----:B--2---:R-:W-:-:S04]  /*5260*/  IMAD.WIDE R18, R44, 0x2, R28 ;  /* 0x000000022c127825 */ /* 0x004fc800078e021c */
[----:B------:R-:W-:-:S04]  /*5270*/  IMAD.WIDE R20, R46, 0x2, R28 ;  /* 0x000000022e147825 */ /* 0x000fc800078e021c */
[----:B------:R-:W-:-:S04]  /*5280*/  IMAD.WIDE R22, R48, 0x2, R28 ;  /* 0x0000000230167825 */ /* 0x000fc800078e021c */
[----:B------:R-:W-:-:S04]  /*5290*/  IMAD.WIDE R24, R50, 0x2, R28 ;  /* 0x0000000232187825 */ /* 0x000fc800078e021c */
[----:B---3--:R-:W-:-:S05]  /*52a0*/  IMAD.WIDE R2, R31, 0x2, R28 ;  /* 0x000000021f027825 */ /* 0x008fca00078e021c */
[----:B------:R1:W-:Y:S01]  /*52b0*/  STL.64 [R1+0xbe0], R2 ;  /* 0x000be00201007387 */ /* 0x0003e20000100a00 */
[----:B----4-:R-:W-:-:S05]  /*52c0*/  IMAD.WIDE R4, R30, 0x2, R28 ;  /* 0x000000021e047825 */ /* 0x010fca00078e021c */
[----:B------:R-:W-:Y:S01]  /*52d0*/  STL.64 [R1+0xbe8], R4 ;  /* 0x000be80401007387 */ /* 0x000fe20000100a00 */
[----:B------:R-:W-:-:S04]  /*52e0*/  IMAD.WIDE R6, R32, 0x2, R28 ;  /* 0x0000000220067825 */ /* 0x000fc800078e021c */
[--C-:B0-----:R-:W-:Y:S01]  /*52f0*/  IMAD.WIDE R8, R34, 0x2, R28.reuse ;  /* 0x0000000222087825 */ /* 0x101fe200078e021c */
[----:B------:R0:W-:Y:S04]  /*5300*/  STL.64 [R1+0xbf0], R6 ;  /* 0x000bf00601007387 */ /* 0x0001e80000100a00 */
[----:B------:R-:W-:Y:S01]  /*5310*/  STL.64 [R1+0xbf8], R8 ;  /* 0x000bf80801007387 */ /* 0x000fe20000100a00 */
[----:B------:R-:W-:-:S04]  /*5320*/  IMAD.WIDE R10, R36, 0x2, R28 ;  /* 0x00000002240a7825 */ /* 0x000fc800078e021c */
[--C-:B------:R-:W-:Y:S01]  /*5330*/  IMAD.WIDE R12, R38, 0x2, R28.reuse ;  /* 0x00000002260c7825 */ /* 0x100fe200078e021c */
[----:B------:R-:W-:Y:S04]  /*5340*/  STL.64 [R1+0xc00], R10 ;  /* 0x000c000a01007387 */ /* 0x000fe80000100a00 */
[----:B------:R-:W-:Y:S01]  /*5350*/  STL.64 [R1+0xc08], R12 ;  /* 0x000c080c01007387 */ /* 0x000fe20000100a00 */
[----:B------:R-:W-:-:S04]  /*5360*/  IMAD.WIDE R14, R40, 0x2, R28 ;  /* 0x00000002280e7825 */ /* 0x000fc800078e021c */
[--C-:B------:R-:W-:Y:S01]  /*5370*/  IMAD.WIDE R16, R42, 0x2, R28.reuse ;  /* 0x000000022a107825 */ /* 0x100fe200078e021c */
[----:B------:R-:W-:Y:S03]  /*5380*/  STL.64 [R1+0xc10], R14 ;  /* 0x000c100e01007387 */ /* 0x000fe60000100a00 */
[--C-:B-1----:R-:W-:Y:S01]  /*5390*/  IMAD.WIDE R2, R27, 0x2, R28.reuse ;  /* 0x000000021b027825 */ /* 0x102fe200078e021c */
[----:B------:R-:W-:Y:S03]  /*53a0*/  STL.64 [R1+0xc18], R16 ;  /* 0x000c181001007387 */ /* 0x000fe60000100a00 */
[--C-:B0-----:R-:W-:Y:S01]  /*53b0*/  IMAD.WIDE R6, R26, 0x2, R28.reuse ;  /* 0x000000021a067825 */ /* 0x101fe200078e021c */
[----:B------:R-:W-:Y:S04]  /*53c0*/  STL.64 [R1+0xc20], R18 ;  /* 0x000c201201007387 */ /* 0x000fe80000100a00 */
[----:B------:R-:W-:Y:S01]  /*53d0*/  STL.64 [R1+0xc28], R20 ;  /* 0x000c281401007387 */ /* 0x000fe20000100a00 */
[----:B------:R-:W-:-:S03]  /*53e0*/  IMAD.WIDE R4, R47, 0x2, R28 ;  /* 0x000000022f047825 */ /* 0x000fc600078e021c */
[----:B------:R-:W-:Y:S04]  /*53f0*/  STL.64 [R1+0xc30], R22 ;  /* 0x000c301601007387 */ /* 0x000fe80000100a00 */
[----:B------:R-:W-:Y:S04]  /*5400*/  STL.64 [R1+0xc38], R24 ;  /* 0x000c381801007387 */ /* 0x000fe80000100a00 */
[----:B------:R0:W-:Y:S04]  /*5410*/  STL.64 [R1+0x8], R2 ;  /* 0x0000080201007387 */ /* 0x0001e80000100a00 */
[----:B------:R1:W-:Y:S04]  /*5420*/  STL.64 [R1+0x18], R6 ;  /* 0x0000180601007387 */ /* 0x0003e80000100a00 */
[----:B------:R2:W-:Y:S01]  /*5430*/  STL.64 [R1+0x28], R4 ;  /* 0x0000280401007387 */ /* 0x0005e20000100a00 */
[----:B0-----:R-:W-:-:S04]  /*5440*/  IMAD.WIDE R2, R45, 0x2, R28 ;  /* 0x000000022d027825 */ /* 0x001fc800078e021c */
[--C-:B-1----:R-:W-:Y:S01]  /*5450*/  IMAD.WIDE R6, R43, 0x2, R28.reuse ;  /* 0x000000022b067825 */ /* 0x102fe200078e021c */
[----:B------:R0:W-:Y:S03]  /*5460*/  STL.64 [R1+0x40], R2 ;  /* 0x0000400201007387 */ /* 0x0001e60000100a00 */
[--C-:B--2---:R-:W-:Y:S01]  /*5470*/  IMAD.WIDE R4, R41, 0x2, R28.reuse ;  /* 0x0000000229047825 */ /* 0x104fe200078e021c */
[----:B------:R1:W-:Y:S04]  /*5480*/  STL.64 [R1+0x50], R6 ;  /* 0x0000500601007387 */ /* 0x0003e80000100a00 */
[----:B------:R2:W-:Y:S01]  /*5490*/  STL.64 [R1+0x68], R4 ;  /* 0x0000680401007387 */ /* 0x0005e20000100a00 */
[----:B0-----:R-:W-:-:S04]  /*54a0*/  IMAD.WIDE R2, R39, 0x2, R28 ;  /* 0x0000000227027825 */ /* 0x001fc800078e021c */
[--C-:B-1----:R-:W-:Y:S01]  /*54b0*/  IMAD.WIDE R6, R37, 0x2, R28.reuse ;  /* 0x0000000225067825 */ /* 0x102fe200078e021c */
[----:B------:R0:W-:Y:S03]  /*54c0*/  STL.64 [R1+0x80], R2 ;  /* 0x0000800201007387 */ /* 0x0001e60000100a00 */
[--C-:B--2---:R-:W-:Y:S01]  /*54d0*/  IMAD.WIDE R4, R35, 0x2, R28.reuse ;  /* 0x0000000223047825 */ /* 0x104fe200078e021c */
[----:B------:R1:W-:Y:S04]  /*54e0*/  STL.64 [R1+0x90], R6 ;  /* 0x0000900601007387 */ /* 0x0003e80000100a00 */
[----:B------:R-:W2:Y:S04]  /*54f0*/  LDL R45, [R1+0xc4] ;  /* 0x0000c400012d7983 */ /* 0x000ea80000100800 */
[----:B------:R3:W-:Y:S01]  /*5500*/  STL.64 [R1+0xa0], R4 ;  /* 0x0000a00401007387 */ /* 0x0007e20000100a00 */
[----:B0-----:R-:W-:-:S03]  /*5510*/  IMAD.WIDE R2, R33, 0x2, R28 ;  /* 0x0000000221027825 */ /* 0x001fc600078e021c */
[----:B------:R-:W4:Y:S04]  /*5520*/  LDL R43, [R1+0xc8] ;  /* 0x0000c800012b7983 */ /* 0x000f280000100800 */
[----:B------:R0:W-:Y:S04]  /*5530*/  STL.64 [R1+0xb8], R2 ;  /* 0x0000b80201007387 */ /* 0x0001e80000100a00 */
[----:B------:R-:W4:Y:S04]  /*5540*/  LDL R41, [R1+0xd8] ;  /* 0x0000d80001297983 */ /* 0x000f280000100800 */
[----:B------:R-:W4:Y:S04]  /*5550*/  LDL R39, [R1+0xe0] ;  /* 0x0000e00001277983 */ /* 0x000f280000100800 */
[----:B------:R-:W4:Y:S04]  /*5560*/  LDL R37, [R1+0xf0] ;  /* 0x0000f00001257983 */ /* 0x000f280000100800 */
[----:B------:R-:W4:Y:S04]  /*5570*/  LDL R35, [R1+0xf8] ;  /* 0x0000f80001237983 */ /* 0x000f280000100800 */
[----:B------:R-:W4:Y:S04]  /*5580*/  LDL R33, [R1+0x108] ;  /* 0x0001080001217983 */ /* 0x000f280000100800 */
[----:B------:R-:W4:Y:S04]  /*5590*/  LDL.LU R24, [R1+0x118] ;  /* 0x0001180001187983 */ /* 0x000f280000300800 */
        /* <DEDUP_REMOVED lines=17> */
[----:B-1----:R-:W4:Y:S04]  /*56b0*/  LDL.LU R6, [R1+0x64] ;  /* 0x0000640001067983 */ /* 0x002f280000300800 */
[----:B------:R-:W4:Y:S04]  /*56c0*/  LDL.LU R7, [R1+0x60] ;  /* 0x0000600001077983 */ /* 0x000f280000300800 */
[----:B---3--:R-:W3:Y:S04]  /*56d0*/  LDL.LU R4, [R1+0x3c] ;  /* 0x00003c0001047983 */ /* 0x008ee80000300800 */
[----:B------:R-:W3:Y:S04]  /*56e0*/  LDL.LU R5, [R1+0x38] ;  /* 0x0000380001057983 */ /* 0x000ee80000300800 */
[----:B0-----:R-:W3:Y:S04]  /*56f0*/  LDL.LU R2, [R1+0x4] ;  /* 0x0000040001027983 */ /* 0x001ee80000300800 */
[----:B------:R-:W3:Y:S01]  /*5700*/  LDL.LU R3, [R1] ;  /* 0x0000000001037983 */ /* 0x000ee20000300800 */
[----:B--2---:R-:W-:-:S05]  /*5710*/  IMAD.WIDE R60, R45, 0x2, R28 ;  /* 0x000000022d3c7825 */ /* 0x004fca00078e021c */
[----:B------:R4:W-:Y:S02]  /*5720*/  STL.64 [R1+0xd0], R60 ;  /* 0x0000d03c01007387 */ /* 0x0009e40000100a00 */
[----:B----4-:R-:W-:-:S05]  /*5730*/  IMAD.WIDE R60, R43, 0x2, R28 ;  /* 0x000000022b3c7825 */ /* 0x010fca00078e021c */
[----:B------:R0:W-:Y:S02]  /*5740*/  STL.64 [R1+0xe8], R60 ;  /* 0x0000e83c01007387 */ /* 0x0001e40000100a00 */
[----:B0-----:R-:W-:-:S05]  /*5750*/  IMAD.WIDE R60, R41, 0x2, R28 ;  /* 0x00000002293c7825 */ /* 0x001fca00078e021c */
        /* <DEDUP_REMOVED lines=12> */
[----:B------:R0:W-:Y:S04]  /*5820*/  STL.64 [R1+0x188], R60 ;  /* 0x0001883c01007387 */ /* 0x0001e80000100a00 */
[----:B0-----:R-:W2:Y:S04]  /*5830*/  LDL.LU.64 R60, [R1+0xc90] ;  /* 0x000c9000013c7983 */ /* 0x001ea80000300a00 */
[----:B------:R-:W-:Y:S04]  /*5840*/  STL [R1+0xc40], R25 ;  /* 0x000c401901007387 */ /* 0x000fe80000100800 */
[----:B------:R0:W-:Y:S02]  /*5850*/  STL [R1+0xc44], R24 ;  /* 0x000c441801007387 */ /* 0x0001e40000100800 */
[----:B0-----:R-:W-:-:S05]  /*5860*/  IMAD.WIDE R24, R22, 0x2, R28 ;  /* 0x0000000216187825 */ /* 0x001fca00078e021c */
[----:B------:R0:W-:Y:S04]  /*5870*/  STL.64 [R1+0x1a0], R24 ;  /* 0x0001a01801007387 */ /* 0x0001e80000100a00 */
[----:B------:R1:W-:Y:S01]  /*5880*/  STL.64 [R1+0xc48], R22 ;  /* 0x000c481601007387 */ /* 0x0003e20000100a00 */
[----:B0-----:R-:W-:-:S05]  /*5890*/  IMAD.WIDE R24, R23, 0x2, R28 ;  /* 0x0000000217187825 */ /* 0x001fca00078e021c */
[----:B------:R0:W-:Y:S01]  /*58a0*/  STL.64 [R1+0x1b8], R24 ;  /* 0x0001b81801007387 */ /* 0x0001e20000100a00 */
[----:B-1----:R-:W-:-:S03]  /*58b0*/  IMAD.WIDE R22, R21, 0x2, R28 ;  /* 0x0000000215167825 */ /* 0x002fc600078e021c */
[----:B------:R1:W-:Y:S01]  /*58c0*/  STL.64 [R1+0xc50], R20 ;  /* 0x000c501401007387 */ /* 0x0003e20000100a00 */
[----:B0-----:R-:W-:-:S04]  /*58d0*/  IMAD.WIDE R24, R20, 0x2, R28 ;  /* 0x0000000214187825 */ /* 0x001fc800078e021c */
[--C-:B-1----:R-:W-:Y:S01]  /*58e0*/  IMAD.WIDE R20, R18, 0x2, R28.reuse ;  /* 0x0000000212147825 */ /* 0x102fe200078e021c */
[----:B------:R-:W-:Y:S04]  /*58f0*/  STL.64 [R1+0x1d0], R24 ;  /* 0x0001d01801007387 */ /* 0x000fe80000100a00 */
[----:B------:R0:W-:Y:S04]  /*5900*/  STL.64 [R1+0x1e0], R22 ;  /* 0x0001e01601007387 */ /* 0x0001e80000100a00 */
[----:B------:R1:W-:Y:S04]  /*5910*/  STL.64 [R1+0xc58], R18 ;  /* 0x000c581201007387 */ /* 0x0003e80000100a00 */
[----:B------:R4:W-:Y:S01]  /*5920*/  STL.64 [R1+0x1e8], R20 ;  /* 0x0001e81401007387 */ /* 0x0009e20000100a00 */
[----:B0-----:R-:W-:-:S04]  /*5930*/  IMAD.WIDE R22, R19, 0x2, R28 ;  /* 0x0000000213167825 */ /* 0x001fc800078e021c */
[--C-:B-1----:R-:W-:Y:S01]  /*5940*/  IMAD.WIDE R18, R17, 0x2, R28.reuse ;  /* 0x0000000211127825 */ /* 0x102fe200078e021c */
[----:B------:R-:W-:Y:S03]  /*5950*/  STL.64 [R1+0x1f8], R22 ;  /* 0x0001f81601007387 */ /* 0x000fe60000100a00 */
[--C-:B----4-:R-:W-:Y:S01]  /*5960*/  IMAD.WIDE R20, R16, 0x2, R28.reuse ;  /* 0x0000000210147825 */ /* 0x110fe200078e021c */
[----:B------:R0:W-:Y:S04]  /*5970*/  STL.64 [R1+0xc60], R16 ;  /* 0x000c601001007387 */ /* 0x0001e80000100a00 */
[----:B------:R-:W-:Y:S04]  /*5980*/  STL.64 [R1+0x208], R20 ;  /* 0x0002081401007387 */ /* 0x000fe80000100a00 */
[----:B------:R1:W-:Y:S01]  /*5990*/  STL.64 [R1+0x210], R18 ;  /* 0x0002101201007387 */ /* 0x0003e20000100a00 */
[----:B0-----:R-:W-:-:S03]  /*59a0*/  IMAD.WIDE R16, R14, 0x2, R28 ;  /* 0x000000020e107825 */ /* 0x001fc600078e021c */
[----:B------:R0:W-:Y:S04]  /*59b0*/  STL.64 [R1+0xc68], R14 ;  /* 0x000c680e01007387 */ /* 0x0001e80000100a00 */
[----:B------:R4:W-:Y:S01]  /*59c0*/  STL.64 [R1+0x220], R16 ;  /* 0x0002201001007387 */ /* 0x0009e20000100a00 */
[----:B-1----:R-:W-:-:S05]  /*59d0*/  IMAD.WIDE R18, R15, 0x2, R28 ;  /* 0x000000020f127825 */ /* 0x002fca00078e021c */
[----:B------:R-:W-:Y:S01]  /*59e0*/  STL.64 [R1+0x230], R18 ;  /* 0x0002301201007387 */ /* 0x000fe20000100a00 */
[----:B0-----:R-:W-:-:S04]  /*59f0*/  IMAD.WIDE R14, R13, 0x2, R28 ;  /* 0x000000020d0e7825 */ /* 0x001fc800078e021c */
[--C-:B----4-:R-:W-:Y:S01]  /*5a00*/  IMAD.WIDE R16, R12, 0x2, R28.reuse ;  /* 0x000000020c107825 */ /* 0x110fe200078e021c */
[----:B------:R0:W-:Y:S04]  /*5a10*/  STL.64 [R1+0xc70], R12 ;  /* 0x000c700c01007387 */ /* 0x0001e80000100a00 */
[----:B------:R-:W-:Y:S04]  /*5a20*/  STL.64 [R1+0x238], R16 ;  /* 0x0002381001007387 */ /* 0x000fe80000100a00 */
[----:B------:R1:W-:Y:S01]  /*5a30*/  STL.64 [R1+0x248], R14 ;  /* 0x0002480e01007387 */ /* 0x0003e20000100a00 */
[----:B0-----:R-:W-:-:S03]  /*5a40*/  IMAD.WIDE R12, R10, 0x2, R28 ;  /* 0x000000020a0c7825 */ /* 0x001fc600078e021c */
[----:B------:R0:W-:Y:S04]  /*5a50*/  STL.64 [R1+0xc78], R10 ;  /* 0x000c780a01007387 */ /* 0x0001e80000100a00 */
[----:B------:R4:W-:Y:S01]  /*5a60*/  STL.64 [R1+0x258], R12 ;  /* 0x0002580c01007387 */ /* 0x0009e20000100a00 */
[----:B-1----:R-:W-:-:S04]  /*5a70*/  IMAD.WIDE R14, R11, 0x2, R28 ;  /* 0x000000020b0e7825 */ /* 0x002fc800078e021c */
[--C-:B0-----:R-:W-:Y:S01]  /*5a80*/  IMAD.WIDE R10, R9, 0x2, R28.reuse ;  /* 0x00000002090a7825 */ /* 0x101fe200078e021c */
[----:B------:R-:W-:Y:S03]  /*5a90*/  STL.64 [R1+0x260], R14 ;  /* 0x0002600e01007387 */ /* 0x000fe60000100a00 */
[--C-:B----4-:R-:W-:Y:S01]  /*5aa0*/  IMAD.WIDE R12, R8, 0x2, R28.reuse ;  /* 0x00000002080c7825 */ /* 0x110fe200078e021c */
[----:B------:R0:W-:Y:S04]  /*5ab0*/  STL.64 [R1+0xc80], R8 ;  /* 0x000c800801007387 */ /* 0x0001e80000100a00 */
[----:B------:R3:W-:Y:S04]  /*5ac0*/  STL.64 [R1+0x278], R12 ;  /* 0x0002780c01007387 */ /* 0x0007e80000100a00 */
[----:B------:R1:W-:Y:S01]  /*5ad0*/  STL.64 [R1+0x288], R10 ;  /* 0x0002880a01007387 */ /* 0x0003e20000100a00 */
[----:B0-----:R-:W-:-:S04]  /*5ae0*/  IMAD.WIDE R8, R6, 0x2, R28 ;  /* 0x0000000206087825 */ /* 0x001fc800078e021c */
[----:B---3--:R-:W-:-:S04]  /*5af0*/  IMAD.WIDE R12, R4, 0x2, R28 ;  /* 0x00000002040c7825 */ /* 0x008fc800078e021c */
[----:B-1----:R-:W-:Y:S01]  /*5b00*/  IMAD.WIDE R10, R7, 0x2, R28 ;  /* 0x00000002070a7825 */ /* 0x002fe200078e021c */
[----:B------:R0:W-:Y:S04]  /*5b10*/  STL.64 [R1+0x290], R8 ;  /* 0x0002900801007387 */ /* 0x0001e80000100a00 */
[----:B------:R1:W-:Y:S01]  /*5b20*/  STL.64 [R1+0x298], R10 ;  /* 0x0002980a01007387 */ /* 0x0003e20000100a00 */
[----:B------:R-:W-:-:S03]  /*5b30*/  IMAD R59, R59, UR5, RZ ;  /* 0x000000053b3b7c24 */ /* 0x000fc6000f8e02ff */
[----:B------:R3:W-:Y:S01]  /*5b40*/  STL.64 [R1+0x2a0], R12 ;  /* 0x0002a00c01007387 */ /* 0x0007e20000100a00 */
[----:B0-----:R-:W-:-:S04]  /*5b50*/  IMAD.WIDE R8, R5, 0x2, R28 ;  /* 0x0000000205087825 */ /* 0x001fc800078e021c */
[--C-:B-1----:R-:W-:Y:S01]  /*5b60*/  IMAD.WIDE R10, R2, 0x2, R28.reuse ;  /* 0x00000002020a7825 */ /* 0x102fe200078e021c */
[----:B------:R-:W-:Y:S03]  /*5b70*/  STL.64 [R1+0x2a8], R8 ;  /* 0x0002a80801007387 */ /* 0x000fe60000100a00 */
[----:B---3--:R-:W-:Y:S01]  /*5b80*/  IMAD.WIDE R12, R3, 0x2, R28 ;  /* 0x00000002030c7825 */ /* 0x008fe200078e021c */
[----:B------:R-:W-:Y:S04]  /*5b90*/  STL.64 [R1+0x2b0], R10 ;  /* 0x0002b00a01007387 */ /* 0x000fe80000100a00 */
[----:B------:R0:W-:Y:S01]  /*5ba0*/  STL.64 [R1+0x2b8], R12 ;  /* 0x0002b80c01007387 */ /* 0x0001e20000100a00 */
[----:B------:R-:W-:-:S02]  /*5bb0*/  IMAD R57, R57, UR5, RZ ;  /* 0x0000000539397c24 */ /* 0x000fc4000f8e02ff */
[----:B------:R-:W-:Y:S02]  /*5bc0*/  IMAD R56, R56, UR5, RZ ;  /* 0x0000000538387c24 */ /* 0x000fe4000f8e02ff */
[----:B------:R-:W-:Y:S02]  /*5bd0*/  IMAD R55, R55, UR5, RZ ;  /* 0x0000000537377c24 */ /* 0x000fe4000f8e02ff */
[----:B0-----:R-:W-:-:S04]  /*5be0*/  IMAD.WIDE R12, R59, 0x2, R28 ;  /* 0x000000023b0c7825 */ /* 0x001fc800078e021c */
[----:B------:R-:W-:Y:S02]  /*5bf0*/  IMAD R53, R53, UR5, RZ ;  /* 0x0000000535357c24 */ /* 0x000fe4000f8e02ff */
[----:B--2---:R-:W-:-:S04]  /*5c00*/  IMAD.WIDE R8, R61, 0x2, R28 ;  /* 0x000000023d087825 */ /* 0x004fc800078e021c */
[--C-:B------:R-:W-:Y:S01]  /*5c10*/  IMAD.WIDE R10, R60, 0x2, R28.reuse ;  /* 0x000000023c0a7825 */ /* 0x100fe200078e021c */
        /* <DEDUP_REMOVED lines=11> */
[----:B------:R-:W-:Y:S03]  /*5cd0*/  STL.64 [R1+0x2f0], R8 ;  /* 0x0002f00801007387 */ /* 0x000fe60000100a00 */
[----:B--2---:R-:W-:Y:S01]  /*5ce0*/  IMAD.WIDE R12, R52, 0x2, R28 ;  /* 0x00000002340c7825 */ /* 0x004fe200078e021c */
[----:B------:R0:W-:Y:S04]  /*5cf0*/  STL.64 [R1+0x2f8], R10 ;  /* 0x0002f80a01007387 */ /* 0x0001e80000100a00 */
[----:B------:R1:W-:Y:S04]  /*5d00*/  STL.64 [R1+0x300], R12 ;  /* 0x0003000c01007387 */ /* 0x0003e80000100a00 */
[----:B0-----:R-:W2:Y:S04]  /*5d10*/  LDL.LU R11, [R1+0x8c] ;  /* 0x00008c00010b7983 */ /* 0x001ea80000300800 */
[----:B-1----:R-:W3:Y:S04]  /*5d20*/  LDL.LU R12, [R1+0x98] ;  /* 0x00009800010c7983 */ /* 0x002ee80000300800 */
[----:B------:R-:W4:Y:S04]  /*5d30*/  LDL.LU R13, [R1+0x9c] ;  /* 0x00009c00010d7983 */ /* 0x000f280000300800 */
[----:B------:R-:W4:Y:S04]  /*5d40*/  LDL.LU R14, [R1+0xa8] ;  /* 0x0000a800010e7983 */ /* 0x000f280000300800 */
[----:B------:R-:W4:Y:S04]  /*5d50*/  LDL.LU R15, [R1+0xac] ;  /* 0x0000ac00010f7983 */ /* 0x000f280000300800 */
[----:B------:R-:W4:Y:S01]  /*5d60*/  LDL.LU R16, [R1+0xb0] ;  /* 0x0000b00001107983 */ /* 0x000f220000300800 */
[----:B------:R-:W-:-:S03]  /*5d70*/  IMAD.MOV.U32 R9, RZ, RZ, R27 ;  /* 0x000000ffff097224 */ /* 0x000fc600078e001b */
[----:B------:R-:W4:Y:S01]  /*5d80*/  LDL.LU R17, [R1+0xb4] ;  /* 0x0000b40001117983 */ /* 0x000f220000300800 */
[----:B------:R-:W-:-:S03]  /*5d90*/  IMAD.MOV.U32 R10, RZ, RZ, R26 ;  /* 0x000000ffff0a7224 */ /* 0x000fc600078e001a */
[----:B------:R-:W4:Y:S01]  /*5da0*/  LDL.LU R18, [R1+0xc0] ;  /* 0x0000c00001127983 */ /* 0x000f220000300800 */
[----:B------:R-:W-:-:S03]  /*5db0*/  IMAD.WIDE R26, R53, 0x2, R28 ;  /* 0x00000002351a7825 */ /* 0x000fc600078e021c */
[----:B------:R-:W4:Y:S04]  /*5dc0*/  LDL.LU R19, [R1+0xc4] ;  /* 0x0000c40001137983 */ /* 0x000f280000300800 */
[----:B------:R-:W4:Y:S04]  /*5dd0*/  LDL.LU R20, [R1+0xc8] ;  /* 0x0000c80001147983 */ /* 0x000f280000300800 */
[----:B------:R-:W4:Y:S04]  /*5de0*/  LDL.LU R21, [R1+0xd8] ;  /* 0x0000d80001157983 */ /* 0x000f280000300800 */
[----:B------:R-:W4:Y:S04]  /*5df0*/  LDL.LU R22, [R1+0xe0] ;  /* 0x0000e00001167983 */ /* 0x000f280000300800 */
[----:B------:R-:W4:Y:S04]  /*5e00*/  LDL.LU R23, [R1+0xf0] ;  /* 0x0000f00001177983 */ /* 0x000f280000300800 */
[----:B------:R-:W4:Y:S04]  /*5e10*/  LDL.LU R24, [R1+0xf8] ;  /* 0x0000f80001187983 */ /* 0x000f280000300800 */
[----:B------:R-:W4:Y:S04]  /*5e20*/  LDL.LU R25, [R1+0x108] ;  /* 0x0001080001197983 */ /* 0x000f280000300800 */
[----:B------:R0:W-:Y:S04]  /*5e30*/  STL.64 [R1+0x308], R26 ;  /* 0x0003081a01007387 */ /* 0x0001e80000100a00 */
[----:B0-----:R-:W2:Y:S01]  /*5e40*/  LDL.LU.64 R26, [R1+0xc88] ;  /* 0x000c8800011a7983 */ /* 0x001ea20000300a00 */
[----:B------:R-:W-:Y:S01]  /*5e50*/  IMAD R54, R54, UR5, RZ ;  /* 0x0000000536367c24 */ /* 0x000fe2000f8e02ff */
[----:B------:R-:W-:-:S03]  /*5e60*/  ULDC UR5, c[0x0][0x234] ;  /* 0x00008d0000057ab9 */ /* 0x000fc60000000800 */
[----:B------:R-:W-:-:S05]  /*5e70*/  IMAD.WIDE R28, R54, 0x2, R28 ;  /* 0x00000002361c7825 */ /* 0x000fca00078e021c */
[----:B------:R-:W-:Y:S01]  /*5e80*/  STL.64 [R1+0x310], R28 ;  /* 0x0003101c01007387 */ /* 0x000fe20000100a00 */
[----:B--2---:R-:W-:-:S05]  /*5e90*/  IMAD.WIDE R8, R9, 0x2, R26 ;  /* 0x0000000209087825 */ /* 0x004fca00078e021a */
[----:B------:R0:W-:Y:S02]  /*5ea0*/  STL.64 [R1+0x10], R8 ;  /* 0x0000100801007387 */ /* 0x0001e40000100a00 */
[----:B0-----:R-:W-:-:S04]  /*5eb0*/  IMAD.WIDE R8, R10, 0x2, R26 ;  /* 0x000000020a087825 */ /* 0x001fc800078e021a */
[--C-:B------:R-:W-:Y:S01]  /*5ec0*/  IMAD.WIDE R10, R11, 0x2, R26.reuse ;  /* 0x000000020b0a7825 */ /* 0x100fe200078e021a */
[----:B------:R0:W-:Y:S04]  /*5ed0*/  STL.64 [R1+0x20], R8 ;  /* 0x0000200801007387 */ /* 0x0001e80000100a00 */
[----:B0-----:R-:W2:Y:S04]  /*5ee0*/  LDL.LU.64 R8, [R1+0xc80] ;  /* 0x000c800001087983 */ /* 0x001ea80000300a00 */
[----:B------:R3:W-:Y:S02]  /*5ef0*/  STL.64 [R1+0x30], R10 ;  /* 0x0000300a01007387 */ /* 0x0007e40000100a00 */
[----:B---3--:R-:W-:-:S04]  /*5f00*/  IMAD.WIDE R10, R12, 0x2, R26 ;  /* 0x000000020c0a7825 */ /* 0x008fc800078e021a */
[--C-:B----4-:R-:W-:Y:S01]  /*5f10*/  IMAD.WIDE R12, R13, 0x2, R26.reuse ;  /* 0x000000020d0c7825 */ /* 0x110fe200078e021a */
[----:B------:R0:W-:Y:S04]  /*5f20*/  STL.64 [R1+0x48], R10 ;  /* 0x0000480a01007387 */ /* 0x0001e80000100a00 */
[----:B0-----:R-:W3:Y:S04]  /*5f30*/  LDL.LU.64 R10, [R1+0xc78] ;  /* 0x000c7800010a7983 */ /* 0x001ee80000300a00 */
[----:B------:R0:W-:Y:S02]  /*5f40*/  STL.64 [R1+0x58], R12 ;  /* 0x0000580c01007387 */ /* 0x0001e40000100a00 */
[----:B0-----:R-:W-:-:S04]  /*5f50*/  IMAD.WIDE R12, R14, 0x2, R26 ;  /* 0x000000020e0c7825 */ /* 0x001fc800078e021a */
[--C-:B------:R-:W-:Y:S01]  /*5f60*/  IMAD.WIDE R14, R15, 0x2, R26.reuse ;  /* 0x000000020f0e7825 */ /* 0x100fe200078e021a */
[----:B------:R0:W-:Y:S04]  /*5f70*/  STL.64 [R1+0x70], R12 ;  /* 0x0000700c01007387 */ /* 0x0001e80000100a00 */
[----:B0-----:R-:W4:Y:S04]  /*5f80*/  LDL.LU.64 R12, [R1+0xc70] ;  /* 0x000c7000010c7983 */ /* 0x001f280000300a00 */
[----:B------:R0:W-:Y:S02]  /*5f90*/  STL.64 [R1+0x88], R14 ;  /* 0x0000880e01007387 */ /* 0x0001e40000100a00 */
[----:B0-----:R-:W-:-:S04]  /*5fa0*/  IMAD.WIDE R14, R16, 0x2, R26 ;  /* 0x00000002100e7825 */ /* 0x001fc800078e021a */
[--C-:B------:R-:W-:Y:S01]  /*5fb0*/  IMAD.WIDE R16, R17, 0x2, R26.reuse ;  /* 0x0000000211107825 */ /* 0x100fe200078e021a */
[----:B------:R0:W-:Y:S04]  /*5fc0*/  STL.64 [R1+0x98], R14 ;  /* 0x0000980e01007387 */ /* 0x0001e80000100a00 */
[----:B0-----:R-:W2:Y:S04]  /*5fd0*/  LDL.LU.64 R14, [R1+0xc68] ;  /* 0x000c6800010e7983 */ /* 0x001ea80000300a00 */
[----:B------:R0:W-:Y:S02]  /*5fe0*/  STL.64 [R1+0xa8], R16 ;  /* 0x0000a81001007387 */ /* 0x0001e40000100a00 */
[----:B0-----:R-:W-:-:S04]  /*5ff0*/  IMAD.WIDE R16, R18, 0x2, R26 ;  /* 0x0000000212107825 */ /* 0x001fc800078e021a */
[--C-:B------:R-:W-:Y:S01]  /*6000*/  IMAD.WIDE R18, R19, 0x2, R26.reuse ;  /* 0x0000000213127825 */ /* 0x100fe200078e021a */
        /* <DEDUP_REMOVED lines=17> */
[----:B------:R0:W-:Y:S04]  /*6120*/  STL.64 [R1+0x108], R24 ;  /* 0x0001081801007387 */ /* 0x0001e80000100a00 */
[----:B0-----:R-:W4:Y:S02]  /*6130*/  LDL.LU R24, [R1+0xc44] ;  /* 0x000c440001187983 */ /* 0x001f240000300800 */
[----:B----4-:R-:W-:-:S05]  /*6140*/  IMAD.WIDE R24, R24, 0x2, R26 ;  /* 0x0000000218187825 */ /* 0x010fca00078e021a */
[----:B------:R0:W-:Y:S04]  /*6150*/  STL.64 [R1+0x118], R24 ;  /* 0x0001181801007387 */ /* 0x0001e80000100a00 */
[----:B0-----:R-:W4:Y:S02]  /*6160*/  LDL.LU R25, [R1+0xc40] ;  /* 0x000c400001197983 */ /* 0x001f240000300800 */
[----:B----4-:R-:W-:-:S05]  /*6170*/  IMAD.WIDE R24, R25, 0x2, R26 ;  /* 0x0000000219187825 */ /* 0x010fca00078e021a */
[----:B------:R3:W-:Y:S02]  /*6180*/  STL.64 [R1+0x120], R24 ;  /* 0x0001201801007387 */ /* 0x0007e40000100a00 */
[----:B---3--:R-:W-:-:S04]  /*6190*/  IMAD.WIDE R24, R22, 0x2, R26 ;  /* 0x0000000216187825 */ /* 0x008fc800078e021a */
[--C-:B------:R-:W-:Y:S01]  /*61a0*/  IMAD.WIDE R22, R23, 0x2, R26.reuse ;  /* 0x0000000217167825 */ /* 0x100fe200078e021a */
[----:B------:R0:W-:Y:S04]  /*61b0*/  STL.64 [R1+0x130], R24 ;  /* 0x0001301801007387 */ /* 0x0001e80000100a00 */
[----:B0-----:R-:W3:Y:S04]  /*61c0*/  LDL.LU.64 R24, [R1+0xc38] ;  /* 0x000c380001187983 */ /* 0x001ee80000300a00 */
[----:B------:R2:W-:Y:S02]  /*61d0*/  STL.64 [R1+0x138], R22 ;  /* 0x0001381601007387 */ /* 0x0005e40000100a00 */
[----:B--2---:R-:W-:-:S04]  /*61e0*/  IMAD.WIDE R22, R20, 0x2, R26 ;  /* 0x0000000214167825 */ /* 0x004fc800078e021a */
[--C-:B------:R-:W-:Y:S01]  /*61f0*/  IMAD.WIDE R20, R21, 0x2, R26.reuse ;  /* 0x0000000215147825 */ /* 0x100fe200078e021a */
[----:B------:R0:W-:Y:S04]  /*6200*/  STL.64 [R1+0x148], R22 ;  /* 0x0001481601007387 */ /* 0x0001e80000100a00 */
[----:B0-----:R-:W2:Y:S04]  /*6210*/  LDL.LU.64 R22, [R1+0xc30] ;  /* 0x000c300001167983 */ /* 0x001ea80000300a00 */
        /* <DEDUP_REMOVED lines=45> */
[----:B------:R0:W-:Y:S02]  /*64f0*/  STL.64 [R1], R2 ;  /* 0x0000000201007387 */ /* 0x0001e40000100a00 */
        /* <DEDUP_REMOVED lines=12> */
[----:B0-----:R-:W4:Y:S01]  /*65c0*/  LDL.LU.64 R2, [R1+0xbe0] ;  /* 0x000be00001027983 */ /* 0x001f220000300a00 */
[----:B------:R-:W-:-:S04]  /*65d0*/  IMAD.WIDE R28, R31, 0x2, R26 ;  /* 0x000000021f1c7825 */ /* 0x000fc800078e021a */
        /* <DEDUP_REMOVED lines=15> */
[----:B------:R-:W-:Y:S01]  /*66d0*/  IMAD.WIDE R26, R54, 0x2, R26 ;  /* 0x00000002361a7825 */ /* 0x000fe200078e021a */
[----:B----4-:R-:W-:Y:S04]  /*66e0*/  STL [R1+0xbbc], R2 ;  /* 0x000bbc0201007387 */ /* 0x010fe80000100800 */
[----:B------:R-:W-:Y:S04]  /*66f0*/  STL [R1+0xbb4], R3 ;  /* 0x000bb40301007387 */ /* 0x000fe80000100800 */
[----:B------:R-:W-:Y:S04]  /*6700*/  STL [R1+0xbb8], R28 ;  /* 0x000bb81c01007387 */ /* 0x000fe80000100800 */
[----:B------:R-:W-:Y:S04]  /*6710*/  STL [R1+0xbac], R29 ;  /* 0x000bac1d01007387 */ /* 0x000fe80000100800 */
[----:B--2---:R-:W-:Y:S04]  /*6720*/  STL [R1+0xbb0], R4 ;  /* 0x000bb00401007387 */ /* 0x004fe80000100800 */
[----:B------:R-:W-:Y:S04]  /*6730*/  STL [R1+0xba4], R5 ;  /* 0x000ba40501007387 */ /* 0x000fe80000100800 */
[----:B------:R-:W-:Y:S04]  /*6740*/  STL [R1+0xba8], R30 ;  /* 0x000ba81e01007387 */ /* 0x000fe80000100800 */
[----:B------:R-:W-:Y:S04]  /*6750*/  STL [R1+0xb9c], R31 ;  /* 0x000b9c1f01007387 */ /* 0x000fe80000100800 */
[----:B---3--:R-:W-:Y:S04]  /*6760*/  STL [R1+0xba0], R6 ;  /* 0x000ba00601007387 */ /* 0x008fe80000100800 */
[----:B------:R-:W-:Y:S04]  /*6770*/  STL [R1+0xb94], R7 ;  /* 0x000b940701007387 */ /* 0x000fe80000100800 */
[----:B------:R-:W-:Y:S04]  /*6780*/  STL [R1+0xb98], R32 ;  /* 0x000b982001007387 */ /* 0x000fe80000100800 */
[----:B------:R0:W-:Y:S04]  /*6790*/  STL [R1+0xb8c], R33 ;  /* 0x000b8c2101007387 */ /* 0x0001e80000100800 */
[----:B------:R-:W-:Y:S04]  /*67a0*/  STL [R1+0xb90], R8 ;  /* 0x000b900801007387 */ /* 0x000fe80000100800 */
[----:B------:R-:W-:Y:S04]  /*67b0*/  STL [R1+0xb84], R9 ;  /* 0x000b840901007387 */ /* 0x000fe80000100800 */
[----:B------:R-:W-:Y:S04]  /*67c0*/  STL [R1+0xb88], R34 ;  /* 0x000b882201007387 */ /* 0x000fe80000100800 */
[----:B------:R-:W-:Y:S04]  /*67d0*/  STL [R1+0xb7c], R35 ;  /* 0x000b7c2301007387 */ /* 0x000fe80000100800 */
[----:B------:R-:W-:Y:S04]  /*67e0*/  STL [R1+0xb80], R10 ;  /* 0x000b800a01007387 */ /* 0x000fe80000100800 */
        /* <DEDUP_REMOVED lines=10> */
[----:B------:R-:W-:Y:S04]  /*6890*/  STL [R1+0xb4c], R41 ;  /* 0x000b4c2901007387 */ /* 0x000fe80000100800 */
[----:B0-----:R-:W2:Y:S04]  /*68a0*/  LDL.LU.64 R32, [R1+0x8] ;  /* 0x0000080001207983 */ /* 0x001ea80000300a00 */
[----:B------:R-:W-:Y:S04]  /*68b0*/  STL [R1+0xb50], R16 ;  /* 0x000b501001007387 */ /* 0x000fe80000100800 */
[----:B------:R-:W-:Y:S04]  /*68c0*/  STL [R1+0xb44], R17 ;  /* 0x000b441101007387 */ /* 0x000fe80000100800 */
[----:B------:R-:W3:Y:S04]  /*68d0*/  LDL.LU.64 R54, [R1+0x10] ;  /* 0x0000100001367983 */ /* 0x000ee80000300a00 */
[----:B------:R-:W-:Y:S04]  /*68e0*/  STL [R1+0xb48], R42 ;  /* 0x000b482a01007387 */ /* 0x000fe80000100800 */
[----:B------:R-:W-:Y:S04]  /*68f0*/  STL [R1+0xb3c], R43 ;  /* 0x000b3c2b01007387 */ /* 0x000fe80000100800 */
[----:B------:R-:W4:Y:S04]  /*6900*/  LDL.LU.64 R6, [R1+0x18] ;  /* 0x0000180001067983 */ /* 0x000f280000300a00 */
        /* <DEDUP_REMOVED lines=8> */
[----:B-1----:R-:W4:Y:S04]  /*6990*/  LDL.LU.64 R36, [R1+0x30] ;  /* 0x0000300001247983 */ /* 0x002f280000300a00 */
        /* <DEDUP_REMOVED lines=15> */
[----:B--2---:R0:W-:Y:S01]  /*6a90*/  STL [R1+0x3d8], R32 ;  /* 0x0003d82001007387 */ /* 0x0041e20000100800 */
[----:B------:R-:W-:-:S03]  /*6aa0*/  IMAD.MOV.U32 R0, RZ, RZ, R33 ;  /* 0x000000ffff007224 */ /* 0x000fc600078e0021 */
[----:B0-----:R-:W2:Y:S04]  /*6ab0*/  LDL.LU.64 R32, [R1+0x70] ;  /* 0x0000700001207983 */ /* 0x001ea80000300a00 */
[----:B------:R0:W-:Y:S04]  /*6ac0*/  STL [R1+0x3d4], R0 ;  /* 0x0003d40001007387 */ /* 0x0001e80000100800 */
[----:B---3--:R1:W-:Y:S01]  /*6ad0*/  STL [R1+0x3e0], R54 ;  /* 0x0003e03601007387 */ /* 0x0083e20000100800 */
[----:B0-----:R-:W-:-:S03]  /*6ae0*/  IMAD.MOV.U32 R0, RZ, RZ, R55 ;  /* 0x000000ffff007224 */ /* 0x001fc600078e0037 */
[----:B-1----:R-:W3:Y:S04]  /*6af0*/  LDL.LU.64 R54, [R1+0x80] ;  /* 0x0000800001367983 */ /* 0x002ee80000300a00 */
[----:B------:R0:W-:Y:S04]  /*6b00*/  STL [R1+0x3dc], R0 ;  /* 0x0003dc0001007387 */ /* 0x0001e80000100800 */
[----:B----4-:R1:W-:Y:S01]  /*6b10*/  STL [R1+0x3e8], R6 ;  /* 0x0003e80601007387 */ /* 0x0103e20000100800 */
[----:B0-----:R-:W-:-:S03]  /*6b20*/  IMAD.MOV.U32 R0, RZ, RZ, R7 ;  /* 0x000000ffff007224 */ /* 0x001fc600078e0007 */
[----:B-1----:R-:W4:Y:S04]  /*6b30*/  LDL.LU.64 R6, [R1+0x88] ;  /* 0x0000880001067983 */ /* 0x002f280000300a00 */
[----:B------:R0:W-:Y:S04]  /*6b40*/  STL [R1+0x3e4], R0 ;  /* 0x0003e40001007387 */ /* 0x0001e80000100800 */
[----:B------:R1:W-:Y:S01]  /*6b50*/  STL [R1+0x3f0], R30 ;  /* 0x0003f01e01007387 */ /* 0x0003e20000100800 */
        /* <DEDUP_REMOVED lines=8> */
[----:B0-----:R-:W-:-:S03]  /*6be0*/  MOV R0, R37 ;  /* 0x0000002500007202 */ /* 0x001fc60000000f00 */
        /* <DEDUP_REMOVED lines=22> */
[----:B--2---:R1:W-:Y:S01]  /*6d50*/  STL [R1+0x430], R32 ;  /* 0x0004302001007387 */ /* 0x0043e20000100800 */
[----:B0-----:R-:W-:-:S03]  /*6d60*/  IMAD.MOV.U32 R0, RZ, RZ, R33 ;  /* 0x000000ffff007224 */ /* 0x001fc600078e0021 */
[----:B-1----:R-:W2:Y:S04]  /*6d70*/  LDL.LU.64 R32, [R1+0xe8] ;  /* 0x0000e80001207983 */ /* 0x002ea80000300a00 */
        /* <DEDUP_REMOVED lines=84> */
[----:B------:R2:W-:Y:S02]  /*72c0*/  STL [R1+0x4d4], R0 ;  /* 0x0004d40001007387 */ /* 0x0005e40000100800 */
[----:B--2---:R-:W-:Y:S02]  /*72d0*/  IMAD.MOV.U32 R0, RZ, RZ, R33 ;  /* 0x000000ffff007224 */ /* 0x004fe400078e0021 */
[----:B------:R0:W-:Y:S04]  /*72e0*/  STL [R1+0x4e0], R32 ;  /* 0x0004e02001007387 */ /* 0x0001e80000100800 */
        /* <DEDUP_REMOVED lines=30> */
[----:B------:R-:W-:Y:S04]  /*74d0*/  STL [R1+0x520], R34 ;  /* 0x0005202201007387 */ /* 0x000fe80000100800 */
[----:B------:R-:W4:Y:S01]  /*74e0*/  LDL.LU.64 R12, [R1+0x210] ;  /* 0x00021000010c7983 */ /* 0x000f220000300a00 */
[----:B0-----:R-:W-:-:S05]  /*74f0*/  IMAD.MOV.U32 R0, RZ, RZ, R35 ;  /* 0x000000ffff007224 */ /* 0x001fca00078e0023 */
        /* <DEDUP_REMOVED lines=8> */
[----:B------:R2:W-:Y:S02]  /*7580*/  STL [R1+0x52c], R0 ;  /* 0x00052c0001007387 */ /* 0x0005e40000100800 */
[----:B--2---:R-:W-:Y:S02]  /*7590*/  MOV R0, R33 ;  /* 0x0000002100007202 */ /* 0x004fe40000000f00 */
[----:B------:R-:W-:Y:S04]  /*75a0*/  STL [R1+0x538], R32 ;  /* 0x0005382001007387 */ /* 0x000fe80000100800 */
[----:B------:R-:W2:Y:S04]  /*75b0*/  LDL.LU.64 R8, [R1+0x190] ;  /* 0x0001900001087983 */ /* 0x000ea80000300a00 */
[----:B------:R3:W-:Y:S02]  /*75c0*/  STL [R1+0x534], R0 ;  /* 0x0005340001007387 */ /* 0x0007e40000100800 */
[----:B---3--:R-:W-:-:S02]  /*75d0*/  IMAD.MOV.U32 R0, RZ, RZ, R55 ;  /* 0x000000ffff007224 */ /* 0x008fc400078e0037 */
[----:B------:R0:W-:Y:S04]  /*75e0*/  STL [R1+0x540], R54 ;  /* 0x0005403601007387 */ /* 0x0001e80000100800 */
[----:B0-----:R-:W3:Y:S04]  /*75f0*/  LDL.LU.64 R54, [R1+0x230] ;  /* 0x0002300001367983 */ /* 0x001ee80000300a00 */
[----:B------:R0:W-:Y:S04]  /*7600*/  STL [R1+0x53c], R0 ;  /* 0x00053c0001007387 */ /* 0x0001e80000100800 */
[----:B----4-:R1:W-:Y:S04]  /*7610*/  STL [R1+0x548], R6 ;  /* 0x0005480601007387 */ /* 0x0103e80000100800 */
[----:B------:R-:W4:Y:S01]  /*7620*/  LDL.LU.64 R32, [R1+0x198] ;  /* 0x0001980001207983 */ /* 0x000f220000300a00 */
[----:B0-----:R-:W-:-:S03]  /*7630*/  IMAD.MOV.U32 R0, RZ, RZ, R7 ;  /* 0x000000ffff007224 */ /* 0x001fc600078e0007 */
[----:B------:R-:W-:Y:S04]  /*7640*/  STL [R1+0x550], R30 ;  /* 0x0005501e01007387 */ /* 0x000fe80000100800 */
[----:B------:R0:W-:Y:S04]  /*7650*/  STL [R1+0x544], R0 ;  /* 0x0005440001007387 */ /* 0x0001e80000100800 */
[----:B-1----:R-:W4:Y:S01]  /*7660*/  LDL.LU.64 R6, [R1+0x238] ;  /* 0x0002380001067983 */ /* 0x002f220000300a00 */
[----:B0-----:R-:W-:-:S03]  /*7670*/  IMAD.MOV.U32 R0, RZ, RZ, R31 ;  /* 0x000000ffff007224 */ /* 0x001fc600078e001f */
[----:B------:R-:W-:Y:S04]  /*7680*/  STL [R1+0x558], R4 ;  /* 0x0005580401007387 */ /* 0x000fe80000100800 */
[----:B------:R0:W-:Y:S04]  /*7690*/  STL [R1+0x54c], R0 ;  /* 0x00054c0001007387 */ /* 0x0001e80000100800 */
[----:B------:R-:W4:Y:S01]  /*76a0*/  LDL.LU.64 R30, [R1+0x1a8] ;  /* 0x0001a800011e7983 */ /* 0x000f220000300a00 */
        /* <DEDUP_REMOVED lines=18> */
[----:B------:R0:W-:Y:S02]  /*77d0*/  STL [R1+0x574], R0 ;  /* 0x0005740001007387 */ /* 0x0001e40000100800 */
[----:B0-----:R-:W-:Y:S02]  /*77e0*/  IMAD.MOV.U32 R0, RZ, RZ, R3 ;  /* 0x000000ffff007224 */ /* 0x001fe400078e0003 */
[----:B------:R-:W4:Y:S04]  /*77f0*/  LDL.LU.64 R2, [R1+0x260] ;  /* 0x0002600001027983 */ /* 0x000f280000300a00 */
        /* <DEDUP_REMOVED lines=8> */
[----:B------:R3:W-:Y:S02]  /*7880*/  STL [R1+0x58c], R0 ;  /* 0x00058c0001007387 */ /* 0x0007e40000100800 */
[----:B---3--:R-:W-:Y:S02]  /*7890*/  IMAD.MOV.U32 R0, RZ, RZ, R55 ;  /* 0x000000ffff007224 */ /* 0x008fe400078e0037 */
[----:B------:R0:W-:Y:S04]  /*78a0*/  STL [R1+0x598], R54 ;  /* 0x0005983601007387 */ /* 0x0001e80000100800 */
[----:B----4-:R-:W-:Y:S04]  /*78b0*/  STL [R1+0x5a0], R32 ;  /* 0x0005a02001007387 */ /* 0x010fe80000100800 */
[----:B------:R1:W-:Y:S04]  /*78c0*/  STL [R1+0x594], R0 ;  /* 0x0005940001007387 */ /* 0x0003e80000100800 */
[----:B0-----:R-:W3:Y:S01]  /*78d0*/  LDL.LU.64 R54, [R1+0x1d8] ;  /* 0x0001d80001367983 */ /* 0x001ee20000300a00 */
[----:B-1----:R-:W-:-:S03]  /*78e0*/  MOV R0, R33 ;  /* 0x0000002100007202 */ /* 0x002fc60000000f00 */
        /* <DEDUP_REMOVED lines=22> */
[----:B------:R-:W4:Y:S04]  /*7a50*/  LDL.LU.64 R12, [R1+0x60] ;  /* 0x00006000010c7983 */ /* 0x000f280000300a00 */
[----:B------:R-:W4:Y:S01]  /*7a60*/  LDL.LU.64 R36, [R1+0x2a0] ;  /* 0x0002a00001247983 */ /* 0x000f220000300a00 */
[----:B0-----:R-:W-:-:S05]  /*7a70*/  IMAD.MOV.U32 R0, RZ, RZ, R29 ;  /* 0x000000ffff007224 */ /* 0x001fca00078e001d */
[----:B------:R0:W-:Y:S04]  /*7a80*/  STL [R1+0x5cc], R0 ;  /* 0x0005cc0001007387 */ /* 0x0001e80000100800 */
[----:B------:R1:W-:Y:S01]  /*7a90*/  STL [R1+0x5d8], R2 ;  /* 0x0005d80201007387 */ /* 0x0003e20000100800 */
[----:B0-----:R-:W-:-:S03]  /*7aa0*/  IMAD.MOV.U32 R0, RZ, RZ, R3 ;  /* 0x000000ffff007224 */ /* 0x001fc600078e0003 */
[----:B------:R-:W4:Y:S04]  /*7ab0*/  LDL.LU.64 R28, [R1+0x200] ;  /* 0x00020000011c7983 */ /* 0x000f280000300a00 */
[----:B------:R-:W-:Y:S04]  /*7ac0*/  STL [R1+0x5e0], R34 ;  /* 0x0005e02201007387 */ /* 0x000fe80000100800 */
[----:B------:R0:W-:Y:S04]  /*7ad0*/  STL [R1+0x5d4], R0 ;  /* 0x0005d40001007387 */ /* 0x0001e80000100800 */
[----:B-1----:R-:W4:Y:S01]  /*7ae0*/  LDL.LU.64 R2, [R1+0x2a8] ;  /* 0x0002a80001027983 */ /* 0x002f220000300a00 */
[----:B0-----:R-:W-:-:S03]  /*7af0*/  IMAD.MOV.U32 R0, RZ, RZ, R35 ;  /* 0x000000ffff007224 */ /* 0x001fc600078e0023 */
[----:B--2---:R-:W-:Y:S04]  /*7b00*/  STL [R1+0x5e8], R8 ;  /* 0x0005e80801007387 */ /* 0x004fe80000100800 */
[----:B------:R0:W-:Y:S04]  /*7b10*/  STL [R1+0x5dc], R0 ;  /* 0x0005dc0001007387 */ /* 0x0001e80000100800 */
[----:B------:R-:W2:Y:S04]  /*7b20*/  LDL.LU.64 R10, [R1+0x38] ;  /* 0x00003800010a7983 */ /* 0x000ea80000300a00 */
[----:B------:R-:W2:Y:S01]  /*7b30*/  LDL.LU.64 R34, [R1+0x2b0] ;  /* 0x0002b00001227983 */ /* 0x000ea20000300a00 */
[----:B0-----:R-:W-:-:S05]  /*7b40*/  IMAD.MOV.U32 R0, RZ, RZ, R9 ;  /* 0x000000ffff007224 */ /* 0x001fca00078e0009 */
[----:B------:R3:W-:Y:S02]  /*7b50*/  STL [R1+0x5e4], R0 ;  /* 0x0005e40001007387 */ /* 0x0007e40000100800 */
[----:B---3--:R-:W-:Y:S02]  /*7b60*/  IMAD.MOV.U32 R0, RZ, RZ, R55 ;  /* 0x000000ffff007224 */ /* 0x008fe400078e0037 */
        /* <DEDUP_REMOVED lines=8> */
[----:B-1----:R-:W4:Y:S01]  /*7bf0*/  LDL.LU.64 R32, [R1] ;  /* 0x0000000001207983 */ /* 0x002f220000300a00 */
[----:B0-----:R-:W-:-:S03]  /*7c00*/  IMAD.MOV.U32 R0, RZ, RZ, R7 ;  /* 0x000000ffff007224 */ /* 0x001fc600078e0007 */
[----:B------:R-:W-:Y:S04]  /*7c10*/  STL [R1+0x608], R30 ;  /* 0x0006081e01007387 */ /* 0x000fe80000100800 */
[----:B------:R0:W-:Y:S04]  /*7c20*/  STL [R1+0x5fc], R0 ;  /* 0x0005fc0001007387 */ /* 0x0001e80000100800 */
[----:B------:R-:W4:Y:S01]  /*7c30*/  LDL.LU.64 R6, [R1+0x2c0] ;  /* 0x0002c00001067983 */ /* 0x000f220000300a00 */
[----:B0-----:R-:W-:-:S05]  /*7c40*/  MOV R0, R31 ;  /* 0x0000001f00007202 */ /* 0x001fca0000000f00 */
[----:B------:R0:W-:Y:S04]  /*7c50*/  STL [R1+0x604], R0 ;  /* 0x0006040001007387 */ /* 0x0001e80000100800 */
[----:B------:R1:W-:Y:S04]  /*7c60*/  STL [R1+0x610], R4 ;  /* 0x0006100401007387 */ /* 0x0003e80000100800 */
        /* <DEDUP_REMOVED lines=8> */
[----:B------:R-:W-:Y:S01]  /*7cf0*/  STL [R1+0x628], R36 ;  /* 0x0006282401007387 */ /* 0x000fe20000100800 */
[----:B0-----:R-:W-:-:S05]  /*7d00*/  IMAD.MOV.U32 R0, RZ, RZ, R13 ;  /* 0x000000ffff007224 */ /* 0x001fca00078e000d */
[----:B------:R0:W-:Y:S02]  /*7d10*/  STL [R1+0x61c], R0 ;  /* 0x00061c0001007387 */ /* 0x0001e40000100800 */
[----:B0-----:R-:W-:Y:S02]  /*7d20*/  IMAD.MOV.U32 R0, RZ, RZ, R37 ;  /* 0x000000ffff007224 */ /* 0x001fe400078e0025 */
[----:B------:R-:W-:Y:S04]  /*7d30*/  STL [R1+0x630], R28 ;  /* 0x0006301c01007387 */ /* 0x000fe80000100800 */
[----:B------:R0:W-:Y:S02]  /*7d40*/  STL [R1+0x624], R0 ;  /* 0x0006240001007387 */ /* 0x0001e40000100800 */
[----:B0-----:R-:W-:-:S02]  /*7d50*/  IMAD.MOV.U32 R0, RZ, RZ, R29 ;  /* 0x000000ffff007224 */ /* 0x001fc400078e001d */
[----:B------:R-:W4:Y:S04]  /*7d60*/  LDL.LU.64 R28, [R1+0x2d0] ;  /* 0x0002d000011c7983 */ /* 0x000f280000300a00 */
[----:B------:R0:W-:Y:S04]  /*7d70*/  STL [R1+0x62c], R0 ;  /* 0x00062c0001007387 */ /* 0x0001e80000100800 */
[----:B------:R1:W-:Y:S01]  /*7d80*/  STL [R1+0x638], R2 ;  /* 0x0006380201007387 */ /* 0x0003e20000100800 */
[----:B0-----:R-:W-:-:S03]  /*7d90*/  IMAD.MOV.U32 R0, RZ, RZ, R3 ;  /* 0x000000ffff007224 */ /* 0x001fc600078e0003 */
[----:B-1----:R-:W4:Y:S04]  /*7da0*/  LDL.LU.64 R2, [R1+0x240] ;  /* 0x0002400001027983 */ /* 0x002f280000300a00 */
[----:B------:R2:W-:Y:S02]  /*7db0*/  STL [R1+0x634], R0 ;  /* 0x0006340001007387 */ /* 0x0005e40000100800 */
[----:B--2---:R-:W-:Y:S02]  /*7dc0*/  IMAD.MOV.U32 R0, RZ, RZ, R11 ;  /* 0x000000ffff007224 */ /* 0x004fe400078e000b */
[----:B------:R-:W-:Y:S04]  /*7dd0*/  STL [R1+0x640], R10 ;  /* 0x0006400a01007387 */ /* 0x000fe80000100800 */
[----:B------:R-:W-:Y:S04]  /*7de0*/  STL [R1+0x648], R34 ;  /* 0x0006482201007387 */ /* 0x000fe80000100800 */
[----:B------:R0:W-:Y:S04]  /*7df0*/  STL [R1+0x63c], R0 ;  /* 0x00063c0001007387 */ /* 0x0001e80000100800 */
[----:B------:R-:W2:Y:S01]  /*7e00*/  LDL.LU.64 R12, [R1+0x2d8] ;  /* 0x0002d800010c7983 */ /* 0x000ea20000300a00 */
[----:B0-----:R-:W-:-:S05]  /*7e10*/  IMAD.MOV.U32 R0, RZ, RZ, R35 ;  /* 0x000000ffff007224 */ /* 0x001fca00078e0023 */
[----:B------:R3:W-:Y:S02]  /*7e20*/  STL [R1+0x644], R0 ;  /* 0x0006440001007387 */ /* 0x0007e40000100800 */
[----:B---3--:R-:W-:Y:S02]  /*7e30*/  IMAD.MOV.U32 R0, RZ, RZ, R55 ;  /* 0x000000ffff007224 */ /* 0x008fe400078e0037 */
[----:B------:R0:W-:Y:S04]  /*7e40*/  STL [R1+0x650], R54 ;  /* 0x0006503601007387 */ /* 0x0001e80000100800 */
[----:B----4-:R-:W-:Y:S04]  /*7e50*/  STL [R1+0x658], R8 ;  /* 0x0006580801007387 */ /* 0x010fe80000100800 */
[----:B------:R1:W-:Y:S04]  /*7e60*/  STL [R1+0x64c], R0 ;  /* 0x00064c0001007387 */ /* 0x0003e80000100800 */
[----:B0-----:R-:W3:Y:S01]  /*7e70*/  LDL.LU.64 R54, [R1+0x2e0] ;  /* 0x0002e00001367983 */ /* 0x001ee20000300a00 */
[----:B-1----:R-:W-:-:S03]  /*7e80*/  IMAD.MOV.U32 R0, RZ, RZ, R9 ;  /* 0x000000ffff007224 */ /* 0x002fc600078e0009 */
[----:B------:R-:W-:Y:S04]  /*7e90*/  STL [R1+0x660], R32 ;  /* 0x0006602001007387 */ /* 0x000fe80000100800 */
[----:B------:R0:W-:Y:S04]  /*7ea0*/  STL [R1+0x654], R0 ;  /* 0x0006540001007387 */ /* 0x0001e80000100800 */
[----:B------:R-:W4:Y:S04]  /*7eb0*/  LDL.LU.64 R36, [R1+0x250] ;  /* 0x0002500001247983 */ /* 0x000f280000300a00 */
[----:B------:R-:W4:Y:S01]  /*7ec0*/  LDL.LU.64 R10, [R1+0x2e8] ;  /* 0x0002e800010a7983 */ /* 0x000f220000300a00 */
[----:B0-----:R-:W-:-:S05]  /*7ed0*/  IMAD.MOV.U32 R0, RZ, RZ, R33 ;  /* 0x000000ffff007224 */ /* 0x001fca00078e0021 */
[----:B------:R0:W-:Y:S04]  /*7ee0*/  STL [R1+0x65c], R0 ;  /* 0x00065c0001007387 */ /* 0x0001e80000100800 */
[----:B------:R-:W-:Y:S01]  /*7ef0*/  STL [R1+0x668], R6 ;  /* 0x0006680601007387 */ /* 0x000fe20000100800 */
[----:B0-----:R-:W-:-:S03]  /*7f00*/  IMAD.MOV.U32 R0, RZ, RZ, R7 ;  /* 0x000000ffff007224 */ /* 0x001fc600078e0007 */
[----:B------:R-:W-:Y:S04]  /*7f10*/  STL [R1+0x670], R30 ;  /* 0x0006701e01007387 */ /* 0x000fe80000100800 */
[----:B------:R0:W-:Y:S04]  /*7f20*/  STL [R1+0x664], R0 ;  /* 0x0006640001007387 */ /* 0x0001e80000100800 */
[----:B------:R-:W4:Y:S01]  /*7f30*/  LDL.LU.64 R8, [R1+0x2f0] ;  /* 0x0002f00001087983 */ /* 0x000f220000300a00 */
[----:B0-----:R-:W-:-:S03]  /*7f40*/  MOV R0, R31 ;  /* 0x0000001f00007202 */ /* 0x001fc60000000f00 */
[----:B------:R-:W-:Y:S04]  /*7f50*/  STL [R1+0x678], R4 ;  /* 0x0006780401007387 */ /* 0x000fe80000100800 */
[----:B------:R0:W-:Y:S04]  /*7f60*/  STL [R1+0x66c], R0 ;  /* 0x00066c0001007387 */ /* 0x0001e80000100800 */
[----:B------:R-:W4:Y:S04]  /*7f70*/  LDL.LU.64 R34, [R1+0x268] ;  /* 0x0002680001227983 */ /* 0x000f280000300a00 */
[----:B------:R-:W4:Y:S01]  /*7f80*/  LDL.LU.64 R32, [R1+0x2f8] ;  /* 0x0002f80001207983 */ /* 0x000f220000300a00 */
[----:B0-----:R-:W-:-:S05]  /*7f90*/  IMAD.MOV.U32 R0, RZ, RZ, R5 ;  /* 0x000000ffff007224 */ /* 0x001fca00078e0005 */
[----:B------:R0:W-:Y:S04]  /*7fa0*/  STL [R1+0x674], R0 ;  /* 0x0006740001007387 */ /* 0x0001e80000100800 */
[----:B------:R-:W-:Y:S04]  /*7fb0*/  STL [R1+0x680], R60 ;  /* 0x0006803c01007387 */ /* 0x000fe80000100800 */
[----:B------:R-:W4:Y:S04]  /*7fc0*/  LDL.LU.64 R6, [R1+0x270] ;  /* 0x0002700001067983 */ /* 0x000f280000300a00 */
[----:B------:R-:W-:Y:S04]  /*7fd0*/  STL [R1+0x67c], R61 ;  /* 0x00067c3d01007387 */ /* 0x000fe80000100800 */
[----:B------:R-:W4:Y:S01]  /*7fe0*/  LDL.LU.64 R30, [R1+0x300] ;  /* 0x00030000011e7983 */ /* 0x000f220000300a00 */
[----:B0-----:R-:W-:-:S03]  /*7ff0*/  IMAD.MOV.U32 R0, RZ, RZ, R29 ;  /* 0x000000ffff007224 */ /* 0x001fc600078e001d */
[----:B------:R-:W-:Y:S04]  /*8000*/  STL [R1+0x688], R28 ;  /* 0x0006881c01007387 */ /* 0x000fe80000100800 */
[----:B------:R-:W4:Y:S04]  /*8010*/  LDL.LU.64 R4, [R1+0x280] ;  /* 0x0002800001047983 */ /* 0x000f280000300a00 */
[----:B------:R0:W-:Y:S04]  /*8020*/  STL [R1+0x684], R0 ;  /* 0x0006840001007387 */ /* 0x0001e80000100800 */
[----:B------:R1:W-:Y:S04]  /*8030*/  STL [R1+0x690], R2 ;  /* 0x0006900201007387 */ /* 0x0003e80000100800 */
[----:B0-----:R-:W4:Y:S01]  /*8040*/  LDL.LU R0, [R1+0x318] ;  /* 0x0003180001007983 */ /* 0x001f220000300800 */
[----:B-1----:R-:W-:-:S03]  /*8050*/  IMAD.MOV.U32 R2, RZ, RZ, R3 ;  /* 0x000000ffff027224 */ /* 0x002fc600078e0003 */
[----:B------:R-:W4:Y:S04]  /*8060*/  LDL.LU R3, [R1+0x31c] ;  /* 0x00031c0001037983 */ /* 0x000f280000300800 */
[----:B------:R-:W4:Y:S04]  /*8070*/  LDL.LU.64 R28, [R1+0x308] ;  /* 0x00030800011c7983 */ /* 0x000f280000300a00 */
[----:B------:R2:W-:Y:S02]  /*8080*/  STL [R1+0x68c], R2 ;  /* 0x00068c0201007387 */ /* 0x0005e40000100800 */
[----:B--2---:R-:W-:-:S02]  /*8090*/  IMAD.MOV.U32 R2, RZ, RZ, R13 ;  /* 0x000000ffff027224 */ /* 0x004fc400078e000d */
[----:B------:R-:W-:Y:S04]  /*80a0*/  STL [R1+0x698], R12 ;  /* 0x0006980c01007387 */ /* 0x000fe80000100800 */
[----:B------:R-:W-:Y:S04]  /*80b0*/  STL [R1+0x6a0], R58 ;  /* 0x0006a03a01007387 */ /* 0x000fe80000100800 */
[----:B------:R0:W-:Y:S04]  /*80c0*/  STL [R1+0x694], R2 ;  /* 0x0006940201007387 */ /* 0x0001e80000100800 */
[----:B------:R-:W-:Y:S04]  /*80d0*/  STL [R1+0x69c], R59 ;  /* 0x00069c3b01007387 */ /* 0x000fe80000100800 */
[----:B---3--:R1:W-:Y:S01]  /*80e0*/  STL [R1+0x6a8], R54 ;  /* 0x0006a83601007387 */ /* 0x0083e20000100800 */
[----:B0-----:R-:W-:-:S03]  /*80f0*/  IMAD.MOV.U32 R2, RZ, RZ, R55 ;  /* 0x000000ffff027224 */ /* 0x001fc600078e0037 */
[----:B-1----:R-:W2:Y:S04]  /*8100*/  LDL.LU.64 R54, [R1+0x310] ;  /* 0x0003100001367983 */ /* 0x002ea80000300a00 */
[----:B------:R4:W-:Y:S02]  /*8110*/  STL [R1+0x6a4], R2 ;  /* 0x0006a40201007387 */ /* 0x0009e40000100800 */
[----:B----4-:R-:W-:Y:S02]  /*8120*/  IMAD.MOV.U32 R2, RZ, RZ, R37 ;  /* 0x000000ffff027224 */ /* 0x010fe400078e0025 */
[----:B------:R-:W-:Y:S04]  /*8130*/  STL [R1+0x6b0], R36 ;  /* 0x0006b02401007387 */ /* 0x000fe80000100800 */
[----:B------:R-:W-:Y:S04]  /*8140*/  STL [R1+0x6b8], R10 ;  /* 0x0006b80a01007387 */ /* 0x000fe80000100800 */
[----:B------:R0:W-:Y:S04]  /*8150*/  STL [R1+0x6ac], R2 ;  /* 0x0006ac0201007387 */ /* 0x0001e80000100800 */
[----:B------:R-:W-:Y:S01]  /*8160*/  STL [R1+0x6c0], R56 ;  /* 0x0006c03801007387 */ /* 0x000fe20000100800 */
[----:B0-----:R-:W-:-:S05]  /*8170*/  IMAD.MOV.U32 R2, RZ, RZ, R11 ;  /* 0x000000ffff027224 */ /* 0x001fca00078e000b */
[----:B------:R0:W-:Y:S04]  /*8180*/  STL [R1+0x6b4], R2 ;  /* 0x0006b40201007387 */ /* 0x0001e80000100800 */
[----:B------:R-:W-:Y:S01]  /*8190*/  STL [R1+0x6bc], R57 ;  /* 0x0006bc3901007387 */ /* 0x000fe20000100800 */
[----:B0-----:R-:W-:-:S03]  /*81a0*/  IMAD.MOV.U32 R2, RZ, RZ, R9 ;  /* 0x000000ffff027224 */ /* 0x001fc600078e0009 */
[----:B------:R0:W-:Y:S04]  /*81b0*/  STL [R1+0x6c8], R8 ;  /* 0x0006c80801007387 */ /* 0x0001e80000100800 */
[----:B------:R1:W-:Y:S01]  /*81c0*/  STL [R1+0x6c4], R2 ;  /* 0x0006c40201007387 */ /* 0x0003e20000100800 */
[----:B0-----:R-:W0:Y:S01]  /*81d0*/  LDC R8, c[0x0][0x238] ;  /* 0x00008e00ff087b82 */ /* 0x001e220000000800 */
[----:B-1----:R-:W-:Y:S02]  /*81e0*/  IMAD.MOV.U32 R2, RZ, RZ, R35 ;  /* 0x000000ffff027224 */ /* 0x002fe400078e0023 */
[----:B------:R-:W-:Y:S04]  /*81f0*/  STL [R1+0x6d0], R34 ;  /* 0x0006d02201007387 */ /* 0x000fe80000100800 */
[----:B------:R-:W-:Y:S04]  /*8200*/  STL [R1+0x6d8], R32 ;  /* 0x0006d82001007387 */ /* 0x000fe80000100800 */
[----:B------:R1:W-:Y:S02]  /*8210*/  STL [R1+0x6cc], R2 ;  /* 0x0006cc0201007387 */ /* 0x0003e40000100800 */
[----:B-1----:R-:W-:-:S02]  /*8220*/  IMAD.MOV.U32 R2, RZ, RZ, R33 ;  /* 0x000000ffff027224 */ /* 0x002fc400078e0021 */
[----:B------:R-:W-:Y:S04]  /*8230*/  STL [R1+0x6e0], R6 ;  /* 0x0006e00601007387 */ /* 0x000fe80000100800 */
[----:B------:R1:W-:Y:S04]  /*8240*/  STL [R1+0x6d4], R2 ;  /* 0x0006d40201007387 */ /* 0x0003e80000100800 */
[----:B------:R-:W-:Y:S01]  /*8250*/  STL [R1+0x6e8], R30 ;  /* 0x0006e81e01007387 */ /* 0x000fe20000100800 */
[----:B-1----:R-:W-:-:S05]  /*8260*/  IMAD.MOV.U32 R2, RZ, RZ, R7 ;  /* 0x000000ffff027224 */ /* 0x002fca00078e0007 */
[----:B------:R1:W-:Y:S02]  /*8270*/  STL [R1+0x6dc], R2 ;  /* 0x0006dc0201007387 */ /* 0x0003e40000100800 */
[----:B-1----:R-:W-:-:S05]  /*8280*/  IMAD.MOV.U32 R2, RZ, RZ, R31 ;  /* 0x000000ffff027224 */ /* 0x002fca00078e001f */
[----:B------:R1:W-:Y:S04]  /*8290*/  STL [R1+0x6e4], R2 ;  /* 0x0006e40201007387 */ /* 0x0003e80000100800 */
[----:B------:R-:W-:Y:S01]  /*82a0*/  STL [R1+0x6f0], R4 ;  /* 0x0006f00401007387 */ /* 0x000fe20000100800 */
[----:B-1----:R-:W-:Y:S01]  /*82b0*/  MOV R2, R5 ;  /* 0x0000000500027202 */ /* 0x002fe20000000f00 */
[----:B------:R-:W-:-:S04]  /*82c0*/  IMAD R0, R0, UR5, RZ ;  /* 0x0000000500007c24 */ /* 0x000fc8000f8e02ff */
[----:B------:R1:W-:Y:S01]  /*82d0*/  STL [R1+0x6ec], R2 ;  /* 0x0006ec0201007387 */ /* 0x0003e20000100800 */
[----:B------:R-:W-:Y:S01]  /*82e0*/  LEA R12, P1, R0, UR8, 0x1 ;  /* 0x00000008000c7c11 */ /* 0x000fe2000f8208ff */
[----:B-1----:R-:W-:Y:S02]  /*82f0*/  IMAD R2, R3, UR5, RZ ;  /* 0x0000000503027c24 */ /* 0x002fe4000f8e02ff */
[----:B------:R-:W-:Y:S01]  /*8300*/  IMAD.MOV.U32 R3, RZ, RZ, R29 ;  /* 0x000000ffff037224 */ /* 0x000fe200078e001d */
[----:B------:R1:W-:Y:S02]  /*8310*/  STL [R1+0x6f8], R28 ;  /* 0x0006f81c01007387 */ /* 0x0003e40000100800 */
[----:B------:R-:W-:Y:S01]  /*8320*/  LEA R10, P0, R2, UR8, 0x1 ;  /* 0x00000008020a7c11 */ /* 0x000fe2000f8008ff */
[----:B0-----:R-:W-:Y:S01]  /*8330*/  IMAD R4, R8, 0x3f, RZ ;  /* 0x0000003f08047824 */ /* 0x001fe200078e02ff */
[----:B------:R-:W-:Y:S01]  /*8340*/  LEA.HI.X.SX32 R13, R0, UR9, 0x1, P1 ;  /* 0x00000009000d7c11 */ /* 0x000fe200088f0eff */
[----:B------:R0:W-:Y:S01]  /*8350*/  STL [R1+0x6f4], R3 ;  /* 0x0006f40301007387 */ /* 0x0001e20000100800 */
[----:B------:R-:W-:-:S03]  /*8360*/  LEA.HI.X.SX32 R11, R2, UR9, 0x1, P0 ;  /* 0x00000009020b7c11 */ /* 0x000fc600080f0eff */
[----:B------:R-:W-:Y:S04]  /*8370*/  STL [R1+0x700], R52 ;  /* 0x0007003401007387 */ /* 0x000fe80000100800 */
[----:B------:R-:W-:Y:S01]  /*8380*/  STL [R1+0x6fc], R53 ;  /* 0x0006fc3501007387 */ /* 0x000fe20000100800 */
[----:B------:R-:W-:Y:S01]  /*8390*/  IMAD R6, R8, 0x3d, RZ ;  /* 0x0000003d08067824 */ /* 0x000fe200078e02ff */
[----:B-1----:R-:W1:Y:S01]  /*83a0*/  LDC R28, c[0x0][0x230] ;  /* 0x00008c00ff1c7b82 */ /* 0x002e620000000800 */
[----:B0-----:R-:W-:-:S04]  /*83b0*/  IMAD.WIDE R2, R4, 0x2, R12 ;  /* 0x0000000204027825 */ /* 0x001fc800078e020c */
[----:B------:R-:W-:-:S03]  /*83c0*/  IMAD.WIDE R4, R4, 0x2, R10 ;  /* 0x0000000204047825 */ /* 0x000fc600078e020a */
[----:B------:R-:W0:Y:S01]  /*83d0*/  LDC R29, c[0x0][0x23c] ;  /* 0x00008f00ff1d7b82 */ /* 0x000e220000000800 */
[----:B--2---:R-:W-:Y:S01]  /*83e0*/  IMAD.MOV.U32 R0, RZ, RZ, R55 ;  /* 0x000000ffff007224 */ /* 0x004fe200078e0037 */
[----:B------:R-:W-:Y:S04]  /*83f0*/  STL [R1+0x708], R54 ;  /* 0x0007083601007387 */ /* 0x000fe80000100800 */
[----:B------:R-:W-:Y:S04]  /*8400*/  STL.64 [R1+0x3a0], R12 ;  /* 0x0003a00c01007387 */ /* 0x000fe80000100a00 */
[----:B------:R2:W-:Y:S04]  /*8410*/  STL [R1+0x704], R0 ;  /* 0x0007040001007387 */ /* 0x0005e80000100800 */
[----:B------:R-:W-:Y:S04]  /*8420*/  STL [R1+0x710], R26 ;  /* 0x0007101a01007387 */ /* 0x000fe80000100800 */
[----:B------:R-:W-:Y:S01]  /*8430*/  STL.64 [R1+0x3a8], R10 ;  /* 0x0003a80a01007387 */ /* 0x000fe20000100a00 */
[----:B--2---:R-:W-:-:S03]  /*8440*/  IMAD R0, R8, 0x3e, RZ ;  /* 0x0000003e08007824 */ /* 0x004fc600078e02ff */
[----:B------:R-:W-:Y:S04]  /*8450*/  STL [R1+0x70c], R27 ;  /* 0x00070c1b01007387 */ /* 0x000fe80000100800 */
[----:B------:R-:W-:Y:S04]  /*8460*/  STL [R1+0x718], R2 ;  /* 0x0007180201007387 */ /* 0x000fe80000100800 */
[----:B------:R2:W-:Y:S04]  /*8470*/  STL [R1+0x714], R3 ;  /* 0x0007140301007387 */ /* 0x0005e80000100800 */
[----:B------:R-:W-:Y:S01]  /*8480*/  STL [R1+0x720], R4 ;  /* 0x0007200401007387 */ /* 0x000fe20000100800 */
[----:B--2---:R-:W-:-:S03]  /*8490*/  IMAD.WIDE R2, R0, 0x2, R12 ;  /* 0x0000000200027825 */ /* 0x004fc600078e020c */
[----:B------:R2:W-:Y:S04]  /*84a0*/  STL [R1+0x71c], R5 ;  /* 0x00071c0501007387 */ /* 0x0005e80000100800 */
[----:B------:R-:W-:Y:S04]  /*84b0*/  STL [R1+0x728], R2 ;  /* 0x0007280201007387 */ /* 0x000fe80000100800 */
[----:B------:R3:W-:Y:S01]  /*84c0*/  STL [R1+0x724], R3 ;  /* 0x0007240301007387 */ /* 0x0007e20000100800 */
[----:B--2---:R-:W-:-:S04]  /*84d0*/  IMAD.WIDE R4, R0, 0x2, R10 ;  /* 0x0000000200047825 */ /* 0x004fc800078e020a */
[----:B------:R-:W-:Y:S01]  /*84e0*/  IMAD R0, R8, 0x3c, RZ ;  /* 0x0000003c08007824 */ /* 0x000fe200078e02ff */
[----:B------:R-:W-:Y:S01]  /*84f0*/  STL [R1+0x730], R4 ;  /* 0x0007300401007387 */ /* 0x000fe20000100800 */
[----:B---3--:R-:W-:-:S03]  /*8500*/  IMAD.WIDE R2, R6, 0x2, R12 ;  /* 0x0000000206027825 */ /* 0x008fc600078e020c */
[----:B------:R2:W-:Y:S01]  /*8510*/  STL [R1+0x72c], R5 ;  /* 0x00072c0501007387 */ /* 0x0005e20000100800 */
[----:B------:R-:W-:-:S03]  /*8520*/  IMAD.WIDE R6, R6, 0x2, R10 ;  /* 0x0000000206067825 */ /* 0x000fc600078e020a */
[----:B------:R-:W-:Y:S04]  /*8530*/  STL [R1+0x738], R2 ;  /* 0x0007380201007387 */ /* 0x000fe80000100800 */
[----:B------:R3:W-:Y:S04]  /*8540*/  STL [R1+0x734], R3 ;  /* 0x0007340301007387 */ /* 0x0007e80000100800 */
[----:B------:R4:W-:Y:S01]  /*8550*/  STL [R1+0x740], R6 ;  /* 0x0007400601007387 */ /* 0x0009e20000100800 */
[----:B--2---:R-:W-:-:S04]  /*8560*/  IMAD.WIDE R4, R0, 0x2, R10 ;  /* 0x0000000200047825 */ /* 0x004fc800078e020a */
[----:B---3--:R-:W-:Y:S01]  /*8570*/  IMAD.WIDE R2, R0, 0x2, R12 ;  /* 0x0000000200027825 */ /* 0x008fe200078e020c */
[----:B------:R-:W-:Y:S03]  /*8580*/  STL [R1+0x73c], R7 ;  /* 0x00073c0701007387 */ /* 0x000fe60000100800 */
[C---:B----4-:R-:W-:Y:S01]  /*8590*/  IMAD R6, R8.reuse, 0x3b, RZ ;  /* 0x0000003b08067824 */ /* 0x050fe200078e02ff */
[----:B------:R-:W-:Y:S04]  /*85a0*/  STL [R1+0x748], R2 ;  /* 0x0007480201007387 */ /* 0x000fe80000100800 */
[----:B------:R2:W-:Y:S01]  /*85b0*/  STL [R1+0x744], R3 ;  /* 0x0007440301007387 */ /* 0x0005e20000100800 */
[----:B------:R-:W-:-:S03]  /*85c0*/  IMAD R0, R8, 0x3a, RZ ;  /* 0x0000003a08007824 */ /* 0x000fc600078e02ff */
[----:B------:R-:W-:Y:S01]  /*85d0*/  STL [R1+0x750], R4 ;  /* 0x0007500401007387 */ /* 0x000fe20000100800 */
[----:B--2---:R-:W-:-:S03]  /*85e0*/  IMAD.WIDE R2, R6, 0x2, R12 ;  /* 0x0000000206027825 */ /* 0x004fc600078e020c */
        /* <DEDUP_REMOVED lines=179> */
[----:B------:R-:W-:-:S03]  /*9120*/  IMAD.SHL.U32 R0, R8, 0x20, RZ ;  /* 0x0000002008007824 */ /* 0x000fc600078e00ff */
        /* <DEDUP_REMOVED lines=215> */
[----:B------:R3:W-:Y:S01]  /*9ea0*/  STL [R1+0xad4], R3 ;  /* 0x000ad40301007387 */ /* 0x0007e20000100800 */
[----:B--2---:R-:W-:-:S03]  /*9eb0*/  IMAD.WIDE R4, R0, 0x2, R10 ;  /* 0x0000000200047825 */ /* 0x004fc600078e020a */
[----:B------:R-:W-:Y:S01]  /*9ec0*/  STL [R1+0xae0], R6 ;  /* 0x000ae00601007387 */ /* 0x000fe20000100800 */
[----:B---3--:R-:W-:-:S03]  /*9ed0*/  IMAD.WIDE R2, R0, 0x2, R12 ;  /* 0x0000000200027825 */ /* 0x008fc600078e020c */
[----:B------:R2:W-:Y:S04]  /*9ee0*/  STL [R1+0xadc], R7 ;  /* 0x000adc0701007387 */ /* 0x0005e80000100800 */
[----:B------:R-:W-:Y:S04]  /*9ef0*/  STL [R1+0xae8], R2 ;  /* 0x000ae80201007387 */ /* 0x000fe80000100800 */
[----:B------:R3:W-:Y:S01]  /*9f00*/  STL [R1+0xae4], R3 ;  /* 0x000ae40301007387 */ /* 0x0007e20000100800 */
[----:B--2---:R-:W-:-:S03]  /*9f10*/  IMAD.WIDE R6, R8, 0x2, R12 ;  /* 0x0000000208067825 */ /* 0x004fc600078e020c */
[----:B------:R-:W-:Y:S04]  /*9f20*/  STL [R1+0xaf0], R4 ;  /* 0x000af00401007387 */ /* 0x000fe80000100800 */
[----:B------:R-:W-:Y:S01]  /*9f30*/  STL [R1+0xaec], R5 ;  /* 0x000aec0501007387 */ /* 0x000fe20000100800 */
[----:B---3--:R-:W-:-:S03]  /*9f40*/  IMAD.WIDE R2, R8, 0x2, R10 ;  /* 0x0000000208027825 */ /* 0x008fc600078e020a */
[----:B------:R-:W-:Y:S04]  /*9f50*/  STL [R1+0xaf8], R6 ;  /* 0x000af80601007387 */ /* 0x000fe80000100800 */
[----:B------:R-:W-:Y:S04]  /*9f60*/  STL [R1+0xaf4], R7 ;  /* 0x000af40701007387 */ /* 0x000fe80000100800 */
[----:B------:R-:W-:Y:S04]  /*9f70*/  STL [R1+0xb00], R2 ;  /* 0x000b000201007387 */ /* 0x000fe80000100800 */
[----:B------:R2:W-:Y:S04]  /*9f80*/  STL [R1+0xafc], R3 ;  /* 0x000afc0301007387 */ /* 0x0005e80000100800 */
[----:B------:R-:W-:Y:S04]  /*9f90*/  STL [R1+0x3c4], RZ ;  /* 0x0003c4ff01007387 */ /* 0x000fe80000100800 */
        /* <DEDUP_REMOVED lines=46> */
[----:B------:R-:W-:Y:S01]  /*a280*/  STL [R1+0x128], RZ ;  /* 0x000128ff01007387 */ /* 0x000fe20000100800 */
[----:B------:R-:W3:Y:S03]  /*a290*/  S2R R55, SR_TID.X ;  /* 0x0000000000377919 */ /* 0x000ee60000002100 */
        /* <DEDUP_REMOVED lines=29> */
[----:B---3--:R-:W-:-:S03]  /*a470*/  LOP3.LUT R55, R55, 0x1f, RZ, 0xc0, !PT ;  /* 0x0000001f37377812 */ /* 0x008fc600078ec0ff */
[----:B------:R-:W-:Y:S04]  /*a480*/  STL [R1+0x210], RZ ;  /* 0x000210ff01007387 */ /* 0x000fe80000100800 */
[----:B------:R-:W-:Y:S04]  /*a490*/  STL [R1+0x214], RZ ;  /* 0x000214ff01007387 */ /* 0x000fe80000100800 */
[----:B------:R-:W-:Y:S04]  /*a4a0*/  STL [R1+0x218], RZ ;  /* 0x000218ff01007387 */ /* 0x000fe80000100800 */
[----:B------:R-:W-:Y:S04]  /*a4b0*/  STL [R1+0x21c], RZ ;  /* 0x00021cff01007387 */ /* 0x000fe80000100800 */
[----:B------:R-:W3:Y:S01]  /*a4c0*/  LDL R54, [R1+0x3b8] ;  /* 0x0003b80001367983 */ /* 0x000ee20000100800 */
[----:B--2---:R-:W-:-:S03]  /*a4d0*/  IMAD.SHL.U32 R3, R55, 0x2, RZ ;  /* 0x0000000237037824 */ /* 0x004fc600078e00ff */
[----:B------:R-:W2:Y:S04]  /*a4e0*/  LDL R55, [R1+0x3bc] ;  /* 0x0003bc0001377983 */ /* 0x000ea80000100800 */
        /* <DEDUP_REMOVED lines=25> */
[----:B-1----:R-:W-:-:S03]  /*a680*/  VIADD R28, R28, 0x3f ;  /* 0x0000003f1c1c7836 */ /* 0x002fc60000000000 */
[----:B------:R-:W-:Y:S04]  /*a690*/  STL [R1+0x1f4], RZ ;  /* 0x0001f4ff01007387 */ /* 0x000fe80000100800 */
[----:B------:R-:W-:Y:S04]  /*a6a0*/  STL [R1+0x1f8], RZ ;  /* 0x0001f8ff01007387 */ /* 0x000fe80000100800 */
[----:B------:R-:W-:Y:S04]  /*a6b0*/  STL [R1+0x1fc], RZ ;  /* 0x0001fcff01007387 */ /* 0x000fe80000100800 */
[----:B------:R-:W-:Y:S01]  /*a6c0*/  STL [R1+0x1e0], RZ ;  /* 0x0001e0ff01007387 */ /* 0x000fe20000100800 */
[----:B0-----:R-:W-:-:S03]  /*a6d0*/  IMAD.SHL.U32 R2, R29, 0x40, RZ ;  /* 0x000000401d027824 */ /* 0x001fc600078e00ff */
[----:B------:R-:W-:Y:S01]  /*a6e0*/  STL [R1+0x1e4], RZ ;  /* 0x0001e4ff01007387 */ /* 0x000fe20000100800 */
[----:B------:R-:W-:-:S03]  /*a6f0*/  SHF.R.S32.HI R29, RZ, 0x1f, R28 ;  /* 0x0000001fff1d7819 */ /* 0x000fc6000001141c */
[----:B------:R-:W-:Y:S04]  /*a700*/  STL [R1+0x1e8], RZ ;  /* 0x0001e8ff01007387 */ /* 0x000fe80000100800 */
[----:B------:R-:W-:Y:S04]  /*a710*/  STL [R1+0x1ec], RZ ;  /* 0x0001ecff01007387 */ /* 0x000fe80000100800 */
[----:B------:R-:W-:Y:S04]  /*a720*/  STL [R1+0x90], RZ ;  /* 0x000090ff01007387 */ /* 0x000fe80000100800 */
[----:B------:R-:W-:Y:S01]  /*a730*/  STL [R1+0x94], RZ ;  /* 0x000094ff01007387 */ /* 0x000fe20000100800 */
[----:B------:R-:W-:-:S03]  /*a740*/  LEA.HI R29, R29, R28, RZ, 0x6 ;  /* 0x0000001c1d1d7211 */ /* 0x000fc600078f30ff */
[----:B------:R-:W-:Y:S04]  /*a750*/  STL [R1+0x98], RZ ;  /* 0x000098ff01007387 */ /* 0x000fe80000100800 */
[----:B------:R-:W-:Y:S01]  /*a760*/  STL [R1+0x9c], RZ ;  /* 0x00009cff01007387 */ /* 0x000fe20000100800 */
[----:B------:R-:W-:-:S03]  /*a770*/  IMAD.SHL.U32 R8, R8, 0x40, RZ ;  /* 0x0000004008087824 */ /* 0x000fc600078e00ff */
[----:B------:R-:W-:Y:S04]  /*a780*/  STL [R1+0x80], RZ ;  /* 0x000080ff01007387 */ /* 0x000fe80000100800 */
[----:B------:R-:W-:Y:S01]  /*a790*/  STL [R1+0x84], RZ ;  /* 0x000084ff01007387 */ /* 0x000fe20000100800 */
[----:B------:R-:W-:-:S03]  /*a7a0*/  SHF.R.S32.HI R4, RZ, 0x6, R29 ;  /* 0x00000006ff047819 */ /* 0x000fc6000001141d */
[----:B------:R-:W-:Y:S01]  /*a7b0*/  STL [R1+0x88], RZ ;  /* 0x000088ff01007387 */ /* 0x000fe20000100800 */
[----:B------:R-:W-:-:S03]  /*a7c0*/  LOP3.LUT R4, R3, 0x10, RZ, 0x3c, !PT ;  /* 0x0000001003047812 */ /* 0x000fc600078e3cff */
[----:B------:R-:W-:Y:S01]  /*a7d0*/  STL [R1+0x8c], RZ ;  /* 0x00008cff01007387 */ /* 0x000fe20000100800 */
[----:B------:R-:W-:-:S03]  /*a7e0*/  SHF.R.S32.HI R0, RZ, 0x1f, R2 ;  /* 0x0000001fff007819 */ /* 0x000fc60000011402 */
[----:B------:R-:W-:Y:S01]  /*a7f0*/  STL [R1+0x1d0], RZ ;  /* 0x0001d0ff01007387 */ /* 0x000fe20000100800 */
[----:B------:R-:W-:-:S03]  /*a800*/  SHF.R.S32.HI R5, RZ, 0x1f, R8 ;  /* 0x0000001fff057819 */ /* 0x000fc60000011408 */
[----:B------:R-:W-:Y:S04]  /*a810*/  STL [R1+0x1d4], RZ ;  /* 0x0001d4ff01007387 */ /* 0x000fe80000100800 */
[----:B------:R-:W-:Y:S04]  /*a820*/  STL [R1+0x1d8], RZ ;  /* 0x0001d8ff01007387 */ /* 0x000fe80000100800 */
[----:B------:R-:W-:Y:S01]  /*a830*/  STL [R1+0x1dc], RZ ;  /* 0x0001dcff01007387 */ /* 0x000fe20000100800 */
[----:B------:R-:W-:-:S03]  /*a840*/  SHF.L.U64.HI R0, R2, 0x1, R0 ;  /* 0x0000000102007819 */ /* 0x000fc60000010200 */
[----:B------:R-:W-:Y:S01]  /*a850*/  STL [R1+0x1c0], RZ ;  /* 0x0001c0ff01007387 */ /* 0x000fe20000100800 */
[----:B------:R-:W-:-:S03]  /*a860*/  LOP3.LUT R6, R3, 0x20, RZ, 0x3c, !PT ;  /* 0x0000002003067812 */ /* 0x000fc600078e3cff */
[----:B------:R-:W-:Y:S01]  /*a870*/  STL [R1+0x1c4], RZ ;  /* 0x0001c4ff01007387 */ /* 0x000fe20000100800 */
[----:B------:R-:W-:-:S03]  /*a880*/  SHF.L.U64.HI R2, R8, 0x1, R5 ;  /* 0x0000000108027819 */ /* 0x000fc60000010205 */
[----:B------:R-:W-:Y:S01]  /*a890*/  STL [R1+0x1c8], RZ ;  /* 0x0001c8ff01007387 */ /* 0x000fe20000100800 */
[----:B------:R-:W-:-:S03]  /*a8a0*/  LOP3.LUT R5, R3, 0x30, RZ, 0x3c, !PT ;  /* 0x0000003003057812 */ /* 0x000fc600078e3cff */
[----:B------:R-:W-:Y:S01]  /*a8b0*/  STL [R1+0x1cc], RZ ;  /* 0x0001ccff01007387 */ /* 0x000fe20000100800 */
[----:B---3--:R-:W-:Y:S02]  /*a8c0*/  LOP3.LUT R4, R54, 0x40, RZ, 0x3c, !PT ;  /* 0x0000004036047812 */ /* 0x008fe400078e3cff */
[----:B--2---:R-:W-:-:S03]  /*a8d0*/  LOP3.LUT R6, R55, 0x20, RZ, 0x3c, !PT ;  /* 0x0000002037067812 */ /* 0x004fc600078e3cff */
[----:B------:R0:W-:Y:S01]  /*a8e0*/  STL [R1+0xbd0], R4 ;  /* 0x000bd00401007387 */ /* 0x0001e20000100800 */
[----:B------:R-:W-:-:S03]  /*a8f0*/  LOP3.LUT R5, R55, 0x40, RZ, 0x3c, !PT ;  /* 0x0000004037057812 */ /* 0x000fc600078e3cff */
[----:B------:R1:W-:Y:S01]  /*a900*/  STL [R1+0xbdc], R6 ;  /* 0x000bdc0601007387 */ /* 0x0003e20000100800 */
[----:B0-----:R-:W-:-:S05]  /*a910*/  LOP3.LUT R4, R55, 0x60, RZ, 0x3c, !PT ;  /* 0x0000006037047812 */ /* 0x001fca00078e3cff */
[----:B------:R1:W-:Y:S04]  /*a920*/  STL [R1+0xbd4], R4 ;  /* 0x000bd40401007387 */ /* 0x0003e80000100800 */
[----:B------:R1:W-:Y:S02]  /*a930*/  STL [R1+0xbd8], R5 ;  /* 0x000bd80501007387 */ /* 0x0003e40000100800 */
.L_x_1:
[----:B-----5:R0:W-:Y:S01]  /*a940*/  STL [R1+0x1298], R44 ;  /* 0x0012982c01007387 */ /* 0x0201e20000100800 */
[----:B-1----:R-:W1:Y:S03]  /*a950*/  LDC R6, c[0x0][0x230] ;  /* 0x00008c00ff067b82 */ /* 0x002e660000000800 */
[----:B------:R-:W2:Y:S04]  /*a960*/  LDL.64 R4, [R1+0x3a8] ;  /* 0x0003a80001047983 */ /* 0x000ea80000100a00 */
[----:B0-----:R-:W1:Y:S04]  /*a970*/  LDL R44, [R1+0x3c4] ;  /* 0x0003c400012c7983 */ /* 0x001e680000100800 */
        /* <DEDUP_REMOVED lines=73> */
[----:B------:R-:W-:Y:S01]  /*ae10*/  STL [R1+0x1170], R22 ;  /* 0x0011701601007387 */ /* 0x000fe20000100800 */
[----:B-1----:R-:W-:-:S03]  /*ae20*/  IMAD R6, R44, -0x40, R6 ;  /* 0xffffffc02c067824 */ /* 0x002fc600078e0206 */
[----:B------:R-:W-:Y:S04]  /*ae30*/  STL [R1+0x116c], R59 ;  /* 0x00116c3b01007387 */ /* 0x000fe80000100800 */
[----:B------:R-:W-:Y:S01]  /*ae40*/  STL [R1+0x1168], R61 ;  /* 0x0011683d01007387 */ /* 0x000fe20000100800 */
[----:B------:R-:W-:-:S03]  /*ae50*/  ISETP.GT.AND P0, PT, R6, RZ, PT ;  /* 0x000000ff0600720c */ /* 0x000fc60003f04270 */
[----:B------:R-:W-:Y:S04]  /*ae60*/  STL [R1+0x115c], R3 ;  /* 0x00115c0301007387 */ /* 0x000fe80000100800 */
[----:B------:R-:W-:Y:S04]  /*ae70*/  STL [R1+0x1160], R3 ;  /* 0x0011600301007387 */ /* 0x000fe80000100800 */
[----:B------:R-:W-:Y:S04]  /*ae80*/  STL [R1+0x1164], R3 ;  /* 0x0011640301007387 */ /* 0x000fe80000100800 */
[----:B------:R-:W-:Y:S04]  /*ae90*/  STL [R1+0x1158], R60 ;  /* 0x0011583c01007387 */ /* 0x000fe80000100800 */
[----:B------:R-:W-:Y:S04]  /*aea0*/  STL [R1+0x1154], R58 ;  /* 0x0011543a01007387 */ /* 0x000fe80000100800 */
[----:B------:R-:W-:Y:S01]  /*aeb0*/  STL [R1+0x1150], R56 ;  /* 0x0011503801007387 */ /* 0x000fe20000100800 */
[----:B------:R-:W-:-:S03]  /*aec0*/  PRMT R37, RZ, 0x7610, R37 ;  /* 0x00007610ff257816 */ /* 0x000fc60000000025 */
        /* <DEDUP_REMOVED lines=8> */
[----:B--2---:R-:W2:Y:S04]  /*af50*/  @P0 LDG.E.U16 R37, desc[UR6][R4.64] ;  /* 0x0000000604250981 */ /* 0x004ea8000c1e1500 */
[----:B0-----:R-:W3:Y:S04]  /*af60*/  LDL.LU R0, [R1+0x72c] ;  /* 0x00072c0001007983 */ /* 0x001ee80000300800 */
[----:B------:R-:W4:Y:S04]  /*af70*/  LDL.LU R44, [R1+0x1298] ;  /* 0x00129800012c7983 */ /* 0x000f280000300800 */
[----:B------:R-:W2:Y:S01]  /*af80*/  LDL.64 R4, [R1+0x3a0] ;  /* 0x0003a00001047983 */ /* 0x000ea20000100a00 */
[----:B------:R-:W-:-:S02]  /*af90*/  PRMT R38, RZ, 0x7610, R38 ;  /* 0x00007610ff267816 */ /* 0x000fc40000000026 */
[----:B------:R-:W-:-:S04]  /*afa0*/  ISETP.GT.AND P1, PT, R6, 0x1, PT ;  /* 0x000000010600780c */ /* 0x000fc80003f24270 */
[----:B--2---:R0:W2:Y:S04]  /*afb0*/  @P0 LDG.E.U16 R38, desc[UR6][R4.64] ;  /* 0x0000000604260981 */ /* 0x0040a8000c1e1500 */
[----:B------:R-:W0:Y:S04]  /*afc0*/  LDL R4, [R1+0xafc] ;  /* 0x000afc0001047983 */ /* 0x000e280000100800 */
[----:B------:R-:W0:Y:S01]  /*afd0*/  LDL R5, [R1+0xb00] ;  /* 0x000b000001057983 */ /* 0x000e220000100800 */
[----:B------:R-:W-:Y:S02]  /*afe0*/  PRMT R42, RZ, 0x7610, R42 ;  /* 0x00007610ff2a7816 */ /* 0x000fe4000000002a */
[----:B0-----:R-:W-:-:S04]  /*aff0*/  @P1 LOP3.LUT R5, R5, R4, RZ, 0x3c, !PT ;  /* 0x0000000405051212 */ /* 0x001fc800078e3cff */
[----:B------:R-:W-:-:S04]  /*b000*/  @P1 LOP3.LUT R4, R5, R4, RZ, 0x3c, !PT ;  /* 0x0000000405041212 */ /* 0x000fc800078e3cff */
[----:B------:R-:W-:-:S05]  /*b010*/  @P1 LOP3.LUT R5, R5, R4, RZ, 0x3c, !PT ;  /* 0x0000000405051212 */ /* 0x000fca00078e3cff */
[----:B------:R0:W2:Y:S04]  /*b020*/  @P1 LDG.E.U16 R42, desc[UR6][R4.64] ;  /* 0x00000006042a1981 */ /* 0x0000a8000c1e1500 */
[----:B------:R-:W0:Y:S04]  /*b030*/  LDL R4, [R1+0xaf4] ;  /* 0x000af40001047983 */ /* 0x000e280000100800 */
[----:B------:R-:W0:Y:S01]  /*b040*/  LDL R5, [R1+0xaf8] ;  /* 0x000af80001057983 */ /* 0x000e220000100800 */
[----:B----4-:R-:W-:Y:S02]  /*b050*/  PRMT R44, RZ, 0x7610, R44 ;  /* 0x00007610ff2c7816 */ /* 0x010fe4000000002c */
[----:B0-----:R-:W-:-:S04]  /*b060*/  @P1 LOP3.LUT R5, R5, R4, RZ, 0x3c, !PT ;  /* 0x0000000405051212 */ /* 0x001fc800078e3cff */
[----:B------:R-:W-:-:S04]  /*b070*/  @P1 LOP3.LUT R4, R5, R4, RZ, 0x3c, !PT ;  /* 0x0000000405041212 */ /* 0x000fc800078e3cff */
[----:B------:R-:W-:-:S05]  /*b080*/  @P1 LOP3.LUT R5, R5, R4, RZ, 0x3c, !PT ;  /* 0x0000000405051212 */ /* 0x000fca00078e3cff */
[----:B------:R0:W4:Y:S04]  /*b090*/  @P1 LDG.E.U16 R44, desc[UR6][R4.64] ;  /* 0x00000006042c1981 */ /* 0x000128000c1e1500 */
[----:B------:R-:W0:Y:S04]  /*b0a0*/  LDL R4, [R1+0xaec] ;  /* 0x000aec0001047983 */ /* 0x000e280000100800 */
[----:B------:R-:W0:Y:S01]  /*b0b0*/  LDL R5, [R1+0xaf0] ;  /* 0x000af00001057983 */ /* 0x000e220000100800 */
[----:B------:R-:W-:Y:S02]  /*b0c0*/  ISETP.GT.AND P2, PT, R6, 0x2, PT ;  /* 0x000000020600780c */ /* 0x000fe40003f44270 */
[----:B------:R-:W-:-:S11]  /*b0d0*/  PRMT R36, RZ, 0x7610, R36 ;  /* 0x00007610ff247816 */ /* 0x000fd60000000024 */
[----:B0-----:R-:W-:-:S04]  /*b0e0*/  @P2 LOP3.LUT R5, R5, R4, RZ, 0x3c, !PT ;  /* 0x0000000405052212 */ /* 0x001fc800078e3cff */
[----:B------:R-:W-:-:S04]  /*b0f0*/  @P2 LOP3.LUT R4, R5, R4, RZ, 0x3c, !PT ;  /* 0x0000000405042212 */ /* 0x000fc800078e3cff */
[----:B------:R-:W-:-:S05]  /*b100*/  @P2 LOP3.LUT R5, R5, R4, RZ, 0x3c, !PT ;  /* 0x0000000405052212 */ /* 0x000fca00078e3cff */
[----:B------:R-:W3:Y:S04]  /*b110*/  @P2 LDG.E.U16 R36, desc[UR6][R4.64] ;  /* 0x0000000604242981 */ /* 0x000ee8000c1e1500 */
[----:B---3--:R0:W-:Y:S04]  /*b120*/  STL [R1+0x380], R36 ;  /* 0x0003802401007387 */ /* 0x0081e80000100800 */
[----:B0-----:R-:W3:Y:S04]  /*b130*/  LDL.LU R36, [R1+0x1294] ;  /* 0x0012940001247983 */ /* 0x001ee80000300800 */
[----:B------:R-:W2:Y:S04]  /*b140*/  LDL R4, [R1+0xae4] ;  /* 0x000ae40001047983 */ /* 0x000ea80000100800 */
[----:B------:R-:W2:Y:S01]  /*b150*/  LDL R5, [R1+0xae8] ;  /* 0x000ae80001057983 */ /* 0x000ea20000100800 */
[----:B------:R-:W-:-:S02]  /*b160*/  PRMT R35, RZ, 0x7610, R35 ;  /* 0x00007610ff237816 */ /* 0x000fc40000000023 */
[----:B--2---:R-:W-:-:S04]  /*b170*/  @P2 LOP3.LUT R5, R5, R4, RZ, 0x3c, !PT ;  /* 0x0000000405052212 */ /* 0x004fc800078e3cff */
[----:B------:R-:W-:-:S04]  /*b180*/  @P2 LOP3.LUT R4, R5, R4, RZ, 0x3c, !PT ;  /* 0x0000000405042212 */ /* 0x000fc800078e3cff */
[----:B------:R-:W-:-:S05]  /*b190*/  @P2 LOP3.LUT R5, R5, R4, RZ, 0x3c, !PT ;  /* 0x0000000405052212 */ /* 0x000fca00078e3cff */
[----:B------:R-:W2:Y:S01]  /*b1a0*/  @P2 LDG.E.U16 R35, desc[UR6][R4.64] ;  /* 0x0000000604232981 */ /* 0x000ea2000c1e1500 */
[----:B------:R-:W-:-:S03]  /*b1b0*/  ISETP.GT.AND P0, PT, R6, 0x3, PT ;  /* 0x000000030600780c */ /* 0x000fc60003f04270 */
[----:B--2---:R0:W-:Y:S04]  /*b1c0*/  STL [R1+0x37c], R35 ;  /* 0x00037c2301007387 */ /* 0x0041e80000100800 */
[----:B0-----:R-:W2:Y:S04]  /*b1d0*/  LDL.LU R35, [R1+0x1290] ;  /* 0x0012900001237983 */ /* 0x001ea80000300800 */
[----:B------:R-:W4:Y:S04]  /*b1e0*/  LDL R4, [R1+0xadc] ;  /* 0x000adc0001047983 */ /* 0x000f280000100800 */
[----:B------:R-:W4:Y:S01]  /*b1f0*/  LDL R5, [R1+0xae0] ;  /* 0x000ae00001057983 */ /* 0x000f220000100800 */
[----:B---3--:R-:W-:-:S02]  /*b200*/  PRMT R36, RZ, 0x7610, R36 ;  /* 0x00007610ff247816 */ /* 0x008fc40000000024 */
[----:B----4-:R-:W-:-:S04]  /*b210*/  @P0 LOP3.LUT R5, R5, R4, RZ, 0x3c, !PT ;  /* 0x0000000405050212 */ /* 0x010fc800078e3cff */
[----:B------:R-:W-:-:S04]  /*b220*/  @P0 LOP3.LUT R4, R5, R4, RZ, 0x3c, !PT ;  /* 0x0000000405040212 */ /* 0x000fc800078e3cff */
[----:B------:R-:W-:-:S05]  /*b230*/  @P0 LOP3.LUT R5, R5, R4, RZ, 0x3c, !PT ;  /* 0x0000000405050212 */ /* 0x000fca00078e3cff */
[----:B------:R-:W3:Y:S04]  /*b240*/  @P0 LDG.E.U16 R36, desc[UR6][R4.64] ;  /* 0x0000000604240981 */ /* 0x000ee8000c1e1500 */
[----:B---3--:R0:W-:Y:S04]  /*b250*/  STL [R1+0x378], R36 ;  /* 0x0003782401007387 */ /* 0x0081e80000100800 */
[----:B0-----:R-:W3:Y:S04]  /*b260*/  LDL.LU R36, [R1+0x128c] ;  /* 0x00128c0001247983 */ /* 0x001ee80000300800 */
[----:B------:R-:W4:Y:S04]  /*b270*/  LDL R4, [R1+0xad4] ;  /* 0x000ad40001047983 */ /* 0x000f280000100800 */
[----:B------:R-:W4:Y:S01]  /*b280*/  LDL R5, [R1+0xad8] ;  /* 0x000ad80001057983 */ /* 0x000f220000100800 */
[----:B------:R-:W-:-:S02]  /*b290*/  PRMT R40, RZ, 0x7610, R40 ;  /* 0x00007610ff287816 */ /* 0x000fc40000000028 */
[----:B----4-:R-:W-:-:S04]  /*b2a0*/  @P0 LOP3.LUT R5, R5, R4, RZ, 0x3c, !PT ;  /* 0x0000000405050212 */ /* 0x010fc800078e3cff */
[----:B------:R-:W-:-:S04]  /*b2b0*/  @P0 LOP3.LUT R4, R5, R4, RZ, 0x3c, !PT ;  /* 0x0000000405040212 */ /* 0x000fc800078e3cff */
[----:B------:R-:W-:-:S05]  /*b2c0*/  @P0 LOP3.LUT R5, R5, R4, RZ, 0x3c, !PT ;  /* 0x0000000405050212 */ /* 0x000fca00078e3cff */
[----:B------:R-:W4:Y:S01]  /*b2d0*/  @P0 LDG.E.U16 R40, desc[UR6][R4.64] ;  /* 0x0000000604280981 */ /* 0x000f22000c1e1500 */
[----:B------:R-:W-:-:S03]  /*b2e0*/  ISETP.GT.AND P1, PT, R6, 0x4, PT ;  /* 0x000000040600780c */ /* 0x000fc60003f24270 */
[----:B----4-:R0:W-:Y:S04]  /*b2f0*/  STL [R1+0x374], R40 ;  /* 0x0003742801007387 */ /* 0x0101e80000100800 */
[----:B0-----:R-:W4:Y:S04]  /*b300*/  LDL.LU R40, [R1+0x1288] ;  /* 0x0012880001287983 */ /* 0x001f280000300800 */
[----:B------:R-:W3:Y:S04]  /*b310*/  LDL R4, [R1+0xacc] ;  /* 0x000acc0001047983 */ /* 0x000ee80000100800 */
[----:B------:R-:W3:Y:S01]  /*b320*/  LDL R5, [R1+0xad0] ;  /* 0x000ad00001057983 */ /* 0x000ee20000100800 */
[----:B--2---:R-:W-:-:S02]  /*b330*/  PRMT R35, RZ, 0x7610, R35 ;  /* 0x00007610ff237816 */ /* 0x004fc40000000023 */
[----:B---3--:R-:W-:-:S04]  /*b340*/  @P1 LOP3.LUT R5, R5, R4, RZ, 0x3c, !PT ;  /* 0x0000000405051212 */ /* 0x008fc800078e3cff */
[----:B------:R-:W-:-:S04]  /*b350*/  @P1 LOP3.LUT R4, R5, R4, RZ, 0x3c, !PT ;  /* 0x0000000405041212 */ /* 0x000fc800078e3cff */
[----:B------:R-:W-:-:S05]  /*b360*/  @P1 LOP3.LUT R5, R5, R4, RZ, 0x3c, !PT ;  /* 0x0000000405051212 */ /* 0x000fca00078e3cff */
[----:B------:R0:W2:Y:S04]  /*b370*/  @P1 LDG.E.U16 R35, desc[UR6][R4.64] ;  /* 0x0000000604231981 */ /* 0x0000a8000c1e1500 */
[----:B------:R-:W0:Y:S04]  /*b380*/  LDL R4, [R1+0xac4] ;  /* 0x000ac40001047983 */ /* 0x000e280000100800 */
[----:B------:R-:W0:Y:S01]  /*b390*/  LDL R5, [R1+0xac8] ;  /* 0x000ac80001057983 */ /* 0x000e220000100800 */
[----:B------:R-:W-:Y:S02]  /*b3a0*/  PRMT R36, RZ, 0x7610, R36 ;  /* 0x00007610ff247816 */ /* 0x000fe40000000024 */
[----:B0-----:R-:W-:-:S04]  /*b3b0*/  @P1 LOP3.LUT R5, R5, R4, RZ, 0x3c, !PT ;  /* 0x0000000405051212 */ /* 0x001fc800078e3cff */
[----:B------:R-:W-:-:S04]  /*b3c0*/  @P1 LOP3.LUT R4, R5, R4, RZ, 0x3c, !PT ;  /* 0x0000000405041212 */ /* 0x000fc800078e3cff */
[----:B------:R-:W-:-:S05]  /*b3d0*/  @P1 LOP3.LUT R5, R5, R4, RZ, 0x3c, !PT ;  /* 0x0000000405051212 */ /* 0x000fca00078e3cff */
[----:B------:R0:W3:Y:S04]  /*b3e0*/  @P1 LDG.E.U16 R36, desc[UR6][R4.64] ;  /* 0x0000000604241981 */ /* 0x0000e8000c1e1500 */
[----:B------:R-:W0:Y:S04]  /*b3f0*/  LDL R4, [R1+0xabc] ;  /* 0x000abc0001047983 */ /* 0x000e280000100800 */
[----:B------:R-:W0:Y:S01]  /*b400*/  LDL R5, [R1+0xac0] ;  /* 0x000ac00001057983 */ /* 0x000e220000100800 */
[----:B------:R-:W-:Y:S02]  /*b410*/  ISETP.GT.AND P2, PT, R6, 0x5, PT ;  /* 0x000000050600780c */ /* 0x000fe40003f44270 */
[----:B----4-:R-:W-:-:S11]  /*b420*/  PRMT R40, RZ, 0x7610, R40 ;  /* 0x00007610ff287816 */ /* 0x010fd60000000028 */
[----:B0-----:R-:W-:-:S04]  /*b430*/  @P2 LOP3.LUT R5, R5, R4, RZ, 0x3c, !PT ;  /* 0x0000000405052212 */ /* 0x001fc800078e3cff */
[----:B------:R-:W-:-:S04]  /*b440*/  @P2 LOP3.LUT R4, R5, R4, RZ, 0x3c, !PT ;  /* 0x0000000405042212 */ /* 0x000fc800078e3cff */
[----:B------:R-:W-:-:S05]  /*b450*/  @P2 LOP3.LUT R5, R5, R4, RZ, 0x3c, !PT ;  /* 0x0000000405052212 */ /* 0x000fca00078e3cff */
[----:B------:R0:W4:Y:S04]  /*b460*/  @P2 LDG.E.U16 R40, desc[UR6][R4.64] ;  /* 0x0000000604282981 */ /* 0x000128000c1e1500 */
[----:B------:R-:W0:Y:S04]  /*b470*/  LDL R4, [R1+0xab4] ;  /* 0x000ab40001047983 */ /* 0x000e280000100800 */
[----:B------:R-:W0:Y:S01]  /*b480*/  LDL R5, [R1+0xab8] ;  /* 0x000ab80001057983 */ /* 0x000e220000100800 */
[----:B------:R-:W-:Y:S02]  /*b490*/  PRMT R34, RZ, 0x7610, R34 ;  /* 0x00007610ff227816 */ /* 0x000fe40000000022 */
[----:B0-----:R-:W-:-:S04]  /*b4a0*/  @P2 LOP3.LUT R5, R5, R4, RZ, 0x3c, !PT ;  /* 0x0000000405052212 */ /* 0x001fc800078e3cff */
[----:B------:R-:W-:-:S04]  /*b4b0*/  @P2 LOP3.LUT R4, R5, R4, RZ, 0x3c, !PT ;  /* 0x0000000405042212 */ /* 0x000fc800078e3cff */
[----:B------:R-:W-:-:S05]  /*b4c0*/  @P2 LOP3.LUT R5, R5, R4, RZ, 0x3c, !PT ;  /* 0x0000000405052212 */ /* 0x000fca00078e3cff */
[----:B------:R-:W2:Y:S01]  /*b4d0*/  @P2 LDG.E.U16 R34, desc[UR6][R4.64] ;  /* 0x0000000604222981 */ /* 0x000ea2000c1e1500 */
[----:B------:R-:W-:-:S03]  /*b4e0*/  ISETP.GT.AND P0, PT, R6, 0x6, PT ;  /* 0x000000060600780c */ /* 0x000fc60003f04270 */
[----:B--2---:R0:W-:Y:S04]  /*b4f0*/  STL [R1+0x310], R34 ;  /* 0x0003102201007387 */ /* 0x0041e80000100800 */
[----:B0-----:R-:W2:Y:S04]  /*b500*/  LDL.LU R34, [R1+0x1284] ;  /* 0x0012840001227983 */ /* 0x001ea80000300800 */
[----:B------:R-:W3:Y:S04]  /*b510*/  LDL R4, [R1+0xaac] ;  /* 0x000aac0001047983 */ /* 0x000ee80000100800 */
[----:B------:R-:W3:Y:S01]  /*b520*/  LDL R5, [R1+0xab0] ;  /* 0x000ab00001057983 */ /* 0x000ee20000100800 */
[----:B------:R-:W-:-:S02]  /*b530*/  PRMT R33, RZ, 0x7610, R33 ;  /* 0x00007610ff217816 */ /* 0x000fc40000000021 */
[----:B---3--:R-:W-:-:S04]  /*b540*/  @P0 LOP3.LUT R5, R5, R4, RZ, 0x3c, !PT ;  /* 0x0000000405050212 */ /* 0x008fc800078e3cff */
[----:B------:R-:W-:-:S04]  /*b550*/  @P0 LOP3.LUT R4, R5, R4, RZ, 0x3c, !PT ;  /* 0x0000000405040212 */ /* 0x000fc800078e3cff */
[----:B------:R-:W-:-:S05]  /*b560*/  @P0 LOP3.LUT R5, R5, R4, RZ, 0x3c, !PT ;  /* 0x0000000405050212 */ /* 0x000fca00078e3cff */
[----:B------:R-:W3:Y:S04]  /*b570*/  @P0 LDG.E.U16 R33, desc[UR6][R4.64] ;  /* 0x0000000604210981 */ /* 0x000ee8000c1e1500 */
[----:B---3--:R0:W-:Y:S04]  /*b580*/  STL [R1+0x370], R33 ;  /* 0x0003702101007387 */ /* 0x0081e80000100800 */
[----:B0-----:R-:W3:Y:S04]  /*b590*/  LDL.LU R33, [R1+0x1280] ;  /* 0x0012800001217983 */ /* 0x001ee80000300800 */
[----:B------:R-:W4:Y:S04]  /*b5a0*/  LDL R4, [R1+0xaa4] ;  /* 0x000aa40001047983 */ /* 0x000f280000100800 */
[----:B------:R-:W4:Y:S01]  /*b5b0*/  LDL R5, [R1+0xaa8] ;  /* 0x000aa80001057983 */ /* 0x000f220000100800 */
[----:B--2---:R-:W-:-:S02]  /*b5c0*/  PRMT R34, RZ, 0x7610, R34 ;  /* 0x00007610ff227816 */ /* 0x004fc40000000022 */
[----:B----4-:R-:W-:-:S04]  /*b5d0*/  @P0 LOP3.LUT R5, R5, R4, RZ, 0x3c, !PT ;  /* 0x0000000405050212 */ /* 0x010fc800078e3cff */
        /* <DEDUP_REMOVED lines=31> */
[----:B------:R0:W3:Y:S04]  /*b7d0*/  @P2 LDG.E.U16 R33, desc[UR6][R4.64] ;  /* 0x0000000604212981 */ /* 0x0000e8000c1e1500 */
[----:B------:R-:W0:Y:S04]  /*b7e0*/  LDL R4, [R1+0xa84] ;  /* 0x000a840001047983 */ /* 0x000e280000100800 */
[----:B------:R-:W0:Y:S01]  /*b7f0*/  LDL R5, [R1+0xa88] ;  /* 0x000a880001057983 */ /* 0x000e220000100800 */
[----:B--2---:R-:W-:Y:S02]  /*b800*/  PRMT R34, RZ, 0x7610, R34 ;  /* 0x00007610ff227816 */ /* 0x004fe40000000022 */
[----:B0-----:R-:W-:-:S04]  /*b810*/  @P2 LOP3.LUT R5, R5, R4, RZ, 0x3c, !PT ;  /* 0x0000000405052212 */ /* 0x001fc800078e3cff */
[----:B------:R-:W-:-:S04]  /*b820*/  @P2 LOP3.LUT R4, R5, R4, RZ, 0x3c, !PT ;  /* 0x0000000405042212 */ /* 0x000fc800078e3cff */
[----:B------:R-:W-:-:S05]  /*b830*/  @P2 LOP3.LUT R5, R5, R4, RZ, 0x3c, !PT ;  /* 0x0000000405052212 */ /* 0x000fca00078e3cff */
[----:B------:R0:W2:Y:S04]  /*b840*/  @P2 LDG.E.U16 R34, desc[UR6][R4.64] ;  /* 0x0000000604222981 */ /* 0x0000a8000c1e1500 */
[----:B------:R-:W0:Y:S04]  /*b850*/  LDL R4, [R1+0xa7c] ;  /* 0x000a7c0001047983 */ /* 0x000e280000100800 */
[----:B------:R-:W0:Y:S01]  /*b860*/  LDL R5, [R1+0xa80] ;  /* 0x000a800001057983 */ /* 0x000e220000100800 */
[----:B------:R-:W-:Y:S02]  /*b870*/  ISETP.GT.AND P0, PT, R6, 0x9, PT ;  /* 0x000000090600780c */ /* 0x000fe40003f04270 */
[----:B------:R-:W-:-:S11]  /*b880*/  PRMT R31, RZ, 0x7610, R31 ;  /* 0x00007610ff1f7816 */ /* 0x000fd6000000001f */
[----:B0-----:R-:W-:-:S04]  /*b890*/  @P0 LOP3.LUT R5, R5, R4, RZ, 0x3c, !PT ;  /* 0x0000000405050212 */ /* 0x001fc800078e3cff */
[----:B------:R-:W-:-:S04]  /*b8a0*/  @P0 LOP3.LUT R4, R5, R4, RZ, 0x3c, !PT ;  /* 0x0000000405040212 */ /* 0x000fc800078e3cff */
[----:B------:R-:W-:-:S05]  /*b8b0*/  @P0 LOP3.LUT R5, R5, R4, RZ, 0x3c, !PT ;  /* 0x0000000405050212 */ /* 0x000fca00078e3cff */
[----:B------:R-:W4:Y:S04]  /*b8c0*/  @P0 LDG.E.U16 R31, desc[UR6][R4.64] ;  /* 0x00000006041f0981 */ /* 0x000f28000c1e1500 */
[----:B----4-:R0:W-:Y:S04]  /*b8d0*/  STL [R1+0x304], R31 ;  /* 0x0003041f01007387 */ /* 0x0101e80000100800 */
[----:B0-----:R-:W4:Y:S04]  /*b8e0*/  LDL.LU R31, [R1+0x1270] ;  /* 0x00127000011f7983 */ /* 0x001f280000300800 */
[----:B------:R-:W3:Y:S04]  /*b8f0*/  LDL R4, [R1+0xa74] ;  /* 0x000a740001047983 */ /* 0x000ee80000100800 */
[----:B------:R-:W3:Y:S01]  /*b900*/  LDL R5, [R1+0xa78] ;  /* 0x000a780001057983 */ /* 0x000ee20000100800 */
[----:B------:R-:W-:-:S02]  /*b910*/  PRMT R32, RZ, 0x7610, R32 ;  /* 0x00007610ff207816 */ /* 0x000fc40000000020 */
[----:B---3--:R-:W-:-:S04]  /*b920*/  @P0 LOP3.LUT R5, R5, R4, RZ, 0x3c, !PT ;  /* 0x0000000405050212 */ /* 0x008fc800078e3cff */
[----:B------:R-:W-:-:S04]  /*b930*/  @P0 LOP3.LUT R4, R5, R4, RZ, 0x3c, !PT ;  /* 0x0000000405040212 */ /* 0x000fc800078e3cff */
[----:B------:R-:W-:-:S05]  /*b940*/  @P0 LOP3.LUT R5, R5, R4, RZ, 0x3c, !PT ;  /* 0x0000000405050212 */ /* 0x000fca00078e3cff */
[----:B------:R-:W3:Y:S01]  /*b950*/  @P0 LDG.E.U16 R32, desc[UR6][R4.64] ;  /* 0x0000000604200981 */ /* 0x000ee2000c1e1500 */
[----:B------:R-:W-:-:S03]  /*b960*/  ISETP.GT.AND P1, PT, R6, 0xa, PT ;  /* 0x0000000a0600780c */ /* 0x000fc60003f24270 */
[----:B---3--:R0:W-:Y:S04]  /*b970*/  STL [R1+0x308], R32 ;  /* 0x0003082001007387 */ /* 0x0081e80000100800 */
[----:B0-----:R-:W3:Y:S04]  /*b980*/  LDL.LU R32, [R1+0x126c] ;  /* 0x00126c0001207983 */ /* 0x001ee80000300800 */
[----:B------:R-:W2:Y:S04]  /*b990*/  LDL R4, [R1+0xa6c] ;  /* 0x000a6c0001047983 */ /* 0x000ea80000100800 */
[----:B------:R-:W2:Y:S01]  /*b9a0*/  LDL R5, [R1+0xa70] ;  /* 0x000a700001057983 */ /* 0x000ea20000100800 */
[----:B----4-:R-:W-:-:S02]  /*b9b0*/  PRMT R31, RZ, 0x7610, R31 ;  /* 0x00007610ff1f7816 */ /* 0x010fc4000000001f */
[----:B--2---:R-:W-:-:S04]  /*b9c0*/  @P1 LOP3.LUT R5, R5, R4, RZ, 0x3c, !PT ;  /* 0x0000000405051212 */ /* 0x004fc800078e3cff */
[----:B------:R-:W-:-:S04]  /*b9d0*/  @P1 LOP3.LUT R4, R5, R4, RZ, 0x3c, !PT ;  /* 0x0000000405041212 */ /* 0x000fc800078e3cff */
[----:B------:R-:W-:-:S05]  /*b9e0*/  @P1 LOP3.LUT R5, R5, R4, RZ, 0x3c, !PT ;  /* 0x0000000405051212 */ /* 0x000fca00078e3cff */
[----:B------:R-:W2:Y:S04]  /*b9f0*/  @P1 LDG.E.U16 R31, desc[UR6][R4.64] ;  /* 0x00000006041f1981 */ /* 0x000ea8000c1e1500 */
        /* <DEDUP_REMOVED lines=8> */
[----:B------:R-:W3:Y:S01]  /*ba80*/  @P1 LDG.E.U16 R32, desc[UR6][R4.64] ;  /* 0x0000000604201981 */ /* 0x000ee2000c1e1500 */
[----:B------:R-:W-:-:S03]  /*ba90*/  ISETP.GT.AND P2, PT, R6, 0xb, PT ;  /* 0x0000000b0600780c */ /* 0x000fc60003f44270 */
        /* <DEDUP_REMOVED lines=27> */
[----:B------:R0:W2:Y:S04]  /*bc50*/  @P0 LDG.E.U16 R31, desc[UR6][R4.64] ;  /* 0x00000006041f0981 */ /* 0x0000a8000c1e1500 */
[----:B------:R-:W0:Y:S04]  /*bc60*/  LDL R4, [R1+0xa44] ;  /* 0x000a440001047983 */ /* 0x000e280000100800 */
[----:B------:R-:W0:Y:S01]  /*bc70*/  LDL R5, [R1+0xa48] ;  /* 0x000a480001057983 */ /* 0x000e220000100800 */
[----:B---3--:R-:W-:Y:S02]  /*bc80*/  PRMT R32, RZ, 0x7610, R32 ;  /* 0x00007610ff207816 */ /* 0x008fe40000000020 */
[----:B0-----:R-:W-:-:S04]  /*bc90*/  @P0 LOP3.LUT R5, R5, R4, RZ, 0x3c, !PT ;  /* 0x0000000405050212 */ /* 0x001fc800078e3cff */
[----:B------:R-:W-:-:S04]  /*bca0*/  @P0 LOP3.LUT R4, R5, R4, RZ, 0x3c, !PT ;  /* 0x0000000405040212 */ /* 0x000fc800078e3cff */
[----:B------:R-:W-:-:S05]  /*bcb0*/  @P0 LOP3.LUT R5, R5, R4, RZ, 0x3c, !PT ;  /* 0x0000000405050212 */ /* 0x000fca00078e3cff */
[----:B------:R0:W3:Y:S04]  /*bcc0*/  @P0 LDG.E.U16 R32, desc[UR6][R4.64] ;  /* 0x0000000604200981 */ /* 0x0000e8000c1e1500 */
        /* <DEDUP_REMOVED lines=22> */
[----:B----4-:R-:W-:-:S02]  /*be30*/  PRMT R7, RZ, 0x7610, R7 ;  /* 0x00007610ff077816 */ /* 0x010fc40000000007 */
        /* <DEDUP_REMOVED lines=454> */
[----:B------:R-:W2:Y:S04]  /*daa0*/  @P0 LDG.E.U16 R41, desc[UR6][R4.64] ;  /* 0x0000000604290981 */ /* 0x000ea8000c1e1500 */
        /* <DEDUP_REMOVED lines=33> */
[----:B------:R0:W4:Y:S04]  /*dcc0*/  @P2 LDG.E.U16 R39, desc[UR6][R4.64] ;  /* 0x0000000604272981 */ /* 0x000128000c1e1500 */
        /* <DEDUP_REMOVED lines=244> */
[----:B------:R-:W3:Y:S04]  /*ec10*/  @P1 LDG.E.U16 R57, desc[UR6][R4.64] ;  /* 0x0000000604391981 */ /* 0x000ee8000c1e1500 */
[----:B--2---:R0:W-:Y:S04]  /*ec20*/  STL [R1+0x60], R58 ;  /* 0x0000603a01007387 */ /* 0x0041e80000100800 */
[----:B0-----:R-:W2:Y:S04]  /*ec30*/  LDL R58, [R1+0x778] ;  /* 0x00077800013a7983 */ /* 0x001ea80000100800 */
[----:B---3--:R0:W-:Y:S04]  /*ec40*/  STL [R1+0x5c], R57 ;  /* 0x00005c3901007387 */ /* 0x0081e80000100800 */
[----:B0-----:R-:W3:Y:S04]  /*ec50*/  LDL.LU R57, [R1+0x1178] ;  /* 0x0011780001397983 */ /* 0x001ee80000300800 */
[----:B------:R-:W4:Y:S04]  /*ec60*/  LDL R4, [R1+0x78c] ;  /* 0x00078c0001047983 */ /* 0x000f280000100800 */
[----:B------:R-:W4:Y:S01]  /*ec70*/  LDL R5, [R1+0x790] ;  /* 0x0007900001057983 */ /* 0x000f220000100800 */
[----:B------:R-:W-:-:S02]  /*ec80*/  ISETP.GT.AND P0, PT, R6, 0x38, PT ;  /* 0x000000380600780c */ /* 0x000fc40003f04270 */
[----:B------:R-:W-:-:S11]  /*ec90*/  PRMT R25, RZ, 0x7610, R25 ;  /* 0x00007610ff197816 */ /* 0x000fd60000000019 */
        /* <DEDUP_REMOVED lines=19> */
[----:B------:R-:W4:Y:S01]  /*edd0*/  LDL R5, [R1+0x774] ;  /* 0x0007740001057983 */ /* 0x000f220000100800 */
[----:B---3--:R-:W-:Y:S01]  /*ede0*/  PRMT R57, RZ, 0x7610, R57 ;  /* 0x00007610ff397816 */ /* 0x008fe20000000039 */
[----:B--2---:R-:W-:Y:S01]  /*edf0*/  @P1 IMAD.MOV.U32 R4, RZ, RZ, R58 ;  /* 0x000000ffff041224 */ /* 0x004fe200078e003a */
[----:B------:R-:W-:Y:S01]  /*ee00*/  ISETP.GT.AND P0, PT, R6, 0x3a, PT ;  /* 0x0000003a0600780c */ /* 0x000fe20003f04270 */
[----:B------:R-:W2:Y:S04]  /*ee10*/  LDL R58, [R1+0x750] ;  /* 0x00075000013a7983 */ /* 0x000ea80000100800 */
[----:B----4-:R0:W3:Y:S04]  /*ee20*/  @P1 LDG.E.U16 R57, desc[UR6][R4.64] ;  /* 0x0000000604391981 */ /* 0x0100e8000c1e1500 */
[----:B------:R-:W0:Y:S04]  /*ee30*/  LDL R4, [R1+0x76c] ;  /* 0x00076c0001047983 */ /* 0x000e280000100800 */
[----:B------:R-:W0:Y:S01]  /*ee40*/  LDL R5, [R1+0x770] ;  /* 0x0007700001057983 */ /* 0x000e220000100800 */
[----:B------:R-:W-:-:S02]  /*ee50*/  PRMT R23, RZ, 0x7610, R23 ;  /* 0x00007610ff177816 */ /* 0x000fc40000000017 */
        /* <DEDUP_REMOVED lines=32> */
[----:B------:R-:W-:Y:S02]  /*f060*/  ISETP.GT.AND P0, PT, R6, 0x3c, PT ;  /* 0x0000003c0600780c */ /* 0x000fe40003f04270 */
[----:B------:R-:W-:Y:S01]  /*f070*/  PRMT R23, RZ, 0x7610, R23 ;  /* 0x00007610ff177816 */ /* 0x000fe20000000017 */
[----:B----4-:R0:W-:Y:S04]  /*f080*/  STL [R1+0x4c], R61 ;  /* 0x00004c3d01007387 */ /* 0x0101e80000100800 */
[----:B0-----:R-:W4:Y:S04]  /*f090*/  LDL.LU R61, [R1+0x1168] ;  /* 0x00116800013d7983 */ /* 0x001f280000300800 */
[----:B------:R-:W3:Y:S02]  /*f0a0*/  LDL R5, [R1+0x74c] ;  /* 0x00074c0001057983 */ /* 0x000ee40000100800 */
[----:B------:R-:W-:-:S02]  /*f0b0*/  @P0 MOV R4, R58 ;  /* 0x0000003a00040202 */ /* 0x000fc40000000f00 */
[----:B--2---:R-:W-:Y:S01]  /*f0c0*/  PRMT R22, RZ, 0x7610, R22 ;  /* 0x00007610ff167816 */ /* 0x004fe20000000016 */
[----:B------:R-:W2:Y:S04]  /*f0d0*/  LDL R58, [R1+0x728] ;  /* 0x00072800013a7983 */ /* 0x000ea80000100800 */
[----:B---3--:R0:W3:Y:S04]  /*f0e0*/  @P0 LDG.E.U16 R23, desc[UR6][R4.64] ;  /* 0x0000000604170981 */ /* 0x0080e8000c1e1500 */
[----:B------:R-:W0:Y:S04]  /*f0f0*/  LDL R4, [R1+0x744] ;  /* 0x0007440001047983 */ /* 0x000e280000100800 */
[----:B------:R-:W0:Y:S02]  /*f100*/  LDL R5, [R1+0x748] ;  /* 0x0007480001057983 */ /* 0x000e240000100800 */
        /* <DEDUP_REMOVED lines=11> */
[----:B------:R0:W3:Y:S04]  /*f1c0*/  @P1 LDG.E.U16 R59, desc[UR6][R4.64] ;  /* 0x00000006043b1981 */ /* 0x0000e8000c1e1500 */
[----:B------:R-:W0:Y:S04]  /*f1d0*/  LDL R4, [R1+0x734] ;  /* 0x0007340001047983 */ /* 0x000e280000100800 */
[----:B------:R-:W0:Y:S01]  /*f1e0*/  LDL R5, [R1+0x738] ;  /* 0x0007380001057983 */ /* 0x000e220000100800 */
[----:B----4-:R-:W-:Y:S02]  /*f1f0*/  PRMT R61, RZ, 0x7610, R61 ;  /* 0x00007610ff3d7816 */ /* 0x010fe4000000003d */
[----:B0-----:R-:W-:-:S04]  /*f200*/  @P1 LOP3.LUT R5, R5, R4, RZ, 0x3c, !PT ;  /* 0x0000000405051212 */ /* 0x001fc800078e3cff */
[----:B------:R-:W-:-:S04]  /*f210*/  @P1 LOP3.LUT R4, R5, R4, RZ, 0x3c, !PT ;  /* 0x0000000405041212 */ /* 0x000fc800078e3cff */
[----:B------:R-:W-:-:S05]  /*f220*/  @P1 LOP3.LUT R5, R5, R4, RZ, 0x3c, !PT ;  /* 0x0000000405051212 */ /* 0x000fca00078e3cff */
[----:B------:R0:W4:Y:S04]  /*f230*/  @P1 LDG.E.U16 R61, desc[UR6][R4.64] ;  /* 0x00000006043d1981 */ /* 0x000128000c1e1500 */
[----:B------:R-:W0:Y:S01]  /*f240*/  LDL R5, [R1+0x730] ;  /* 0x0007300001057983 */ /* 0x000e220000100800 */
[----:B------:R-:W-:Y:S02]  /*f250*/  ISETP.GT.AND P0, PT, R6, 0x3e, PT ;  /* 0x0000003e0600780c */ /* 0x000fe40003f04270 */
[----:B------:R-:W-:-:S11]  /*f260*/  PRMT R3, RZ, 0x7610, R3 ;  /* 0x00007610ff037816 */ /* 0x000fd60000000003 */
[----:B0-----:R-:W-:Y:S02]  /*f270*/  @P0 IMAD.MOV.U32 R4, RZ, RZ, R5 ;  /* 0x000000ffff040224 */ /* 0x001fe400078e0005 */
[----:B------:R-:W-:-:S05]  /*f280*/  @P0 IMAD.MOV.U32 R5, RZ, RZ, R0 ;  /* 0x000000ffff050224 */ /* 0x000fca00078e0000 */
[----:B------:R-:W2:Y:S04]  /*f290*/  @P0 LDG.E.U16 R3, desc[UR6][R4.64] ;  /* 0x0000000604030981 */ /* 0x000ea8000c1e1500 */
[----:B------:R0:W-:Y:S04]  /*f2a0*/  STL [R1+0xc08], R0 ;  /* 0x000c080001007387 */ /* 0x0001e80000100800 */
[----:B0-----:R-:W3:Y:S04]  /*f2b0*/  LDL.LU R0, [R1+0x720] ;  /* 0x0007200001007983 */ /* 0x001ee80000300800 */
[----:B--2---:R0:W-:Y:S04]  /*f2c0*/  STL [R1+0x48], R3 ;  /* 0x0000480301007387 */ /* 0x0041e80000100800 */
[----:B0-----:R-:W2:Y:S04]  /*f2d0*/  LDL.LU R3, [R1+0x1164] ;  /* 0x0011640001037983 */ /* 0x001ea80000300800 */
[----:B------:R-:W4:Y:S01]  /*f2e0*/  LDL R5, [R1+0x724] ;  /* 0x0007240001057983 */ /* 0x000f220000100800 */
[----:B------:R-:W-:Y:S01]  /*f2f0*/  @P0 IMAD.MOV.U32 R4, RZ, RZ, R58 ;  /* 0x000000ffff040224 */ /* 0x000fe200078e003a */
[----:B--2---:R-:W-:-:S06]  /*f300*/  PRMT R3, RZ, 0x7610, R3 ;  /* 0x00007610ff037816 */ /* 0x004fcc0000000003 */
[----:B----4-:R-:W2:Y:S01]  /*f310*/  @P0 LDG.E.U16 R3, desc[UR6][R4.64] ;  /* 0x0000000604030981 */ /* 0x010ea2000c1e1500 */
[----:B------:R-:W-:-:S03]  /*f320*/  ISETP.GT.AND P1, PT, R6, 0x3f, PT ;  /* 0x0000003f0600780c */ /* 0x000fc60003f24270 */
[----:B--2---:R0:W-:Y:S04]  /*f330*/  STL [R1+0x44], R3 ;  /* 0x0000440301007387 */ /* 0x0041e80000100800 */
[----:B0-----:R-:W2:Y:S04]  /*f340*/  LDL.LU R3, [R1+0x1160] ;  /* 0x0011600001037983 */ /* 0x001ea80000300800 */
[----:B------:R-:W4:Y:S02]  /*f350*/  LDL R5, [R1+0x71c] ;  /* 0x00071c0001057983 */ /* 0x000f240000100800 */
[----:B---3--:R-:W-:Y:S01]  /*f360*/  @P1 IMAD.MOV.U32 R4, RZ, RZ, R0 ;  /* 0x000000ffff041224 */ /* 0x008fe200078e0000 */
[----:B--2---:R-:W-:-:S06]  /*f370*/  PRMT R3, RZ, 0x7610, R3 ;  /* 0x00007610ff037816 */ /* 0x004fcc0000000003 */
[----:B----4-:R-:W2:Y:S04]  /*f380*/  @P1 LDG.E.U16 R3, desc[UR6][R4.64] ;  /* 0x0000000604031981 */ /* 0x010ea8000c1e1500 */
[----:B------:R-:W-:Y:S04]  /*f390*/  STL [R1+0xd54], R0 ;  /* 0x000d540001007387 */ /* 0x000fe80000100800 */
        /* <DEDUP_REMOVED lines=9> */
[----:B------:R-:W0:Y:S01]  /*f430*/  S2R R58, SR_TID.X ;  /* 0x00000000003a7919 */ /* 0x000e220000002100 */
[----:B------:R-:W-:Y:S01]  /*f440*/  PRMT R56, RZ, 0x7610, R56 ;  /* 0x00007610ff387816 */ /* 0x000fe20000000038 */
[----:B------:R-:W-:Y:S06]  /*f450*/  BAR.SYNC.DEFER_BLOCKING 0x0 ;  /* 0x0000000000007b1d */ /* 0x000fec0000010000 */
[----:B---3--:R1:W-:Y:S04]  /*f460*/  STL [R1+0x3c], R60 ;  /* 0x00003c3c01007387 */ /* 0x0083e80000100800 */
[----:B-1----:R-:W3:Y:S04]  /*f470*/  LDL.LU R60, [R1+0x1158] ;  /* 0x00115800013c7983 */ /* 0x002ee80000300800 */
[----:B------:R-:W4:Y:S04]  /*f480*/  LDL R4, [R1+0xbac] ;  /* 0x000bac0001047983 */ /* 0x000f280000100800 */
[----:B------:R-:W4:Y:S01]  /*f490*/  LDL R5, [R1+0xbb8] ;  /* 0x000bb80001057983 */ /* 0x000f220000100800 */
[----:B0-----:R-:W-:-:S04]  /*f4a0*/  LOP3.LUT R58, R58, 0x1f, RZ, 0xc0, !PT ;  /* 0x0000001f3a3a7812 */ /* 0x001fc800078ec0ff */
[----:B------:R-:W-:-:S13]  /*f4b0*/  ISETP.GE.AND P0, PT, R58, R6, PT ;  /* 0x000000063a00720c */ /* 0x000fda0003f06270 */
[----:B----4-:R-:W-:-:S04]  /*f4c0*/  @!P0 LOP3.LUT R5, R5, R4, RZ, 0x3c, !PT ;  /* 0x0000000405058212 */ /* 0x010fc800078e3cff */
[----:B------:R-:W-:-:S04]  /*f4d0*/  @!P0 LOP3.LUT R4, R5, R4, RZ, 0x3c, !PT ;  /* 0x0000000405048212 */ /* 0x000fc800078e3cff */
[----:B------:R-:W-:-:S05]  /*f4e0*/  @!P0 LOP3.LUT R5, R5, R4, RZ, 0x3c, !PT ;  /* 0x0000000405058212 */ /* 0x000fca00078e3cff */
[----:B------:R-:W4:Y:S01]  /*f4f0*/  @!P0 LDG.E.U16 R56, desc[UR6][R4.64] ;  /* 0x0000000604388981 */ /* 0x000f22000c1e1500 */
[----:B------:R-:W-:-:S04]  /*f500*/  LOP3.LUT R58, R58, 0x20, RZ, 0xfc, !PT ;  /* 0x000000203a3a7812 */ /* 0x000fc800078efcff */
[----:B------:R-:W-:Y:S02]  /*f510*/  ISETP.GE.AND P1, PT, R58, R6, PT ;  /* 0x000000063a00720c */ /* 0x000fe40003f26270 */
[----:B------:R-:W3:Y:S04]  /*f520*/  LDL.LU R58, [R1+0x1154] ;  /* 0x00115400013a7983 */ /* 0x000ee80000300800 */
[----:B------:R-:W2:Y:S04]  /*f530*/  LDL R6, [R1+0x690] ;  /* 0x0006900001067983 */ /* 0x000ea80000100800 */
[----:B----4-:R0:W-:Y:S04]  /*f540*/  STL [R1+0x328], R56 ;  /* 0x0003283801007387 */ /* 0x0101e80000100800 */
[----:B0-----:R-:W4:Y:S04]  /*f550*/  LDL.LU R56, [R1+0x1150] ;  /* 0x0011500001387983 */ /* 0x001f280000300800 */
[----:B------:R-:W3:Y:S04]  /*f560*/  LDL R4, [R1+0x70c] ;  /* 0x00070c0001047983 */ /* 0x000ee80000100800 */
[----:B------:R-:W3:Y:S01]  /*f570*/  LDL R5, [R1+0x710] ;  /* 0x0007100001057983 */ /* 0x000ee20000100800 */
[----:B------:R-:W-:-:S02]  /*f580*/  PRMT R54, RZ, 0x7610, R54 ;  /* 0x00007610ff367816 */ /* 0x000fc40000000036 */
[----:B---3--:R-:W-:-:S04]  /*f590*/  @!P0 LOP3.LUT R5, R5, R4, RZ, 0x3c, !PT ;  /* 0x0000000405058212 */ /* 0x008fc800078e3cff */
[----:B------:R-:W-:-:S04]  /*f5a0*/  @!P0 LOP3.LUT R4, R5, R4, RZ, 0x3c, !PT ;  /* 0x0000000405048212 */ /* 0x000fc800078e3cff */
[----:B------:R-:W-:-:S05]  /*f5b0*/  @!P0 LOP3.LUT R5, R5, R4, RZ, 0x3c, !PT ;  /* 0x0000000405058212 */ /* 0x000fca00078e3cff */
[----:B------:R-:W3:Y:S04]  /*f5c0*/  @!P0 LDG.E.U16 R54, desc[UR6][R4.64] ;  /* 0x0000000604368981 */ /* 0x000ee8000c1e1500 */
[----:B---3--:R0:W-:Y:S04]  /*f5d0*/  STL [R1+0x38], R54 ;  /* 0x0000383601007387 */ /* 0x0081e80000100800 */
[----:B0-----:R-:W3:Y:S04]  /*f5e0*/  LDL.LU R54, [R1+0x114c] ;  /* 0x00114c0001367983 */ /* 0x001ee80000300800 */
[----:B------:R-:W2:Y:S04]  /*f5f0*/  LDL R4, [R1+0x704] ;  /* 0x0007040001047983 */ /* 0x000ea80000100800 */
[----:B------:R-:W2:Y:S01]  /*f600*/  LDL R5, [R1+0x708] ;  /* 0x0007080001057983 */ /* 0x000ea20000100800 */
[----:B------:R-:W-:-:S02]  /*f610*/  PRMT R52, RZ, 0x7610, R52 ;  /* 0x00007610ff347816 */ /* 0x000fc40000000034 */
[----:B--2---:R-:W-:-:S04]  /*f620*/  @!P1 LOP3.LUT R5, R5, R4, RZ, 0x3c, !PT ;  /* 0x0000000405059212 */ /* 0x004fc800078e3cff */
[----:B------:R-:W-:-:S04]  /*f630*/  @!P1 LOP3.LUT R4, R5, R4, RZ, 0x3c, !PT ;  /* 0x0000000405049212 */ /* 0x000fc800078e3cff */
[----:B------:R-:W-:-:S05]  /*f640*/  @!P1 LOP3.LUT R5, R5, R4, RZ, 0x3c, !PT ;  /* 0x0000000405059212 */ /* 0x000fca00078e3cff */
[----:B------:R-:W2:Y:S04]  /*f650*/  @!P1 LDG.E.U16 R52, desc[UR6][R4.64] ;  /* 0x0000000604349981 */ /* 0x000ea8000c1e1500 */
[----:B--2---:R0:W-:Y:S04]  /*f660*/  STL [R1+0x34], R52 ;  /* 0x0000343401007387 */ /* 0x0041e80000100800 */
[----:B0-----:R-:W2:Y:S04]  /*f670*/  LDL.LU R52, [R1+0x1148] ;  /* 0x0011480001347983 */ /* 0x001ea80000300800 */
[----:B------:R-:W4:Y:S04]  /*f680*/  LDL R4, [R1+0x6cc] ;  /* 0x0006cc0001047983 */ /* 0x000f280000100800 */
[----:B------:R-:W4:Y:S01]  /*f690*/  LDL R5, [R1+0x6d0] ;  /* 0x0006d00001057983 */ /* 0x000f220000100800 */
[----:B------:R-:W-:-:S02]  /*f6a0*/  PRMT R50, RZ, 0x7610, R50 ;  /* 0x00007610ff327816 */ /* 0x000fc40000000032 */
[----:B----4-:R-:W-:-:S04]  /*f6b0*/  @!P0 LOP3.LUT R5, R5, R4, RZ, 0x3c, !PT ;  /* 0x0000000405058212 */ /* 0x010fc800078e3cff */
[----:B------:R-:W-:-:S04]  /*f6c0*/  @!P0 LOP3.LUT R4, R5, R4, RZ, 0x3c, !PT ;  /* 0x0000000405048212 */ /* 0x000fc800078e3cff */
[----:B------:R-:W-:-:S05]  /*f6d0*/  @!P0 LOP3.LUT R5, R5, R4, RZ, 0x3c, !PT ;  /* 0x0000000405058212 */ /* 0x000fca00078e3cff */
[----:B------:R-:W4:Y:S04]  /*f6e0*/  @!P0 LDG.E.U16 R50, desc[UR6][R4.64] ;  /* 0x0000000604328981 */ /* 0x000f28000c1e1500 */
        /* <DEDUP_REMOVED lines=8> */
[----:B------:R-:W3:Y:S01]  /*f770*/  @!P1 LDG.E.U16 R48, desc[UR6][R4.64] ;  /* 0x0000000604309981 */ /* 0x000ee2000c1e1500 */
[----:B------:R-:W-:-:S03]  /*f780*/  PRMT R0, RZ, 0x7610, R0 ;  /* 0x00007610ff007816 */ /* 0x000fc60000000000 */
[----:B---3--:R0:W-:Y:S04]  /*f790*/  STL [R1+0x2c], R48 ;  /* 0x00002c3001007387 */ /* 0x0081e80000100800 */
[----:B0-----:R-:W3:Y:S04]  /*f7a0*/  LDL.LU R48, [R1+0x1140] ;  /* 0x0011400001307983 */ /* 0x001ee80000300800 */
[----:B------:R-:W2:Y:S01]  /*f7b0*/  LDL R5, [R1+0x68c] ;  /* 0x00068c0001057983 */ /* 0x000ea20000100800 */
[----:B------:R-:W-:Y:S01]  /*f7c0*/  @!P0 IMAD.MOV.U32 R4, RZ, RZ, R6 ;  /* 0x000000ffff048224 */ /* 0x000fe200078e0006 */
[----:B------:R-:W-:-:S02]  /*f7d0*/  PRMT R46, RZ, 0x7610, R46 ;  /* 0x00007610ff2e7816 */ /* 0x000fc4000000002e */
[----:B------:R-:W4:Y:S04]  /*f7e0*/  LDL R6, [R1+0x604] ;  /* 0x0006040001067983 */ /* 0x000f280000100800 */
[----:B--2---:R0:W2:Y:S04]  /*f7f0*/  @!P0 LDG.E.U16 R0, desc[UR6][R4.64] ;  /* 0x0000000604008981 */ /* 0x0040a8000c1e1500 */
[----:B------:R-:W0:Y:S04]  /*f800*/  LDL R4, [R1+0x684] ;  /* 0x0006840001047983 */ /* 0x000e280000100800 */
[----:B------:R-:W0:Y:S02]  /*f810*/  LDL R5, [R1+0x688] ;  /* 0x0006880001057983 */ /* 0x000e240000100800 */
[----:B0-----:R-:W-:-:S04]  /*f820*/  @!P1 LOP3.LUT R5, R5, R4, RZ, 0x3c, !PT ;  /* 0x0000000405059212 */ /* 0x001fc800078e3cff */
[----:B------:R-:W-:-:S04]  /*f830*/  @!P1 LOP3.LUT R4, R5, R4, RZ, 0x3c, !PT ;  /* 0x0000000405049212 */ /* 0x000fc800078e3cff */
[----:B------:R-:W-:-:S05]  /*f840*/  @!P1 LOP3.LUT R5, R5, R4, RZ, 0x3c, !PT ;  /* 0x0000000405059212 */ /* 0x000fca00078e3cff */
[----:B------:R-:W3:Y:S04]  /*f850*/  @!P1 LDG.E.U16 R46, desc[UR6][R4.64] ;  /* 0x00000006042e9981 */ /* 0x000ee8000c1e1500 */
[----:B--2---:R0:W-:Y:S04]  /*f860*/  STL [R1+0x28], R0 ;  /* 0x0000280001007387 */ /* 0x0041e80000100800 */
[----:B0-----:R-:W2:Y:S04]  /*f870*/  LDL R0, [R1+0x608] ;  /* 0x0006080001007983 */ /* 0x001ea80000100800 */
[----:B---3--:R0:W-:Y:S04]  /*f880*/  STL [R1+0x24], R46 ;  /* 0x0000242e01007387 */ /* 0x0081e80000100800 */
[----:B0-----:R-:W3:Y:S04]  /*f890*/  LDL.LU R46, [R1+0x113c] ;  /* 0x00113c00012e7983 */ /* 0x001ee80000300800 */
        /* <DEDUP_REMOVED lines=8> */
[----:B------:R-:W4:Y:S04]  /*f920*/  LDL R4, [R1+0x644] ;  /* 0x0006440001047983 */ /* 0x000f280000100800 */
[----:B------:R-:W4:Y:S01]  /*f930*/  LDL R5, [R1+0x648] ;  /* 0x0006480001057983 */ /* 0x000f220000100800 */
[----:B0-----:R-:W0:Y:S02]  /*f940*/  S2R R3, SR_TID.X ;  /* 0x0000000000037919 */ /* 0x001e240000002100 */
[----:B0-----:R-:W-:-:S05]  /*f950*/  LOP3.LUT R3, R3, 0x1f, RZ, 0xc0, !PT ;  /* 0x0000001f03037812 */ /* 0x001fca00078ec0ff */
[----:B------:R-:W-:-:S05]  /*f960*/  IMAD.SHL.U32 R3, R3, 0x2, RZ ;  /* 0x0000000203037824 */ /* 0x000fca00078e00ff */
[----:B------:R0:W-:Y:S02]  /*f970*/  STS.U16 [R3+UR4], R37 ;  /* 0x0000002503007988 */ /* 0x0001e40008000404 */
[----:B0-----:R-:W-:Y:S02]  /*f980*/  PRMT R3, RZ, 0x7610, R3 ;  /* 0x00007610ff037816 */ /* 0x001fe40000000003 */
        /* <DEDUP_REMOVED lines=10> */
[----:B------:R0:W-:Y:S02]  /*fa30*/  STS.U16 [R3+UR4+0x40], R38 ;  /* 0x0000402603007988 */ /* 0x0001e40008000404 */
[----:B0-----:R-:W-:Y:S02]  /*fa40*/  PRMT R3, RZ, 0x7610, R3 ;  /* 0x00007610ff037816 */ /* 0x001fe40000000003 */
[----:B----4-:R-:W-:-:S04]  /*fa50*/  @!P0 LOP3.LUT R5, R5, R4, RZ, 0x3c, !PT ;  /* 0x0000000405058212 */ /* 0x010fc800078e3cff */
[----:B------:R-:W-:-:S04]  /*fa60*/  @!P0 LOP3.LUT R4, R5, R4, RZ, 0x3c, !PT ;  /* 0x0000000405048212 */ /* 0x000fc800078e3cff */
[----:B------:R-:W-:-:S05]  /*fa70*/  @!P0 LOP3.LUT R5, R5, R4, RZ, 0x3c, !PT ;  /* 0x0000000405058212 */ /* 0x000fca00078e3cff */
[----:B------:R2:W4:Y:S02]  /*fa80*/  @!P0 LDG.E.U16 R3, desc[UR6][R4.64] ;  /* 0x0000000604038981 */ /* 0x000524000c1e1500 */
[----:B--2---:R-:W-:Y:S02]  /*fa90*/  @!P1 IMAD.MOV.U32 R4, RZ, RZ, R0 ;  /* 0x000000ffff049224 */ /* 0x004fe400078e0000 */
[----:B------:R-:W-:Y:S01]  /*faa0*/  @!P1 IMAD.MOV.U32 R5, RZ, RZ, R6 ;  /* 0x000000ffff059224 */ /* 0x000fe200078e0006 */
[----:B----4-:R0:W-:Y:S04]  /*fab0*/  STL [R1+0x18], R3 ;  /* 0x0000180301007387 */ /* 0x0101e80000100800 */
[----:B------:R-:W2:Y:S04]  /*fac0*/  LDL R6, [R1+0x584] ;  /* 0x0005840001067983 */ /* 0x000ea80000100800 */
[----:B------:R-:W4:Y:S01]  /*fad0*/  LDL R0, [R1+0x588] ;  /* 0x0005880001007983 */ /* 0x000f220000100800 */
[----:B0-----:R-:W0:Y:S02]  /*fae0*/  S2R R3, SR_TID.X ;  /* 0x0000000000037919 */ /* 0x001e240000002100 */
[----:B0-----:R-:W-:-:S05]  /*faf0*/  LOP3.LUT R3, R3, 0x1f, RZ, 0xc0, !PT ;  /* 0x0000001f03037812 */ /* 0x001fca00078ec0ff */
[----:B------:R-:W-:-:S05]  /*fb00*/  IMAD.SHL.U32 R3, R3, 0x2, RZ ;  /* 0x0000000203037824 */ /* 0x000fca00078e00ff */
[----:B------:R0:W-:Y:S02]  /*fb10*/  STS.U16 [R3+UR4+0x240], R35 ;  /* 0x0002402303007988 */ /* 0x0001e40008000404 */
[----:B0-----:R-:W-:-:S06]  /*fb20*/  PRMT R3, RZ, 0x7610, R3 ;  /* 0x00007610ff037816 */ /* 0x001fcc0000000003 */
[----:B------:R-:W3:Y:S04]  /*fb30*/  @!P1 LDG.E.U16 R3, desc[UR6][R4.64] ;  /* 0x0000000604039981 */ /* 0x000ee8000c1e1500 */
[----:B---3--:R0:W-:Y:S04]  /*fb40*/  STL [R1+0x14], R3 ;  /* 0x0000140301007387 */ /* 0x0081e80000100800 */
[----:B------:R-:W3:Y:S04]  /*fb50*/  LDL R4, [R1+0x5cc] ;  /* 0x0005cc0001047983 */ /* 0x000ee80000100800 */
[----:B------:R-:W3:Y:S01]  /*fb60*/  LDL R5, [R1+0x5d0] ;  /* 0x0005d00001057983 */ /* 0x000ee20000100800 */
[----:B0-----:R-:W0:Y:S02]  /*fb70*/  S2R R3, SR_TID.X ;  /* 0x0000000000037919 */ /* 0x001e240000002100 */
[----:B0-----:R-:W-:-:S05]  /*fb80*/  LOP3.LUT R3, R3, 0x1f, RZ, 0xc0, !PT ;  /* 0x0000001f03037812 */ /* 0x001fca00078ec0ff */
[----:B------:R-:W-:-:S05]  /*fb90*/  IMAD.SHL.U32 R3, R3, 0x2, RZ ;  /* 0x0000000203037824 */ /* 0x000fca00078e00ff */
[----:B------:R0:W-:Y:S02]  /*fba0*/  STS.U16 [R3+UR4+0x200], R36 ;  /* 0x0002002403007988 */ /* 0x0001e40008000404 */
[----:B0-----:R-:W-:Y:S02]  /*fbb0*/  PRMT R3, RZ, 0x7610, R3 ;  /* 0x00007610ff037816 */ /* 0x001fe40000000003 */
[----:B---3--:R-:W-:-:S04]  /*fbc0*/  @!P0 LOP3.LUT R5, R5, R4, RZ, 0x3c, !PT ;  /* 0x0000000405058212 */ /* 0x008fc800078e3cff */
[----:B------:R-:W-:-:S04]  /*fbd0*/  @!P0 LOP3.LUT R4, R5, R4, RZ, 0x3c, !PT ;  /* 0x0000000405048212 */ /* 0x000fc800078e3cff */
[----:B------:R-:W-:-:S05]  /*fbe0*/  @!P0 LOP3.LUT R5, R5, R4, RZ, 0x3c, !PT ;  /* 0x0000000405058212 */ /* 0x000fca00078e3cff */
        /* <DEDUP_REMOVED lines=17> */
[----:B0-----:R-:W-:-:S04]  /*fd00*/  LOP3.LUT R3, R3, 0x1f, RZ, 0xc0, !PT ;  /* 0x0000001f03037812 */ /* 0x001fc800078ec0ff */
[----:B------:R-:W-:-:S05]  /*fd10*/  SHF.L.U32 R3, R3, 0x1, RZ ;  /* 0x0000000103037819 */ /* 0x000fca00000006ff */
[----:B------:R0:W-:Y:S02]  /*fd20*/  STS.U16 [R3+UR4+0x440], R34 ;  /* 0x0004402203007988 */ /* 0x0001e40008000404 */
[----:B0-----:R-:W-:Y:S02]  /*fd30*/  PRMT R3, RZ, 0x7610, R3 ;  /* 0x00007610ff037816 */ /* 0x001fe40000000003 */
[----:B---3--:R-:W-:-:S04]  /*fd40*/  @!P0 LOP3.LUT R5, R5, R4, RZ, 0x3c, !PT ;  /* 0x0000000405058212 */ /* 0x008fc800078e3cff */
[----:B------:R-:W-:-:S04]  /*fd50*/  @!P0 LOP3.LUT R4, R5, R4, RZ, 0x3c, !PT ;  /* 0x0000000405048212 */ /* 0x000fc800078e3cff */
[----:B------:R-:W-:-:S05]  /*fd60*/  @!P0 LOP3.LUT R5, R5, R4, RZ, 0x3c, !PT ;  /* 0x0000000405058212 */ /* 0x000fca00078e3cff */
[----:B------:R4:W3:Y:S02]  /*fd70*/  @!P0 LDG.E.U16 R3, desc[UR6][R4.64] ;  /* 0x0000000604038981 */ /* 0x0008e4000c1e1500 */
[----:B----4-:R-:W-:Y:S02]  /*fd80*/  @!P1 IMAD.MOV.U32 R4, RZ, RZ, R0 ;  /* 0x000000ffff049224 */ /* 0x010fe400078e0000 */
[----:B--2---:R-:W-:Y:S01]  /*fd90*/  @!P1 IMAD.MOV.U32 R5, RZ, RZ, R6 ;  /* 0x000000ffff059224 */ /* 0x004fe200078e0006 */
[----:B---3--:R0:W-:Y:S04]  /*fda0*/  STL [R1+0x8], R3 ;  /* 0x0000080301007387 */ /* 0x0081e80000100800 */
[----:B------:R-:W2:Y:S04]  /*fdb0*/  LDL R6, [R1+0x50c] ;  /* 0x00050c0001067983 */ /* 0x000ea80000100800 */
[----:B------:R-:W3:Y:S01]  /*fdc0*/  LDL R0, [R1+0x510] ;  /* 0x0005100001007983 */ /* 0x000ee20000100800 */
[----:B0-----:R-:W0:Y:S02]  /*fdd0*/  S2R R3, SR_TID.X ;  /* 0x0000000000037919 */ /* 0x001e240000002100 */
[----:B0-----:R-:W-:-:S05]  /*fde0*/  LOP3.LUT R3, R3, 0x1f, RZ, 0xc0, !PT ;  /* 0x0000001f03037812 */ /* 0x001fca00078ec0ff */
[----:B------:R-:W-:-:S05]  /*fdf0*/  IMAD.SHL.U32 R3, R3, 0x2, RZ ;  /* 0x0000000203037824 */ /* 0x000fca00078e00ff */
[----:B------:R0:W-:Y:S02]  /*fe00*/  STS.U16 [R3+UR4+0x640], R31 ;  /* 0x0006401f03007988 */ /* 0x0001e40008000404 */
[----:B0-----:R-:W-:Y:S02]  /*fe10*/  PRMT R3, RZ, 0x7610, R3 ;  /* 0x00007610ff037816 */ /* 0x001fe40000000003 */
[----:B------:R-:W4:Y:S04]  /*fe20*/  LDL R31, [R1+0x548] ;  /* 0x00054800011f7983 */ /* 0x000f280000100800 */
[----:B------:R-:W2:Y:S04]  /*fe30*/  @!P1 LDG.E.U16 R3, desc[UR6][R4.64] ;  /* 0x0000000604039981 */ /* 0x000ea8000c1e1500 */
[----:B--2---:R0:W-:Y:S04]  /*fe40*/  STL [R1+0x4], R3 ;  /* 0x0000040301007387 */ /* 0x0041e80000100800 */
[----:B------:R-:W2:Y:S04]  /*fe50*/  LDL R4, [R1+0x54c] ;  /* 0x00054c0001047983 */ /* 0x000ea80000100800 */
[----:B------:R-:W2:Y:S01]  /*fe60*/  LDL R5, [R1+0x550] ;  /* 0x0005500001057983 */ /* 0x000ea20000100800 */
[----:B------:R-:W-:Y:S01]  /*fe70*/  PRMT R2, RZ, 0x7610, R2 ;  /* 0x00007610ff027816 */ /* 0x000fe20000000002 */
[----:B0-----:R-:W0:Y:S01]  /*fe80*/  S2R R3, SR_TID.X ;  /* 0x0000000000037919 */ /* 0x001e220000002100 */
[----:B--2---:R-:W-:-:S04]  /*fe90*/  @!P0 LOP3.LUT R5, R5, R4, RZ, 0x3c, !PT ;  /* 0x0000000405058212 */ /* 0x004fc800078e3cff */
[----:B------:R-:W-:-:S04]  /*fea0*/  @!P0 LOP3.LUT R4, R5, R4, RZ, 0x3c, !PT ;  /* 0x0000000405048212 */ /* 0x000fc800078e3cff */
[----:B------:R-:W-:-:S05]  /*feb0*/  @!P0 LOP3.LUT R5, R5, R4, RZ, 0x3c, !PT ;  /* 0x0000000405058212 */ /* 0x000fca00078e3cff */
[----:B------:R4:W2:Y:S04]  /*fec0*/  @!P0 LDG.E.U16 R2, desc[UR6][R4.64] ;  /* 0x0000000604028981 */ /* 0x0008a8000c1e1500 */
[----:B------:R-:W3:Y:S01]  /*fed0*/  LDL R5, [R1+0x544] ;  /* 0x0005440001057983 */ /* 0x000ee20000100800 */
[----:B0-----:R-:W-:-:S05]  /*fee0*/  LOP3.LUT R3, R3, 0x1f, RZ, 0xc0, !PT ;  /* 0x0000001f03037812 */ /* 0x001fca00078ec0ff */
[----:B------:R-:W-:Y:S02]  /*fef0*/  IMAD.SHL.U32 R3, R3, 0x2, RZ ;  /* 0x0000000203037824 */ /* 0x000fe400078e00ff */
[----:B----4-:R-:W-:-:S03]  /*ff00*/  @!P1 IMAD.MOV.U32 R4, RZ, RZ, R31 ;  /* 0x000000ffff049224 */ /* 0x010fc600078e001f */
[----:B------:R0:W-:Y:S02]  /*ff10*/  STS.U16 [R3+UR4+0x600], R32 ;  /* 0x0006002003007988 */ /* 0x0001e40008000404 */
[----:B0-----:R-:W-:-:S06]  /*ff20*/  PRMT R32, RZ, 0x7610, R32 ;  /* 0x00007610ff207816 */ /* 0x001fcc0000000020 */
[----:B---3--:R0:W3:Y:S04]  /*ff30*/  @!P1 LDG.E.U16 R32, desc[UR6][R4.64] ;  /* 0x0000000604209981 */ /* 0x0080e8000c1e1500 */
[----:B------:R1:W-:Y:S04]  /*ff40*/  STS.U16 [R3+UR4+0x800], R7 ;  /* 0x0008000703007988 */ /* 0x0003e80008000404 */
[----:B--2---:R2:W-:Y:S01]  /*ff50*/  STL [R1+0x10cc], R2 ;  /* 0x0010cc0201007387 */ /* 0x0045e20000100800 */
[----:B0-----:R-:W-:-:S03]  /*ff60*/  PRMT R4, RZ, 0x7610, R4 ;  /* 0x00007610ff047816 */ /* 0x001fc60000000004 */
[----:B------:R-:W4:Y:S01]  /*ff70*/  LDL R31, [R1+0x4d0] ;  /* 0x0004d000011f7983 */ /* 0x000f220000100800 */
[----:B-1----:R-:W-:Y:S02]  /*ff80*/  @!P0 IMAD.MOV.U32 R7, RZ, RZ, R6 ;  /* 0x000000ffff078224 */ /* 0x002fe400078e0006 */
[----:B------:R-:W-:Y:S01]  /*ff90*/  @!P0 IMAD.MOV.U32 R6, RZ, RZ, R0 ;  /* 0x000000ffff068224 */ /* 0x000fe200078e0000 */
[----:B--2---:R-:W2:Y:S04]  /*ffa0*/  LDL R2, [R1+0x508] ;  /* 0x0005080001027983 */ /* 0x004ea80000100800 */
[----:B------:R2:W4:Y:S04]  /*ffb0*/  @!P0 LDG.E.U16 R4, desc[UR6][R6.64] ;  /* 0x0000000606048981 */ /* 0x000528000c1e1500 */
[----:B---3--:R0:W-:Y:S04]  /*ffc0*/  STL [R1+0x10d0], R32 ;  /* 0x0010d02001007387 */ /* 0x0081e80000100800 */
[----:B------:R-:W3:Y:S04]  /*ffd0*/  LDL R7, [R1+0x504] ;  /* 0x0005040001077983 */ /* 0x000ee80000100800 */
[----:B------:R1:W-:Y:S04]  /*ffe0*/  STS.U16 [R3+UR4+0x840], R30 ;  /* 0x0008401e03007988 */ /* 0x0003e80008000404 */
[----:B0-----:R-:W3:Y:S04]  /*fff0*/  LDL R32, [R1+0x4cc] ;  /* 0x0004cc0001207983 */ /* 0x001ee80000100800 */
[----:B------:R-:W3:Y:S04]  /*10000*/  LDL R0, [R1+0x4c8] ;  /* 0x0004c80001007983 */ /* 0x000ee80000100800 */
[----:B-1----:R-:W3:Y:S01]  /*10010*/  LDL R30, [R1+0x4c4] ;  /* 0x0004c400011e7983 */ /* 0x002ee20000100800 */
[----:B------:R-:W-:Y:S01]  /*10020*/  PRMT R5, RZ, 0x7610, R5 ;  /* 0x00007610ff057816 */ /* 0x000fe20000000005 */
[----:B--2---:R-:W-:-:S02]  /*10030*/  @!P1 IMAD.MOV.U32 R6, RZ, RZ, R2 ;  /* 0x000000ffff069224 */ /* 0x004fc400078e0002 */
[----:B------:R4:W-:Y:S04]  /*10040*/  STS.U16 [R3+UR4+0xa40], R8 ;  /* 0x000a400803007988 */ /* 0x0009e80008000404 */
[----:B------:R0:W-:Y:S01]  /*10050*/  STS.U16 [R3+UR4+0xa00], R9 ;  /* 0x000a000903007988 */ /* 0x0001e20008000404 */
[----:B----4-:R-:W-:-:S03]  /*10060*/  @!P0 IMAD.MOV.U32 R8, RZ, RZ, R31 ;  /* 0x000000ffff088224 */ /* 0x010fc600078e001f */
[----:B---3--:R1:W2:Y:S01]  /*10070*/  @!P1 LDG.E.U16 R5, desc[UR6][R6.64] ;  /* 0x0000000606059981 */ /* 0x0082a2000c1e1500 */
[----:B0-----:R-:W-:Y:S01]  /*10080*/  @!P0 IMAD.MOV.U32 R9, RZ, RZ, R32 ;  /* 0x000000ffff098224 */ /* 0x001fe200078e0020 */
[----:B-1----:R-:W-:-:S06]  /*10090*/  PRMT R6, RZ, 0x7610, R6 ;  /* 0x00007610ff067816 */ /* 0x002fcc0000000006 */
[----:B------:R0:W3:Y:S01]  /*100a0*/  @!P0 LDG.E.U16 R6, desc[UR6][R8.64] ;  /* 0x0000000608068981 */ /* 0x0000e2000c1e1500 */
[----:B------:R-:W-:-:S03]  /*100b0*/  PRMT R7, RZ, 0x7610, R7 ;  /* 0x00007610ff077816 */ /* 0x000fc60000000007 */
[----:B------:R1:W-:Y:S04]  /*100c0*/  STL [R1+0x10d4], R4 ;  /* 0x0010d40401007387 */ /* 0x0003e80000100800 */
[----:B------:R-:W4:Y:S01]  /*100d0*/  LDL R2, [R1+0x490] ;  /* 0x0004900001027983 */ /* 0x000f220000100800 */
[----:B0-----:R-:W-:Y:S02]  /*100e0*/  @!P1 IMAD.MOV.U32 R8, RZ, RZ, R0 ;  /* 0x000000ffff089224 */ /* 0x001fe400078e0000 */
[----:B------:R-:W-:Y:S01]  /*100f0*/  @!P1 IMAD.MOV.U32 R9, RZ, RZ, R30 ;  /* 0x000000ffff099224 */ /* 0x000fe200078e001e */
[----:B-1----:R-:W4:Y:S04]  /*10100*/  LDL R4, [R1+0x48c] ;  /* 0x00048c0001047983 */ /* 0x002f280000100800 */
[----:B------:R0:W4:Y:S04]  /*10110*/  @!P1 LDG.E.U16 R7, desc[UR6][R8.64] ;  /* 0x0000000608079981 */ /* 0x000128000c1e1500 */
[----:B--2---:R1:W-:Y:S04]  /*10120*/  STL [R1+0x10d8], R5 ;  /* 0x0010d80501007387 */ /* 0x0043e80000100800 */
[----:B------:R-:W2:Y:S04]  /*10130*/  LDL R31, [R1+0x484] ;  /* 0x00048400011f7983 */ /* 0x000ea80000100800 */
[----:B-1----:R-:W2:Y:S04]  /*10140*/  LDL R5, [R1+0x488] ;  /* 0x0004880001057983 */ /* 0x002ea80000100800 */
[----:B---3--:R-:W-:Y:S04]  /*10150*/  STL [R1+0x10dc], R6 ;  /* 0x0010dc0601007387 */ /* 0x008fe80000100800 */
[----:B------:R-:W3:Y:S04]  /*10160*/  LDL R30, [R1+0x44c] ;  /* 0x00044c00011e7983 */ /* 0x000ee80000100800 */
[----:B------:R-:W3:Y:S01]  /*10170*/  LDL R0, [R1+0x450] ;  /* 0x0004500001007983 */ /* 0x000ee20000100800 */
[----:B0-----:R-:W-:-:S03]  /*10180*/  PRMT R8, RZ, 0x7610, R8 ;  /* 0x00007610ff087816 */ /* 0x001fc60000000008 */
[----:B------:R0:W-:Y:S04]  /*10190*/  STS.U16 [R3+UR4+0xc00], R10 ;  /* 0x000c000a03007988 */ /* 0x0001e80008000404 */
[----:B------:R1:W-:Y:S04]  /*101a0*/  STS.U16 [R3+UR4+0xc40], R11 ;  /* 0x000c400b03007988 */ /* 0x0003e80008000404 */
[----:B----4-:R-:W-:Y:S01]  /*101b0*/  STL [R1+0x10e0], R7 ;  /* 0x0010e00701007387 */ /* 0x010fe20000100800 */
[----:B0-----:R-:W-:-:S03]  /*101c0*/  @!P0 MOV R10, R2 ;  /* 0x00000002000a8202 */ /* 0x001fc60000000f00 */
[----:B------:R-:W4:Y:S01]  /*101d0*/  LDL R2, [R1+0x448] ;  /* 0x0004480001027983 */ /* 0x000f220000100800 */
[----:B-1----:R-:W-:-:S03]  /*101e0*/  @!P0 IMAD.MOV.U32 R11, RZ, RZ, R4 ;  /* 0x000000ffff0b8224 */ /* 0x002fc600078e0004 */
[----:B------:R-:W4:Y:S04]  /*101f0*/  LDL R4, [R1+0x444] ;  /* 0x0004440001047983 */ /* 0x000f280000100800 */
[----:B------:R2:W4:Y:S01]  /*10200*/  @!P0 LDG.E.U16 R8, desc[UR6][R10.64] ;  /* 0x000000060a088981 */ /* 0x000522000c1e1500 */
[----:B------:R-:W-:-:S03]  /*10210*/  PRMT R9, RZ, 0x7610, R9 ;  /* 0x00007610ff097816 */ /* 0x000fc60000000009 */
[----:B------:R-:W-:Y:S04]  /*10220*/  STS.U16 [R3+UR4+0xe40], R12 ;  /* 0x000e400c03007988 */ /* 0x000fe80008000404 */
[----:B------:R3:W-:Y:S01]  /*10230*/  STS.U16 [R3+UR4+0xe00], R13 ;  /* 0x000e000d03007988 */ /* 0x0007e20008000404 */
[----:B--2---:R-:W-:Y:S02]  /*10240*/  @!P1 IMAD.MOV.U32 R11, RZ, RZ, R31 ;  /* 0x000000ffff0b9224 */ /* 0x004fe400078e001f */
[----:B------:R-:W-:-:S05]  /*10250*/  @!P1 IMAD.MOV.U32 R10, RZ, RZ, R5 ;  /* 0x000000ffff0a9224 */ /* 0x000fca00078e0005 */
[----:B------:R0:W2:Y:S01]  /*10260*/  @!P1 LDG.E.U16 R9, desc[UR6][R10.64] ;  /* 0x000000060a099981 */ /* 0x0000a2000c1e1500 */
[----:B---3--:R-:W-:Y:S02]  /*10270*/  @!P0 IMAD.MOV.U32 R13, RZ, RZ, R30 ;  /* 0x000000ffff0d8224 */ /* 0x008fe400078e001e */
[----:B------:R-:W-:Y:S01]  /*10280*/  @!P0 IMAD.MOV.U32 R12, RZ, RZ, R0 ;  /* 0x000000ffff0c8224 */ /* 0x000fe200078e0000 */
[----:B0-----:R-:W-:-:S06]  /*10290*/  PRMT R10, RZ, 0x7610, R10 ;  /* 0x00007610ff0a7816 */ /* 0x001fcc000000000a */
[----:B------:R4:W3:Y:S01]  /*102a0*/  @!P0 LDG.E.U16 R10, desc[UR6][R12.64] ;  /* 0x000000060c0a8981 */ /* 0x0008e2000c1e1500 */
[----:B------:R-:W-:Y:S01]  /*102b0*/  PRMT R11, RZ, 0x7610, R11 ;  /* 0x00007610ff0b7816 */ /* 0x000fe2000000000b */
[----:B----4-:R-:W-:Y:S02]  /*102c0*/  @!P1 IMAD.MOV.U32 R12, RZ, RZ, R2 ;  /* 0x000000ffff0c9224 */ /* 0x010fe400078e0002 */
[----:B------:R-:W-:Y:S01]  /*102d0*/  @!P1 IMAD.MOV.U32 R13, RZ, RZ, R4 ;  /* 0x000000ffff0d9224 */ /* 0x000fe200078e0004 */
[----:B------:R-:W-:Y:S04]  /*102e0*/  STL [R1+0x10e4], R8 ;  /* 0x0010e40801007387 */ /* 0x000fe80000100800 */
[----:B------:R-:W4:Y:S04]  /*102f0*/  LDL R6, [R1+0x40c] ;  /* 0x00040c0001067983 */ /* 0x000f280000100800 */
[----:B------:R-:W4:Y:S04]  /*10300*/  LDL R5, [R1+0x410] ;  /* 0x0004100001057983 */ /* 0x000f280000100800 */
[----:B------:R0:W4:Y:S04]  /*10310*/  @!P1 LDG.E.U16 R11, desc[UR6][R12.64] ;  /* 0x000000060c0b9981 */ /* 0x000128000c1e1500 */
[----:B--2---:R-:W-:Y:S04]  /*10320*/  STL [R1+0x10e8], R9 ;  /* 0x0010e80901007387 */ /* 0x004fe80000100800 */
[----:B------:R-:W2:Y:S04]  /*10330*/  LDL R7, [R1+0x404] ;  /* 0x0004040001077983 */ /* 0x000ea80000100800 */
[----:B------:R-:W2:Y:S04]  /*10340*/  LDL R0, [R1+0x408] ;  /* 0x0004080001007983 */ /* 0x000ea80000100800 */
[----:B---3--:R-:W-:Y:S04]  /*10350*/  STL [R1+0x10ec], R10 ;  /* 0x0010ec0a01007387 */ /* 0x008fe80000100800 */
[----:B------:R-:W3:Y:S04]  /*10360*/  LDL R4, [R1+0x3d0] ;  /* 0x0003d00001047983 */ /* 0x000ee80000100800 */
[----:B------:R-:W3:Y:S01]  /*10370*/  LDL R2, [R1+0xb08] ;  /* 0x000b080001027983 */ /* 0x000ee20000100800 */
[----:B0-----:R-:W-:-:S03]  /*10380*/  PRMT R12, RZ, 0x7610, R12 ;  /* 0x00007610ff0c7816 */ /* 0x001fc6000000000c */
[----:B------:R4:W-:Y:S04]  /*10390*/  STS.U16 [R3+UR4+0x1000], R15 ;  /* 0x0010000f03007988 */ /* 0x0009e80008000404 */
[----:B------:R0:W-:Y:S01]  /*103a0*/  STS.U16 [R3+UR4+0x1040], R14 ;  /* 0x0010400e03007988 */ /* 0x0001e20008000404 */
[----:B----4-:R-:W-:Y:S02]  /*103b0*/  @!P0 IMAD.MOV.U32 R15, RZ, RZ, R6 ;  /* 0x000000ffff0f8224 */ /* 0x010fe400078e0006 */
[----:B0-----:R-:W-:Y:S01]  /*103c0*/  @!P0 IMAD.MOV.U32 R14, RZ, RZ, R5 ;  /* 0x000000ffff0e8224 */ /* 0x001fe200078e0005 */
[----:B------:R-:W-:Y:S04]  /*103d0*/  STL [R1+0x10f0], R11 ;  /* 0x0010f00b01007387 */ /* 0x000fe80000100800 */
[----:B------:R-:W4:Y:S04]  /*103e0*/  LDL R6, [R1+0xb04] ;  /* 0x000b040001067983 */ /* 0x000f280000100800 */
[----:B------:R-:W4:Y:S04]  /*103f0*/  LDL R5, [R1+0xb10] ;  /* 0x000b100001057983 */ /* 0x000f280000100800 */
[----:B------:R2:W4:Y:S01]  /*10400*/  @!P0 LDG.E.U16 R12, desc[UR6][R14.64] ;  /* 0x000000060e0c8981 */ /* 0x000522000c1e1500 */
[----:B------:R-:W-:-:S03]  /*10410*/  PRMT R13, RZ, 0x7610, R13 ;  /* 0x00007610ff0d7816 */ /* 0x000fc6000000000d */
[----:B------:R3:W-:Y:S04]  /*10420*/  STS.U16 [R3+UR4+0x1240], R17 ;  /* 0x0012401103007988 */ /* 0x0007e80008000404 */
[----:B------:R0:W-:Y:S01]  /*10430*/  STS.U16 [R3+UR4+0x1200], R16 ;  /* 0x0012001003007988 */ /* 0x0001e20008000404 */
[----:B--2---:R-:W-:Y:S02]  /*10440*/  @!P1 IMAD.MOV.U32 R15, RZ, RZ, R7 ;  /* 0x000000ffff0f9224 */ /* 0x004fe400078e0007 */
[----:B------:R-:W-:-:S05]  /*10450*/  @!P1 IMAD.MOV.U32 R14, RZ, RZ, R0 ;  /* 0x000000ffff0e9224 */ /* 0x000fca00078e0000 */
[----:B------:R1:W2:Y:S01]  /*10460*/  @!P1 LDG.E.U16 R13, desc[UR6][R14.64] ;  /* 0x000000060e0d9981 */ /* 0x0002a2000c1e1500 */
[----:B---3--:R-:W-:Y:S02]  /*10470*/  @!P0 MOV R17, R4 ;  /* 0x0000000400118202 */ /* 0x008fe40000000f00 */
[----:B-1----:R-:W-:Y:S01]  /*10480*/  PRMT R14, RZ, 0x7610, R14 ;  /* 0x00007610ff0e7816 */ /* 0x002fe2000000000e */
[----:B0-----:R-:W-:-:S05]  /*10490*/  @!P0 IMAD.MOV.U32 R16, RZ, RZ, R2 ;  /* 0x000000ffff108224 */ /* 0x001fca00078e0002 */
        /* <DEDUP_REMOVED lines=17> */
[----:B------:R-:W-:Y:S01]  /*105b0*/  PRMT R17, RZ, 0x7610, R17 ;  /* 0x00007610ff117816 */ /* 0x000fe20000000011 */
[----:B----4-:R-:W-:Y:S02]  /*105c0*/  @!P0 IMAD.MOV.U32 R19, RZ, RZ, R7 ;  /* 0x000000ffff138224 */ /* 0x010fe400078e0007 */
[----:B0-----:R-:W-:Y:S01]  /*105d0*/  @!P0 IMAD.MOV.U32 R18, RZ, RZ, R0 ;  /* 0x000000ffff128224 */ /* 0x001fe200078e0000 */
[----:B------:R-:W-:Y:S04]  /*105e0*/  STL [R1+0x1100], R15 ;  /* 0x0011000f01007387 */ /* 0x000fe80000100800 */
[----:B------:R-:W4:Y:S04]  /*105f0*/  LDL R7, [R1+0xb84] ;  /* 0x000b840001077983 */ /* 0x000f280000100800 */
[----:B------:R-:W4:Y:S04]  /*10600*/  LDL R0, [R1+0xb90] ;  /* 0x000b900001007983 */ /* 0x000f280000100800 */
[----:B------:R2:W4:Y:S04]  /*10610*/  @!P0 LDG.E.U16 R16, desc[UR6][R18.64] ;  /* 0x0000000612108981 */ /* 0x000528000c1e1500 */
[----:B------:R3:W-:Y:S04]  /*10620*/  STS.U16 [R3+UR4+0x1640], R21 ;  /* 0x0016401503007988 */ /* 0x0007e80008000404 */
[----:B------:R0:W-:Y:S01]  /*10630*/  STS.U16 [R3+UR4+0x1600], R20 ;  /* 0x0016001403007988 */ /* 0x0001e20008000404 */
[----:B--2---:R-:W-:-:S02]  /*10640*/  @!P1 IMAD.MOV.U32 R19, RZ, RZ, R4 ;  /* 0x000000ffff139224 */ /* 0x004fc400078e0004 */
[----:B------:R-:W-:-:S05]  /*10650*/  @!P1 IMAD.MOV.U32 R18, RZ, RZ, R2 ;  /* 0x000000ffff129224 */ /* 0x000fca00078e0002 */
[----:B------:R1:W2:Y:S01]  /*10660*/  @!P1 LDG.E.U16 R17, desc[UR6][R18.64] ;  /* 0x0000000612119981 */ /* 0x0002a2000c1e1500 */
[----:B---3--:R-:W-:Y:S01]  /*10670*/  @!P0 IMAD.MOV.U32 R21, RZ, RZ, R6 ;  /* 0x000000ffff158224 */ /* 0x008fe200078e0006 */
[----:B-1----:R-:W-:Y:S01]  /*10680*/  PRMT R18, RZ, 0x7610, R18 ;  /* 0x00007610ff127816 */ /* 0x002fe20000000012 */
[----:B0-----:R-:W-:-:S05]  /*10690*/  @!P0 IMAD.MOV.U32 R20, RZ, RZ, R5 ;  /* 0x000000ffff148224 */ /* 0x001fca00078e0005 */
[----:B------:R4:W3:Y:S01]  /*106a0*/  @!P0 LDG.E.U16 R18, desc[UR6][R20.64] ;  /* 0x0000000614128981 */ /* 0x0008e2000c1e1500 */
[----:B------:R-:W-:Y:S01]  /*106b0*/  PRMT R19, RZ, 0x7610, R19 ;  /* 0x00007610ff137816 */ /* 0x000fe20000000013 */
[----:B----4-:R-:W-:Y:S02]  /*106c0*/  @!P1 IMAD.MOV.U32 R21, RZ, RZ, R7 ;  /* 0x000000ffff159224 */ /* 0x010fe400078e0007 */
[----:B------:R-:W-:-:S05]  /*106d0*/  @!P1 IMAD.MOV.U32 R20, RZ, RZ, R0 ;  /* 0x000000ffff149224 */ /* 0x000fca00078e0000 */
[----:B------:R-:W4:Y:S04]  /*106e0*/  @!P1 LDG.E.U16 R19, desc[UR6][R20.64] ;  /* 0x0000000614139981 */ /* 0x000f28000c1e1500 */
[----:B------:R-:W-:Y:S04]  /*106f0*/  STL [R1+0x1104], R16 ;  /* 0x0011041001007387 */ /* 0x000fe80000100800 */
[----:B------:R-:W4:Y:S04]  /*10700*/  LDL R4, [R1+0x6fc] ;  /* 0x0006fc0001047983 */ /* 0x000f280000100800 */
[----:B------:R-:W4:Y:S04]  /*10710*/  LDL R2, [R1+0x700] ;  /* 0x0007000001027983 */ /* 0x000f280000100800 */
[----:B--2---:R-:W-:Y:S04]  /*10720*/  STL [R1+0x1108], R17 ;  /* 0x0011081101007387 */ /* 0x004fe80000100800 */
[----:B------:R-:W2:Y:S04]  /*10730*/  LDL R10, [R1+0x6f4] ;  /* 0x0006f400010a7983 */ /* 0x000ea80000100800 */
[----:B------:R-:W2:Y:S04]  /*10740*/  LDL R5, [R1+0x6f8] ;  /* 0x0006f80001057983 */ /* 0x000ea80000100800 */
[----:B------:R-:W2:Y:S04]  /*10750*/  LDL R6, [R1+0x6c0] ;  /* 0x0006c00001067983 */ /* 0x000ea80000100800 */
[----:B---3--:R-:W-:Y:S04]  /*10760*/  STL [R1+0x110c], R18 ;  /* 0x00110c1201007387 */ /* 0x008fe80000100800 */
[----:B------:R-:W3:Y:S04]  /*10770*/  LDL R9, [R1+0x6bc] ;  /* 0x0006bc0001097983 */ /* 0x000ee80000100800 */
[----:B------:R-:W3:Y:S04]  /*10780*/  LDL R8, [R1+0x6b4] ;  /* 0x0006b40001087983 */ /* 0x000ee80000100800 */
[----:B------:R-:W3:Y:S01]  /*10790*/  LDL R0, [R1+0x6b8] ;  /* 0x0006b80001007983 */ /* 0x000ee20000100800 */
[----:B------:R-:W-:-:S02]  /*107a0*/  PRMT R60, RZ, 0x7610, R60 ;  /* 0x00007610ff3c7816 */ /* 0x000fc4000000003c */
[----:B------:R-:W-:Y:S02]  /*107b0*/  PRMT R58, RZ, 0x7610, R58 ;  /* 0x00007610ff3a7816 */ /* 0x000fe4000000003a */
[----:B------:R-:W-:Y:S01]  /*107c0*/  PRMT R56, RZ, 0x7610, R56 ;  /* 0x00007610ff387816 */ /* 0x000fe20000000038 */
[----:B----4-:R-:W-:Y:S04]  /*107d0*/  STL [R1+0x1110], R19 ;  /* 0x0011101301007387 */ /* 0x010fe80000100800 */
[----:B------:R-:W4:Y:S04]  /*107e0*/  LDL R11, [R1+0x67c] ;  /* 0x00067c00010b7983 */ /* 0x000f280000100800 */
[----:B------:R-:W4:Y:S01]  /*107f0*/  LDL R7, [R1+0x680] ;  /* 0x0006800001077983 */ /* 0x000f220000100800 */
[----:B------:R-:W-:-:S02]  /*10800*/  @!P0 IMAD.MOV.U32 R21, RZ, RZ, R4 ;  /* 0x000000ffff158224 */ /* 0x000fc400078e0004 */
[----:B------:R-:W-:Y:S01]  /*10810*/  @!P0 IMAD.MOV.U32 R20, RZ, RZ, R2 ;  /* 0x000000ffff148224 */ /* 0x000fe200078e0002 */
[----:B------:R-:W-:Y:S01]  /*10820*/  PRMT R54, RZ, 0x7610, R54 ;  /* 0x00007610ff367816 */ /* 0x000fe20000000036 */
[----:B------:R-:W4:Y:S04]  /*10830*/  LDL R4, [R1+0x674] ;  /* 0x0006740001047983 */ /* 0x000f280000100800 */
[----:B------:R2:W4:Y:S01]  /*10840*/  @!P0 LDG.E.U16 R60, desc[UR6][R20.64] ;  /* 0x00000006143c8981 */ /* 0x000522000c1e1500 */
[----:B------:R-:W-:-:S03]  /*10850*/  PRMT R52, RZ, 0x7610, R52 ;  /* 0x00007610ff347816 */ /* 0x000fc60000000034 */
[----:B------:R-:W4:Y:S01]  /*10860*/  LDL R2, [R1+0x678] ;  /* 0x0006780001027983 */ /* 0x000f220000100800 */
[----:B--2---:R-:W-:Y:S01]  /*10870*/  @!P1 IMAD.MOV.U32 R21, RZ, RZ, R10 ;  /* 0x000000ffff159224 */ /* 0x004fe200078e000a */
[----:B------:R-:W-:-:S05]  /*10880*/  @!P1 MOV R20, R5 ;  /* 0x0000000500149202 */ /* 0x000fca0000000f00 */
[----:B------:R0:W2:Y:S02]  /*10890*/  @!P1 LDG.E.U16 R58, desc[UR6][R20.64] ;  /* 0x00000006143a9981 */ /* 0x0000a4000c1e1500 */
[----:B0-----:R-:W-:Y:S02]  /*108a0*/  @!P0 IMAD.MOV.U32 R20, RZ, RZ, R6 ;  /* 0x000000ffff148224 */ /* 0x001fe400078e0006 */
[----:B---3--:R-:W-:-:S05]  /*108b0*/  @!P0 IMAD.MOV.U32 R21, RZ, RZ, R9 ;  /* 0x000000ffff158224 */ /* 0x008fca00078e0009 */
[----:B------:R0:W3:Y:S02]  /*108c0*/  @!P0 LDG.E.U16 R56, desc[UR6][R20.64] ;  /* 0x0000000614388981 */ /* 0x0000e4000c1e1500 */
[----:B0-----:R-:W-:Y:S02]  /*108d0*/  @!P1 IMAD.MOV.U32 R20, RZ, RZ, R0 ;  /* 0x000000ffff149224 */ /* 0x001fe400078e0000 */
[----:B------:R-:W-:-:S05]  /*108e0*/  @!P1 IMAD.MOV.U32 R21, RZ, RZ, R8 ;  /* 0x000000ffff159224 */ /* 0x000fca00078e0008 */
[----:B------:R4:W3:Y:S02]  /*108f0*/  @!P1 LDG.E.U16 R54, desc[UR6][R20.64] ;  /* 0x0000000614369981 */ /* 0x0008e4000c1e1500 */
[----:B----4-:R-:W-:Y:S02]  /*10900*/  @!P0 IMAD.MOV.U32 R21, RZ, RZ, R11 ;  /* 0x000000ffff158224 */ /* 0x010fe400078e000b */
[----:B------:R-:W-:-:S05]  /*10910*/  @!P0 IMAD.MOV.U32 R20, RZ, RZ, R7 ;  /* 0x000000ffff148224 */ /* 0x000fca00078e0007 */
[----:B------:R0:W4:Y:S04]  /*10920*/  @!P0 LDG.E.U16 R52, desc[UR6][R20.64] ;  /* 0x0000000614348981 */ /* 0x000128000c1e1500 */
[----:B------:R-:W-:Y:S04]  /*10930*/  STL [R1+0x1114], R60 ;  /* 0x0011143c01007387 */ /* 0x000fe80000100800 */
[----:B------:R-:W4:Y:S04]  /*10940*/  LDL R10, [R1+0x63c] ;  /* 0x00063c00010a7983 */ /* 0x000f280000100800 */
[----:B------:R-:W4:Y:S04]  /*10950*/  LDL R5, [R1+0x640] ;  /* 0x0006400001057983 */ /* 0x000f280000100800 */
[----:B--2---:R-:W-:Y:S04]  /*10960*/  STL [R1+0x1118], R58 ;  /* 0x0011183a01007387 */ /* 0x004fe80000100800 */
[----:B------:R-:W2:Y:S04]  /*10970*/  LDL R9, [R1+0x634] ;  /* 0x0006340001097983 */ /* 0x000ea80000100800 */
[----:B------:R-:W2:Y:S04]  /*10980*/  LDL R6, [R1+0x638] ;  /* 0x0006380001067983 */ /* 0x000ea80000100800 */
[----:B---3--:R-:W-:Y:S04]  /*10990*/  STL [R1+0x111c], R56 ;  /* 0x00111c3801007387 */ /* 0x008fe80000100800 */
[----:B------:R-:W3:Y:S04]  /*109a0*/  LDL R8, [R1+0x5fc] ;  /* 0x0005fc0001087983 */ /* 0x000ee80000100800 */
[----:B------:R-:W3:Y:S01]  /*109b0*/  LDL R0, [R1+0x600] ;  /* 0x0006000001007983 */ /* 0x000ee20000100800 */
[----:B------:R-:W-:Y:S01]  /*109c0*/  PRMT R50, RZ, 0x7610, R50 ;  /* 0x00007610ff327816 */ /* 0x000fe20000000032 */
[----:B0-----:R-:W-:-:S02]  /*109d0*/  @!P1 IMAD.MOV.U32 R20, RZ, RZ, R2 ;  /* 0x000000ffff149224 */ /* 0x001fc400078e0002 */
[----:B------:R-:W-:Y:S01]  /*109e0*/  @!P1 IMAD.MOV.U32 R21, RZ, RZ, R4 ;  /* 0x000000ffff159224 */ /* 0x000fe200078e0004 */
[----:B------:R-:W-:Y:S01]  /*109f0*/  PRMT R48, RZ, 0x7610, R48 ;  /* 0x00007610ff307816 */ /* 0x000fe20000000030 */
[----:B------:R-:W-:Y:S04]  /*10a00*/  STL [R1+0x1120], R54 ;  /* 0x0011203601007387 */ /* 0x000fe80000100800 */
[----:B------:R0:W3:Y:S01]  /*10a10*/  @!P1 LDG.E.U16 R50, desc[UR6][R20.64] ;  /* 0x0000000614329981 */ /* 0x0000e2000c1e1500 */
[----:B------:R-:W-:Y:S02]  /*10a20*/  LOP3.LUT R2, R3, 0x10, RZ, 0x3c, !PT ;  /* 0x0000001003027812 */ /* 0x000fe400078e3cff */
[----:B------:R-:W-:Y:S01]  /*10a30*/  PRMT R46, RZ, 0x7610, R46 ;  /* 0x00007610ff2e7816 */ /* 0x000fe2000000002e */
[----:B------:R-:W-:Y:S04]  /*10a40*/  STS.U16 [R3+UR4+0x1800], R29 ;  /* 0x0018001d03007988 */ /* 0x000fe80008000404 */
[----:B----4-:R-:W-:Y:S04]  /*10a50*/  STL [R1+0x1124], R52 ;  /* 0x0011243401007387 */ /* 0x010fe80000100800 */
[----:B------:R-:W4:Y:S04]  /*10a60*/  LDL R7, [R1+0x5f4] ;  /* 0x0005f40001077983 */ /* 0x000f280000100800 */
[----:B------:R-:W4:Y:S01]  /*10a70*/  LDL R4, [R1+0x5f8] ;  /* 0x0005f80001047983 */ /* 0x000f220000100800 */
[----:B0-----:R-:W-:-:S02]  /*10a80*/  @!P0 IMAD.MOV.U32 R21, RZ, RZ, R10 ;  /* 0x000000ffff158224 */ /* 0x001fc400078e000a */
[----:B------:R-:W-:-:S05]  /*10a90*/  @!P0 IMAD.MOV.U32 R20, RZ, RZ, R5 ;  /* 0x000000ffff148224 */ /* 0x000fca00078e0005 */
[----:B------:R2:W4:Y:S04]  /*10aa0*/  @!P0 LDG.E.U16 R48, desc[UR6][R20.64] ;  /* 0x0000000614308981 */ /* 0x000528000c1e1500 */
[----:B------:R-:W-:Y:S04]  /*10ab0*/  STS.U16 [R3+UR4+0x1840], R28 ;  /* 0x0018401c03007988 */ /* 0x000fe80008000404 */
[----:B------:R-:W-:Y:S04]  /*10ac0*/  STS.U16 [R3+UR4+0x1a40], R27 ;  /* 0x001a401b03007988 */ /* 0x000fe80008000404 */
[----:B------:R-:W-:Y:S04]  /*10ad0*/  STS.U16 [R3+UR4+0x1a00], R26 ;  /* 0x001a001a03007988 */ /* 0x000fe80008000404 */
[----:B------:R-:W-:Y:S04]  /*10ae0*/  STS.U16 [R3+UR4+0x1c00], R25 ;  /* 0x001c001903007988 */ /* 0x000fe80008000404 */
[----:B------:R-:W-:Y:S04]  /*10af0*/  STS.U16 [R3+UR4+0x1c40], R24 ;  /* 0x001c401803007988 */ /* 0x000fe80008000404 */
[----:B------:R-:W-:Y:S04]  /*10b00*/  STS.U16 [R3+UR4+0x1e40], R23 ;  /* 0x001e401703007988 */ /* 0x000fe80008000404 */
[----:B------:R-:W-:Y:S04]  /*10b10*/  STS.U16 [R3+UR4+0x1e00], R22 ;  /* 0x001e001603007988 */ /* 0x000fe80008000404 */
[----:B------:R-:W-:Y:S04]  /*10b20*/  STS.U16 [R2+UR4+0x80], R42 ;  /* 0x0000802a02007988 */ /* 0x000fe80008000404 */
[----:B------:R0:W-:Y:S02]  /*10b30*/  STS.U16 [R2+UR4+0xc0], R44 ;  /* 0x0000c02c02007988 */ /* 0x0001e40008000404 */
[----:B0-----:R-:W-:-:S02]  /*10b40*/  PRMT R44, RZ, 0x7610, R44 ;  /* 0x00007610ff2c7816 */ /* 0x001fc4000000002c */
[----:B--2---:R-:W-:Y:S01]  /*10b50*/  @!P1 MOV R21, R9 ;  /* 0x0000000900159202 */ /* 0x004fe20000000f00 */
[----:B------:R-:W-:-:S05]  /*10b60*/  @!P1 IMAD.MOV.U32 R20, RZ, RZ, R6 ;  /* 0x000000ffff149224 */ /* 0x000fca00078e0006 */
[----:B------:R3:W2:Y:S02]  /*10b70*/  @!P1 LDG.E.U16 R46, desc[UR6][R20.64] ;  /* 0x00000006142e9981 */ /* 0x0006a4000c1e1500 */
[----:B---3--:R-:W-:Y:S02]  /*10b80*/  @!P0 IMAD.MOV.U32 R21, RZ, RZ, R8 ;  /* 0x000000ffff158224 */ /* 0x008fe400078e0008 */
[----:B------:R-:W-:-:S05]  /*10b90*/  @!P0 IMAD.MOV.U32 R20, RZ, RZ, R0 ;  /* 0x000000ffff148224 */ /* 0x000fca00078e0000 */
[----:B------:R4:W3:Y:S01]  /*10ba0*/  @!P0 LDG.E.U16 R44, desc[UR6][R20.64] ;  /* 0x00000006142c8981 */ /* 0x0008e2000c1e1500 */
[----:B------:R-:W-:-:S03]  /*10bb0*/  PRMT R42, RZ, 0x7610, R42 ;  /* 0x00007610ff2a7816 */ /* 0x000fc6000000002a */
[----:B------:R-:W-:Y:S04]  /*10bc0*/  STL [R1+0x1128], R50 ;  /* 0x0011283201007387 */ /* 0x000fe80000100800 */
[----:B------:R-:W3:Y:S04]  /*10bd0*/  LDL.LU R32, [R1+0x310] ;  /* 0x0003100001207983 */ /* 0x000ee80000300800 */
[----:B------:R-:W3:Y:S04]  /*10be0*/  LDL R10, [R1+0x5bc] ;  /* 0x0005bc00010a7983 */ /* 0x000ee80000100800 */
[----:B------:R-:W3:Y:S04]  /*10bf0*/  LDL R5, [R1+0x5c0] ;  /* 0x0005c00001057983 */ /* 0x000ee80000100800 */
[----:B------:R-:W3:Y:S01]  /*10c00*/  LDL.LU R30, [R1+0x304] ;  /* 0x00030400011e7983 */ /* 0x000ee20000300800 */
[----:B----4-:R-:W-:-:S02]  /*10c10*/  @!P1 IMAD.MOV.U32 R21, RZ, RZ, R7 ;  /* 0x000000ffff159224 */ /* 0x010fc400078e0007 */
[----:B------:R-:W-:-:S05]  /*10c20*/  @!P1 IMAD.MOV.U32 R20, RZ, RZ, R4 ;  /* 0x000000ffff149224 */ /* 0x000fca00078e0004 */
[----:B------:R0:W4:Y:S04]  /*10c30*/  @!P1 LDG.E.U16 R42, desc[UR6][R20.64] ;  /* 0x00000006142a9981 */ /* 0x000128000c1e1500 */
[----:B------:R-:W-:Y:S04]  /*10c40*/  STL [R1+0x112c], R48 ;  /* 0x00112c3001007387 */ /* 0x000fe80000100800 */
[----:B------:R-:W4:Y:S04]  /*10c50*/  LDL R9, [R1+0x5b4] ;  /* 0x0005b40001097983 */ /* 0x000f280000100800 */
[----:B------:R-:W4:Y:S04]  /*10c60*/  LDL R6, [R1+0x5b8] ;  /* 0x0005b80001067983 */ /* 0x000f280000100800 */
[----:B------:R-:W4:Y:S04]  /*10c70*/  LDL.LU R31, [R1+0x308] ;  /* 0x00030800011f7983 */ /* 0x000f280000300800 */
[----:B--2---:R-:W-:Y:S04]  /*10c80*/  STL [R1+0x1130], R46 ;  /* 0x0011302e01007387 */ /* 0x004fe80000100800 */
[----:B------:R-:W2:Y:S04]  /*10c90*/  LDL R14, [R1+0x57c] ;  /* 0x00057c00010e7983 */ /* 0x000ea80000100800 */
[----:B------:R-:W2:Y:S04]  /*10ca0*/  LDL R13, [R1+0x580] ;  /* 0x00058000010d7983 */ /* 0x000ea80000100800 */
[----:B------:R-:W2:Y:S04]  /*10cb0*/  LDL.LU R8, [R1+0x2ec] ;  /* 0x0002ec0001087983 */ /* 0x000ea80000300800 */
[----:B------:R-:W2:Y:S04]  /*10cc0*/  LDL R12, [R1+0x574] ;  /* 0x00057400010c7983 */ /* 0x000ea80000100800 */
[----:B------:R-:W2:Y:S04]  /*10cd0*/  LDL R0, [R1+0x578] ;  /* 0x0005780001007983 */ /* 0x000ea80000100800 */
[----:B---3--:R-:W-:Y:S04]  /*10ce0*/  STL [R1+0x1134], R44 ;  /* 0x0011342c01007387 */ /* 0x008fe80000100800 */
[----:B------:R-:W3:Y:S04]  /*10cf0*/  LDL.LU R11, [R1+0x2f0] ;  /* 0x0002f000010b7983 */ /* 0x000ee80000300800 */
[----:B------:R-:W3:Y:S01]  /*10d00*/  LDL R4, [R1+0x540] ;  /* 0x0005400001047983 */ /* 0x000ee20000100800 */
[----:B0-----:R-:W-:-:S03]  /*10d10*/  @!P0 IMAD.MOV.U32 R21, RZ, RZ, R10 ;  /* 0x000000ffff158224 */ /* 0x001fc600078e000a */
[----:B------:R0:W-:Y:S01]  /*10d20*/  STS.U16 [R2+UR4+0x2c0], R40 ;  /* 0x0002c02802007988 */ /* 0x0001e20008000404 */
[----:B------:R-:W-:-:S03]  /*10d30*/  @!P0 IMAD.MOV.U32 R20, RZ, RZ, R5 ;  /* 0x000000ffff148224 */ /* 0x000fc600078e0005 */
[----:B------:R-:W3:Y:S01]  /*10d40*/  LDL R7, [R1+0x53c] ;  /* 0x00053c0001077983 */ /* 0x000ee20000100800 */
[----:B0-----:R-:W-:-:S03]  /*10d50*/  PRMT R40, RZ, 0x7610, R40 ;  /* 0x00007610ff287816 */ /* 0x001fc60000000028 */
[----:B------:R0:W-:Y:S01]  /*10d60*/  STS.U16 [R2+UR4+0x280], R32 ;  /* 0x0002802002007988 */ /* 0x0001e20008000404 */
[----:B------:R-:W-:-:S03]  /*10d70*/  PRMT R38, RZ, 0x7610, R38 ;  /* 0x00007610ff267816 */ /* 0x000fc60000000026 */
[----:B------:R1:W-:Y:S04]  /*10d80*/  STS.U16 [R2+UR4+0x480], R30 ;  /* 0x0004801e02007988 */ /* 0x0003e80008000404 */
[----:B------:R1:W3:Y:S04]  /*10d90*/  @!P0 LDG.E.U16 R40, desc[UR6][R20.64] ;  /* 0x0000000614288981 */ /* 0x0002e8000c1e1500 */
[----:B----4-:R-:W-:Y:S04]  /*10da0*/  STL [R1+0x1138], R42 ;  /* 0x0011382a01007387 */ /* 0x010fe80000100800 */
[----:B0-----:R-:W4:Y:S01]  /*10db0*/  LDL.LU R32, [R1+0x2dc] ;  /* 0x0002dc0001207983 */ /* 0x001f220000300800 */
[----:B-1----:R-:W-:-:S03]  /*10dc0*/  @!P1 IMAD.MOV.U32 R21, RZ, RZ, R9 ;  /* 0x000000ffff159224 */ /* 0x002fc600078e0009 */
[----:B------:R-:W4:Y:S01]  /*10dd0*/  LDL R5, [R1+0x538] ;  /* 0x0005380001057983 */ /* 0x000f220000100800 */
[----:B------:R-:W-:-:S03]  /*10de0*/  @!P1 IMAD.MOV.U32 R20, RZ, RZ, R6 ;  /* 0x000000ffff149224 */ /* 0x000fc600078e0006 */
[----:B------:R-:W4:Y:S04]  /*10df0*/  LDL.LU R30, [R1+0x2e0] ;  /* 0x0002e000011e7983 */ /* 0x000f280000300800 */
[----:B------:R-:W4:Y:S01]  /*10e00*/  LDL R9, [R1+0x534] ;  /* 0x0005340001097983 */ /* 0x000f220000100800 */
[----:B------:R-:W-:-:S03]  /*10e10*/  PRMT R36, RZ, 0x7610, R36 ;  /* 0x00007610ff247816 */ /* 0x000fc60000000024 */
[----:B------:R-:W4:Y:S04]  /*10e20*/  LDL R6, [R1+0x500] ;  /* 0x0005000001067983 */ /* 0x000f280000100800 */
[----:B------:R2:W4:Y:S04]  /*10e30*/  @!P1 LDG.E.U16 R38, desc[UR6][R20.64] ;  /* 0x0000000614269981 */ /* 0x000528000c1e1500 */
[----:B------:R-:W4:Y:S04]  /*10e40*/  LDL R10, [R1+0x4fc] ;  /* 0x0004fc00010a7983 */ /* 0x000f280000100800 */
[----:B------:R0:W-:Y:S04]  /*10e50*/  STS.U16 [R2+UR4+0x4c0], R31 ;  /* 0x0004c01f02007988 */ /* 0x0001e80008000404 */
[----:B0-----:R-:W4:Y:S01]  /*10e60*/  LDL.LU R31, [R1+0x2cc] ;  /* 0x0002cc00011f7983 */ /* 0x001f220000300800 */
[----:B--2---:R-:W-:-:S02]  /*10e70*/  @!P0 IMAD.MOV.U32 R21, RZ, RZ, R14 ;  /* 0x000000ffff158224 */ /* 0x004fc400078e000e */
[----:B------:R-:W-:Y:S01]  /*10e80*/  @!P0 IMAD.MOV.U32 R20, RZ, RZ, R13 ;  /* 0x000000ffff148224 */ /* 0x000fe200078e000d */
[----:B------:R0:W-:Y:S04]  /*10e90*/  STS.U16 [R2+UR4+0x6c0], R8 ;  /* 0x0006c00802007988 */ /* 0x0001e80008000404 */
[----:B------:R1:W2:Y:S04]  /*10ea0*/  @!P0 LDG.E.U16 R36, desc[UR6][R20.64] ;  /* 0x0000000614248981 */ /* 0x0002a8000c1e1500 */
[----:B0-----:R-:W2:Y:S01]  /*10eb0*/  LDL.LU R8, [R1+0x2d0] ;  /* 0x0002d00001087983 */ /* 0x001ea20000300800 */
[----:B-1----:R-:W-:-:S03]  /*10ec0*/  @!P1 IMAD.MOV.U32 R20, RZ, RZ, R0 ;  /* 0x000000ffff149224 */ /* 0x002fc600078e0000 */
[----:B------:R-:W2:Y:S01]  /*10ed0*/  LDL R0, [R1+0x4f8] ;  /* 0x0004f80001007983 */ /* 0x000ea20000100800 */
[----:B---3--:R-:W-:-:S03]  /*10ee0*/  @!P0 MOV R22, R4 ;  /* 0x0000000400168202 */ /* 0x008fc60000000f00 */
[----:B------:R-:W3:Y:S01]  /*10ef0*/  LDL R4, [R1+0x4c0] ;  /* 0x0004c00001047983 */ /* 0x000ee20000100800 */
[----:B------:R-:W-:Y:S01]  /*10f00*/  PRMT R34, RZ, 0x7610, R34 ;  /* 0x00007610ff227816 */ /* 0x000fe20000000022 */
[----:B------:R-:W-:Y:S02]  /*10f10*/  @!P1 IMAD.MOV.U32 R21, RZ, RZ, R12 ;  /* 0x000000ffff159224 */ /* 0x000fe400078e000c */
[----:B------:R-:W3:Y:S01]  /*10f20*/  LDL R12, [R1+0x4f4] ;  /* 0x0004f400010c7983 */ /* 0x000ee20000100800 */
[----:B------:R-:W-:-:S03]  /*10f30*/  @!P0 IMAD.MOV.U32 R23, RZ, RZ, R7 ;  /* 0x000000ffff178224 */ /* 0x000fc600078e0007 */
[----:B------:R0:W3:Y:S04]  /*10f40*/  @!P1 LDG.E.U16 R34, desc[UR6][R20.64] ;  /* 0x0000000614229981 */ /* 0x0000e8000c1e1500 */
[----:B------:R-:W3:Y:S01]  /*10f50*/  LDL R7, [R1+0x4bc] ;  /* 0x0004bc0001077983 */ /* 0x000ee20000100800 */
[----:B0-----:R-:W-:-:S03]  /*10f60*/  PRMT R20, RZ, 0x7610, R20 ;  /* 0x00007610ff147816 */ /* 0x001fc60000000014 */
[----:B------:R0:W-:Y:S01]  /*10f70*/  STS.U16 [R2+UR4+0x680], R11 ;  /* 0x0006800b02007988 */ /* 0x0001e20008000404 */
[----:B------:R-:W-:-:S03]  /*10f80*/  PRMT R21, RZ, 0x7610, R21 ;  /* 0x00007610ff157816 */ /* 0x000fc60000000015 */
[----:B------:R1:W3:Y:S04]  /*10f90*/  @!P0 LDG.E.U16 R20, desc[UR6][R22.64] ;  /* 0x0000000616148981 */ /* 0x0002e8000c1e1500 */
[----:B0-----:R-:W3:Y:S04]  /*10fa0*/  LDL.LU R11, [R1+0x2b4] ;  /* 0x0002b400010b7983 */ /* 0x001ee80000300800 */
[----:B----4-:R0:W-:Y:S01]  /*10fb0*/  STS.U16 [R2+UR4+0x880], R32 ;  /* 0x0008802002007988 */ /* 0x0101e20008000404 */
[----:B-1----:R-:W-:Y:S02]  /*10fc0*/  @!P1 IMAD.MOV.U32 R22, RZ, RZ, R5 ;  /* 0x000000ffff169224 */ /* 0x002fe400078e0005 */
[----:B------:R-:W-:Y:S01]  /*10fd0*/  @!P1 IMAD.MOV.U32 R23, RZ, RZ, R9 ;  /* 0x000000ffff179224 */ /* 0x000fe200078e0009 */
[----:B0-----:R-:W4:Y:S01]  /*10fe0*/  LDL.LU R32, [R1+0x2b8] ;  /* 0x0002b80001207983 */ /* 0x001f220000300800 */
[----:B------:R-:W-:-:S03]  /*10ff0*/  @!P0 IMAD.MOV.U32 R24, RZ, RZ, R6 ;  /* 0x000000ffff188224 */ /* 0x000fc600078e0006 */
[----:B------:R-:W4:Y:S04]  /*11000*/  LDL R5, [R1+0x4b8] ;  /* 0x0004b80001057983 */ /* 0x000f280000100800 */
[----:B------:R-:W4:Y:S04]  /*11010*/  LDL R9, [R1+0x4b4] ;  /* 0x0004b40001097983 */ /* 0x000f280000100800 */
[----:B------:R-:W4:Y:S01]  /*11020*/  LDL R6, [R1+0x480] ;  /* 0x0004800001067983 */ /* 0x000f220000100800 */
[----:B------:R-:W-:-:S03]  /*11030*/  @!P0 IMAD.MOV.U32 R25, RZ, RZ, R10 ;  /* 0x000000ffff198224 */ /* 0x000fc600078e000a */
[----:B------:R0:W4:Y:S04]  /*11040*/  @!P1 LDG.E.U16 R21, desc[UR6][R22.64] ;  /* 0x0000000616159981 */ /* 0x000128000c1e1500 */
[----:B------:R-:W4:Y:S01]  /*11050*/  LDL R10, [R1+0x47c] ;  /* 0x00047c00010a7983 */ /* 0x000f220000100800 */
[----:B0-----:R-:W-:-:S03]  /*11060*/  PRMT R22, RZ, 0x7610, R22 ;  /* 0x00007610ff167816 */ /* 0x001fc60000000016 */
[----:B------:R0:W-:Y:S04]  /*11070*/  STS.U16 [R2+UR4+0x8c0], R30 ;  /* 0x0008c01e02007988 */ /* 0x0001e80008000404 */
[----:B------:R1:W-:Y:S04]  /*11080*/  STS.U16 [R2+UR4+0xac0], R31 ;  /* 0x000ac01f02007988 */ /* 0x0003e80008000404 */
[----:B------:R2:W4:Y:S04]  /*11090*/  @!P0 LDG.E.U16 R22, desc[UR6][R24.64] ;  /* 0x0000000618168981 */ /* 0x000528000c1e1500 */
[----:B0-----:R-:W4:Y:S04]  /*110a0*/  LDL.LU R30, [R1+0x2a8] ;  /* 0x0002a800011e7983 */ /* 0x001f280000300800 */
[----:B-1----:R-:W4:Y:S01]  /*110b0*/  LDL.LU R31, [R1+0x2ac] ;  /* 0x0002ac00011f7983 */ /* 0x002f220000300800 */
[----:B--2---:R-:W-:-:S03]  /*110c0*/  @!P1 IMAD.MOV.U32 R24, RZ, RZ, R0 ;  /* 0x000000ffff189224 */ /* 0x004fc600078e0000 */
[----:B------:R-:W2:Y:S04]  /*110d0*/  LDL R0, [R1+0x478] ;  /* 0x0004780001007983 */ /* 0x000ea80000100800 */
[----:B------:R-:W2:Y:S01]  /*110e0*/  LDL.LU R13, [R1+0x294] ;  /* 0x00029400010d7983 */ /* 0x000ea20000300800 */
[----:B---3--:R-:W-:-:S03]  /*110f0*/  @!P0 IMAD.MOV.U32 R26, RZ, RZ, R4 ;  /* 0x000000ffff1a8224 */ /* 0x008fc600078e0004 */
[----:B------:R-:W3:Y:S01]  /*11100*/  LDL R4, [R1+0x474] ;  /* 0x0004740001047983 */ /* 0x000ee20000100800 */
[----:B------:R-:W-:Y:S01]  /*11110*/  PRMT R23, RZ, 0x7610, R23 ;  /* 0x00007610ff177816 */ /* 0x000fe20000000017 */
[----:B------:R-:W-:-:S05]  /*11120*/  @!P1 IMAD.MOV.U32 R25, RZ, RZ, R12 ;  /* 0x000000ffff199224 */ /* 0x000fca00078e000c */
[----:B------:R0:W3:Y:S01]  /*11130*/  @!P1 LDG.E.U16 R23, desc[UR6][R24.64] ;  /* 0x0000000618179981 */ /* 0x0000e2000c1e1500 */
[----:B------:R-:W-:-:S03]  /*11140*/  @!P0 IMAD.MOV.U32 R27, RZ, RZ, R7 ;  /* 0x000000ffff1b8224 */ /* 0x000fc600078e0007 */
[----:B------:R1:W-:Y:S04]  /*11150*/  STS.U16 [R2+UR4+0xa80], R8 ;  /* 0x000a800802007988 */ /* 0x0003e80008000404 */
[----:B------:R-:W3:Y:S01]  /*11160*/  LDL R7, [R1+0x440] ;  /* 0x0004400001077983 */ /* 0x000ee20000100800 */
[----:B0-----:R-:W-:-:S03]  /*11170*/  PRMT R24, RZ, 0x7610, R24 ;  /* 0x00007610ff187816 */ /* 0x001fc60000000018 */
[----:B-1----:R-:W3:Y:S01]  /*11180*/  LDL R8, [R1+0x43c] ;  /* 0x00043c0001087983 */ /* 0x002ee20000100800 */
[----:B------:R-:W-:-:S03]  /*11190*/  PRMT R25, RZ, 0x7610, R25 ;  /* 0x00007610ff197816 */ /* 0x000fc60000000019 */
[----:B------:R4:W3:Y:S04]  /*111a0*/  @!P0 LDG.E.U16 R24, desc[UR6][R26.64] ;  /* 0x000000061a188981 */ /* 0x0008e8000c1e1500 */
[----:B------:R-:W3:Y:S04]  /*111b0*/  LDL.LU R12, [R1+0x298] ;  /* 0x00029800010c7983 */ /* 0x000ee80000300800 */
[----:B------:R0:W-:Y:S01]  /*111c0*/  STS.U16 [R2+UR4+0xc80], R11 ;  /* 0x000c800b02007988 */ /* 0x0001e20008000404 */
[----:B----4-:R-:W-:-:S03]  /*111d0*/  @!P1 IMAD.MOV.U32 R26, RZ, RZ, R5 ;  /* 0x000000ffff1a9224 */ /* 0x010fc600078e0005 */
[----:B------:R-:W4:Y:S01]  /*111e0*/  LDL R5, [R1+0x438] ;  /* 0x0004380001057983 */ /* 0x000f220000100800 */
[----:B------:R-:W-:-:S03]  /*111f0*/  @!P1 IMAD.MOV.U32 R27, RZ, RZ, R9 ;  /* 0x000000ffff1b9224 */ /* 0x000fc600078e0009 */
[----:B------:R-:W4:Y:S01]  /*11200*/  LDL.LU R9, [R1+0x184] ;  /* 0x0001840001097983 */ /* 0x000f220000300800 */
[----:B------:R-:W-:-:S03]  /*11210*/  @!P0 IMAD.MOV.U32 R28, RZ, RZ, R6 ;  /* 0x000000ffff1c8224 */ /* 0x000fc600078e0006 */
[----:B------:R-:W4:Y:S04]  /*11220*/  LDL R6, [R1+0x434] ;  /* 0x0004340001067983 */ /* 0x000f280000100800 */
[----:B------:R1:W4:Y:S01]  /*11230*/  @!P1 LDG.E.U16 R25, desc[UR6][R26.64] ;  /* 0x000000061a199981 */ /* 0x000322000c1e1500 */
[----:B------:R-:W-:-:S03]  /*11240*/  @!P0 MOV R29, R10 ;  /* 0x0000000a001d8202 */ /* 0x000fc60000000f00 */
[----:B0-----:R-:W4:Y:S04]  /*11250*/  LDL R11, [R1+0x3fc] ;  /* 0x0003fc00010b7983 */ /* 0x001f280000100800 */
[----:B------:R-:W4:Y:S01]  /*11260*/  LDL R10, [R1+0x400] ;  /* 0x00040000010a7983 */ /* 0x000f220000100800 */
[----:B-1----:R-:W-:-:S03]  /*11270*/  PRMT R26, RZ, 0x7610, R26 ;  /* 0x00007610ff1a7816 */ /* 0x002fc6000000001a */
[----:B------:R0:W-:Y:S04]  /*11280*/  STS.U16 [R2+UR4+0xcc0], R32 ;  /* 0x000cc02002007988 */ /* 0x0001e80008000404 */
[----:B------:R2:W4:Y:S04]  /*11290*/  @!P0 LDG.E.U16 R26, desc[UR6][R28.64] ;  /* 0x000000061c1a8981 */ /* 0x000528000c1e1500 */
[----:B0-----:R-:W4:Y:S01]  /*112a0*/  LDL.LU R32, [R1+0x188] ;  /* 0x0001880001207983 */ /* 0x001f220000300800 */
[----:B------:R-:W-:-:S03]  /*112b0*/  PRMT R27, RZ, 0x7610, R27 ;  /* 0x00007610ff1b7816 */ /* 0x000fc6000000001b */
[----:B------:R0:W-:Y:S01]  /*112c0*/  STS.U16 [R2+UR4+0xec0], R30 ;  /* 0x000ec01e02007988 */ /* 0x0001e20008000404 */
[----:B--2---:R-:W-:Y:S01]  /*112d0*/  @!P1 IMAD.MOV.U32 R28, RZ, RZ, R0 ;  /* 0x000000ffff1c9224 */ /* 0x004fe200078e0000 */
[----:B------:R-:W-:Y:S02]  /*112e0*/  PRMT R33, RZ, 0x7610, R33 ;  /* 0x00007610ff217816 */ /* 0x000fe40000000021 */
[----:B------:R-:W2:Y:S01]  /*112f0*/  LDL R0, [R1+0x3f8] ;  /* 0x0003f80001007983 */ /* 0x000ea20000100800 */
[----:B---3--:R-:W-:-:S03]  /*11300*/  @!P1 IMAD.MOV.U32 R29, RZ, RZ, R4 ;  /* 0x000000ffff1d9224 */ /* 0x008fc600078e0004 */
[----:B------:R-:W3:Y:S04]  /*11310*/  LDL R16, [R1+0xb4c] ;  /* 0x000b4c0001107983 */ /* 0x000ee80000100800 */
[----:B------:R-:W3:Y:S04]  /*11320*/  LDL R4, [R1+0x3f4] ;  /* 0x0003f40001047983 */ /* 0x000ee80000100800 */
[----:B------:R1:W3:Y:S04]  /*11330*/  @!P1 LDG.E.U16 R27, desc[UR6][R28.64] ;  /* 0x000000061c1b9981 */ /* 0x0002e8000c1e1500 */
[----:B------:R1:W-:Y:S01]  /*11340*/  STS.U16 [R2+UR4+0xe80], R31 ;  /* 0x000e801f02007988 */ /* 0x0003e20008000404 */
[----:B0-----:R-:W-:-:S03]  /*11350*/  @!P0 IMAD.MOV.U32 R30, RZ, RZ, R7 ;  /* 0x000000ffff1e8224 */ /* 0x001fc600078e0007 */
[----:B------:R-:W3:Y:S01]  /*11360*/  LDL R7, [R1+0xb18] ;  /* 0x000b180001077983 */ /* 0x000ee20000100800 */
[----:B-1----:R-:W-:-:S03]  /*11370*/  PRMT R28, RZ, 0x7610, R28 ;  /* 0x00007610ff1c7816 */ /* 0x002fc6000000001c */
[----:B------:R-:W3:Y:S01]  /*11380*/  LDL R15, [R1+0xb58] ;  /* 0x000b5800010f7983 */ /* 0x000ee20000100800 */
[----:B------:R-:W-:-:S03]  /*11390*/  @!P0 IMAD.MOV.U32 R31, RZ, RZ, R8 ;  /* 0x000000ffff1f8224 */ /* 0x000fc600078e0008 */
[----:B------:R-:W3:Y:S01]  /*113a0*/  LDL R8, [R1+0xb0c] ;  /* 0x000b0c0001087983 */ /* 0x000ee20000100800 */
[----:B------:R-:W-:-:S03]  /*113b0*/  PRMT R29, RZ, 0x7610, R29 ;  /* 0x00007610ff1d7816 */ /* 0x000fc6000000001d */
[----:B------:R4:W3:Y:S04]  /*113c0*/  @!P0 LDG.E.U16 R28, desc[UR6][R30.64] ;  /* 0x000000061e1c8981 */ /* 0x0008e8000c1e1500 */
[----:B------:R-:W3:Y:S01]  /*113d0*/  LDL R14, [R1+0xb8c] ;  /* 0x000b8c00010e7983 */ /* 0x000ee20000100800 */
[----:B------:R-:W-:Y:S02]  /*113e0*/  PRMT R35, RZ, 0x7610, R35 ;  /* 0x00007610ff237816 */ /* 0x000fe40000000023 */
[----:B------:R-:W-:Y:S01]  /*113f0*/  PRMT R37, RZ, 0x7610, R37 ;  /* 0x00007610ff257816 */ /* 0x000fe20000000025 */
[----:B------:R-:W3:Y:S04]  /*11400*/  LDL R48, [R1+0x66c] ;  /* 0x00066c0001307983 */ /* 0x000ee80000100800 */
[----:B------:R-:W3:Y:S01]  /*11410*/  LDL R46, [R1+0x670] ;  /* 0x00067000012e7983 */ /* 0x000ee20000100800 */
[----:B----4-:R-:W-:-:S03]  /*11420*/  @!P1 IMAD.MOV.U32 R30, RZ, RZ, R5 ;  /* 0x000000ffff1e9224 */ /* 0x010fc600078e0005 */
[----:B------:R-:W4:Y:S04]  /*11430*/  LDL R44, [R1+0x664] ;  /* 0x00066400012c7983 */ /* 0x000f280000100800 */
[----:B------:R-:W4:Y:S01]  /*11440*/  LDL R5, [R1+0xb20] ;  /* 0x000b200001057983 */ /* 0x000f220000100800 */
[----:B------:R-:W-:-:S03]  /*11450*/  @!P1 IMAD.MOV.U32 R31, RZ, RZ, R6 ;  /* 0x000000ffff1f9224 */ /* 0x000fc600078e0006 */
[----:B------:R-:W4:Y:S04]  /*11460*/  LDL R18, [R1+0x668] ;  /* 0x0006680001127983 */ /* 0x000f280000100800 */
[----:B------:R-:W4:Y:S04]  /*11470*/  LDL R6, [R1+0xb14] ;  /* 0x000b140001067983 */ /* 0x000f280000100800 */
[----:B------:R0:W4:Y:S04]  /*11480*/  @!P1 LDG.E.U16 R29, desc[UR6][R30.64] ;  /* 0x000000061e1d9981 */ /* 0x000128000c1e1500 */
[----:B------:R-:W4:Y:S04]  /*11490*/  LDL R42, [R1+0x62c] ;  /* 0x00062c00012a7983 */ /* 0x000f280000100800 */
[----:B------:R-:W4:Y:S01]  /*114a0*/  LDL R19, [R1+0x630] ;  /* 0x0006300001137983 */ /* 0x000f220000100800 */
[----:B0-----:R-:W-:-:S02]  /*114b0*/  @!P0 IMAD.MOV.U32 R30, RZ, RZ, R10 ;  /* 0x000000ffff1e8224 */ /* 0x001fc400078e000a */
[----:B------:R-:W-:Y:S01]  /*114c0*/  @!P0 IMAD.MOV.U32 R31, RZ, RZ, R11 ;  /* 0x000000ffff1f8224 */ /* 0x000fe200078e000b */
[----:B------:R0:W-:Y:S04]  /*114d0*/  STS.U16 [R2+UR4+0x1080], R13 ;  /* 0x0010800d02007988 */ /* 0x0001e80008000404 */
[----:B------:R2:W4:Y:S04]  /*114e0*/  @!P0 LDG.E.U16 R33, desc[UR6][R30.64] ;  /* 0x000000061e218981 */ /* 0x000528000c1e1500 */
[----:B------:R-:W4:Y:S04]  /*114f0*/  LDL R11, [R1+0xba0] ;  /* 0x000ba000010b7983 */ /* 0x000f280000100800 */
[----:B0-----:R-:W4:Y:S04]  /*11500*/  LDL R13, [R1+0xb98] ;  /* 0x000b9800010d7983 */ /* 0x001f280000100800 */
[----:B------:R-:W4:Y:S01]  /*11510*/  LDL R10, [R1+0x6ec] ;  /* 0x0006ec00010a7983 */ /* 0x000f220000100800 */
[----:B--2---:R-:W-:-:S03]  /*11520*/  @!P1 IMAD.MOV.U32 R30, RZ, RZ, R0 ;  /* 0x000000ffff1e9224 */ /* 0x004fc600078e0000 */
[----:B------:R-:W2:Y:S01]  /*11530*/  LDL R0, [R1+0xb60] ;  /* 0x000b600001007983 */ /* 0x000ea20000100800 */
[----:B---3--:R-:W-:-:S03]  /*11540*/  @!P1 IMAD.MOV.U32 R31, RZ, RZ, R4 ;  /* 0x000000ffff1f9224 */ /* 0x008fc600078e0004 */
[----:B------:R-:W3:Y:S04]  /*11550*/  LDL R4, [R1+0xb54] ;  /* 0x000b540001047983 */ /* 0x000ee80000100800 */
[----:B------:R0:W-:Y:S04]  /*11560*/  STS.U16 [R2+UR4+0x10c0], R12 ;  /* 0x0010c00c02007988 */ /* 0x0001e80008000404 */
[----:B------:R1:W3:Y:S04]  /*11570*/  @!P1 LDG.E.U16 R35, desc[UR6][R30.64] ;  /* 0x000000061e239981 */ /* 0x0002e8000c1e1500 */
[----:B0-----:R-:W3:Y:S04]  /*11580*/  LDL R12, [R1+0xb94] ;  /* 0x000b9400010c7983 */ /* 0x001ee80000100800 */
[----:B------:R0:W-:Y:S01]  /*11590*/  STS.U16 [R2+UR4+0x12c0], R9 ;  /* 0x0012c00902007988 */ /* 0x0001e20008000404 */
[----:B-1----:R-:W-:-:S02]  /*115a0*/  @!P0 IMAD.MOV.U32 R30, RZ, RZ, R7 ;  /* 0x000000ffff1e8224 */ /* 0x002fc400078e0007 */
[----:B------:R-:W-:Y:S01]  /*115b0*/  @!P0 IMAD.MOV.U32 R31, RZ, RZ, R8 ;  /* 0x000000ffff1f8224 */ /* 0x000fe200078e0008 */
[----:B------:R-:W-:Y:S04]  /*115c0*/  STS.U16 [R2+UR4+0x1280], R32 ;  /* 0x0012802002007988 */ /* 0x000fe80008000404 */
[----:B0-----:R-:W3:Y:S04]  /*115d0*/  LDL R9, [R1+0x6f0] ;  /* 0x0006f00001097983 */ /* 0x001ee80000100800 */
[----:B------:R0:W-:Y:S04]  /*115e0*/  STS.U16 [R2+UR4+0x1480], R39 ;  /* 0x0014802702007988 */ /* 0x0001e80008000404 */
[----:B------:R4:W3:Y:S04]  /*115f0*/  @!P0 LDG.E.U16 R37, desc[UR6][R30.64] ;  /* 0x000000061e258981 */ /* 0x0008e8000c1e1500 */
[----:B------:R-:W3:Y:S01]  /*11600*/  LDL R8, [R1+0x6e4] ;  /* 0x0006e40001087983 */ /* 0x000ee20000100800 */
[----:B0-----:R-:W-:-:S03]  /*11610*/  PRMT R39, RZ, 0x7610, R39 ;  /* 0x00007610ff277816 */ /* 0x001fc60000000027 */
[----:B------:R-:W3:Y:S01]  /*11620*/  LDL R7, [R1+0x6e8] ;  /* 0x0006e80001077983 */ /* 0x000ee20000100800 */
[----:B----4-:R-:W-:-:S03]  /*11630*/  @!P1 MOV R30, R5 ;  /* 0x00000005001e9202 */ /* 0x010fc60000000f00 */
[----:B------:R0:W-:Y:S01]  /*11640*/  STS.U16 [R2+UR4+0x14c0], R41 ;  /* 0x0014c02902007988 */ /* 0x0001e20008000404 */
[----:B------:R-:W-:-:S03]  /*11650*/  @!P1 IMAD.MOV.U32 R31, RZ, RZ, R6 ;  /* 0x000000ffff1f9224 */ /* 0x000fc600078e0006 */
[----:B------:R-:W4:Y:S04]  /*11660*/  LDL R5, [R1+0x6b0] ;  /* 0x0006b00001057983 */ /* 0x000f280000100800 */
[----:B------:R1:W4:Y:S01]  /*11670*/  @!P1 LDG.E.U16 R39, desc[UR6][R30.64] ;  /* 0x000000061e279981 */ /* 0x000322000c1e1500 */
[----:B0-----:R-:W-:-:S03]  /*11680*/  PRMT R41, RZ, 0x7610, R41 ;  /* 0x00007610ff297816 */ /* 0x001fc60000000029 */
[----:B------:R-:W4:Y:S01]  /*11690*/  LDL R6, [R1+0x6ac] ;  /* 0x0006ac0001067983 */ /* 0x000f220000100800 */
[----:B-1----:R-:W-:Y:S02]  /*116a0*/  @!P0 IMAD.MOV.U32 R30, RZ, RZ, R15 ;  /* 0x000000ffff1e8224 */ /* 0x002fe400078e000f */
[----:B------:R-:W-:-:S05]  /*116b0*/  @!P0 IMAD.MOV.U32 R31, RZ, RZ, R16 ;  /* 0x000000ffff1f8224 */ /* 0x000fca00078e0010 */
[----:B------:R2:W4:Y:S02]  /*116c0*/  @!P0 LDG.E.U16 R41, desc[UR6][R30.64] ;  /* 0x000000061e298981 */ /* 0x000524000c1e1500 */
[----:B--2---:R-:W-:Y:S02]  /*116d0*/  @!P1 IMAD.MOV.U32 R30, RZ, RZ, R0 ;  /* 0x000000ffff1e9224 */ /* 0x004fe400078e0000 */
[----:B------:R-:W2:Y:S01]  /*116e0*/  LDL R0, [R1+0x6a8] ;  /* 0x0006a80001007983 */ /* 0x000ea20000100800 */
[----:B---3--:R-:W-:-:S03]  /*116f0*/  @!P1 IMAD.MOV.U32 R31, RZ, RZ, R4 ;  /* 0x000000ffff1f9224 */ /* 0x008fc600078e0004 */
[----:B------:R-:W3:Y:S04]  /*11700*/  LDL R4, [R1+0x6a4] ;  /* 0x0006a40001047983 */ /* 0x000ee80000100800 */
[----:B------:R0:W-:Y:S04]  /*11710*/  STS.U16 [R2+UR4+0x16c0], R43 ;  /* 0x0016c02b02007988 */ /* 0x0001e80008000404 */
[----:B------:R1:W-:Y:S04]  /*11720*/  STS.U16 [R2+UR4+0x1680], R45 ;  /* 0x0016802d02007988 */ /* 0x0003e80008000404 */
[----:B------:R-:W3:Y:S01]  /*11730*/  LDL.LU R17, [R1+0x380] ;  /* 0x0003800001117983 */ /* 0x000ee20000300800 */
[----:B0-----:R-:W-:-:S02]  /*11740*/  PRMT R43, RZ, 0x7610, R43 ;  /* 0x00007610ff2b7816 */ /* 0x001fc4000000002b */
[----:B-1----:R-:W-:Y:S01]  /*11750*/  PRMT R45, RZ, 0x7610, R45 ;  /* 0x00007610ff2d7816 */ /* 0x002fe2000000002d */
[----:B------:R0:W-:Y:S04]  /*11760*/  STS.U16 [R2+UR4+0x1880], R47 ;  /* 0x0018802f02007988 */ /* 0x0001e80008000404 */
[----:B------:R1:W3:Y:S04]  /*11770*/  @!P1 LDG.E.U16 R43, desc[UR6][R30.64] ;  /* 0x000000061e2b9981 */ /* 0x0002e8000c1e1500 */
[----:B------:R-:W3:Y:S01]  /*11780*/  LDL.LU R16, [R1+0x37c] ;  /* 0x00037c0001107983 */ /* 0x000ee20000300800 */
[----:B0-----:R-:W-:-:S03]  /*11790*/  PRMT R47, RZ, 0x7610, R47 ;  /* 0x00007610ff2f7816 */ /* 0x001fc6000000002f */
[----:B------:R0:W-:Y:S01]  /*117a0*/  STS.U16 [R2+UR4+0x18c0], R49 ;  /* 0x0018c03102007988 */ /* 0x0001e20008000404 */
[----:B-1----:R-:W-:Y:S02]  /*117b0*/  @!P0 IMAD.MOV.U32 R30, RZ, RZ, R13 ;  /* 0x000000ffff1e8224 */ /* 0x002fe400078e000d */
[----:B------:R-:W-:Y:S01]  /*117c0*/  @!P0 IMAD.MOV.U32 R31, RZ, RZ, R14 ;  /* 0x000000ffff1f8224 */ /* 0x000fe200078e000e */
[----:B------:R-:W3:Y:S04]  /*117d0*/  LDL.LU R15, [R1+0x370] ;  /* 0x00037000010f7983 */ /* 0x000ee80000300800 */
[----:B------:R1:W3:Y:S01]  /*117e0*/  @!P0 LDG.E.U16 R45, desc[UR6][R30.64] ;  /* 0x000000061e2d8981 */ /* 0x0002e2000c1e1500 */
[----:B0-----:R-:W-:-:S03]  /*117f0*/  PRMT R49, RZ, 0x7610, R49 ;  /* 0x00007610ff317816 */ /* 0x001fc60000000031 */
[----:B------:R0:W-:Y:S04]  /*11800*/  STS.U16 [R2+UR4+0x1ac0], R51 ;  /* 0x001ac03302007988 */ /* 0x0001e80008000404 */
[----:B------:R-:W3:Y:S01]  /*11810*/  LDL.LU R14, [R1+0x36c] ;  /* 0x00036c00010e7983 */ /* 0x000ee20000300800 */
[----:B-1----:R-:W-:Y:S02]  /*11820*/  @!P1 IMAD.MOV.U32 R30, RZ, RZ, R11 ;  /* 0x000000ffff1e9224 */ /* 0x002fe400078e000b */
[----:B------:R-:W-:Y:S01]  /*11830*/  @!P1 IMAD.MOV.U32 R31, RZ, RZ, R12 ;  /* 0x000000ffff1f9224 */ /* 0x000fe200078e000c */
[----:B0-----:R-:W-:Y:S01]  /*11840*/  PRMT R51, RZ, 0x7610, R51 ;  /* 0x00007610ff337816 */ /* 0x001fe20000000033 */
[----:B------:R0:W-:Y:S04]  /*11850*/  STS.U16 [R2+UR4+0x1a80], R53 ;  /* 0x001a803502007988 */ /* 0x0001e80008000404 */
[----:B------:R1:W3:Y:S04]  /*11860*/  @!P1 LDG.E.U16 R47, desc[UR6][R30.64] ;  /* 0x000000061e2f9981 */ /* 0x0002e8000c1e1500 */
[----:B------:R-:W3:Y:S01]  /*11870*/  LDL.LU R13, [R1+0x360] ;  /* 0x00036000010d7983 */ /* 0x000ee20000300800 */
[----:B0-----:R-:W-:-:S03]  /*11880*/  PRMT R53, RZ, 0x7610, R53 ;  /* 0x00007610ff357816 */ /* 0x001fc60000000035 */
[----:B------:R-:W3:Y:S01]  /*11890*/  LDL.LU R12, [R1+0x35c] ;  /* 0x00035c00010c7983 */ /* 0x000ee20000300800 */
[----:B-1----:R-:W-:Y:S02]  /*118a0*/  @!P0 IMAD.MOV.U32 R30, RZ, RZ, R9 ;  /* 0x000000ffff1e8224 */ /* 0x002fe400078e0009 */
[----:B------:R-:W-:Y:S01]  /*118b0*/  @!P0 IMAD.MOV.U32 R31, RZ, RZ, R10 ;  /* 0x000000ffff1f8224 */ /* 0x000fe200078e000a */
[----:B------:R-:W3:Y:S04]  /*118c0*/  LDL.LU R11, [R1+0x350] ;  /* 0x00035000010b7983 */ /* 0x000ee80000300800 */
[----:B------:R0:W3:Y:S04]  /*118d0*/  @!P0 LDG.E.U16 R49, desc[UR6][R30.64] ;  /* 0x000000061e318981 */ /* 0x0000e8000c1e1500 */
[----:B------:R-:W3:Y:S04]  /*118e0*/  LDL.LU R10, [R1+0x34c] ;  /* 0x00034c00010a7983 */ /* 0x000ee80000300800 */
[----:B------:R-:W3:Y:S01]  /*118f0*/  LDL.LU R9, [R1+0x340] ;  /* 0x0003400001097983 */ /* 0x000ee20000300800 */
[----:B0-----:R-:W-:Y:S01]  /*11900*/  @!P1 IMAD.MOV.U32 R30, RZ, RZ, R7 ;  /* 0x000000ffff1e9224 */ /* 0x001fe200078e0007 */
[----:B------:R-:W-:-:S02]  /*11910*/  @!P1 MOV R31, R8 ;  /* 0x00000008001f9202 */ /* 0x000fc40000000f00 */
[----:B------:R-:W3:Y:S04]  /*11920*/  LDL.LU R8, [R1+0x33c] ;  /* 0x00033c0001087983 */ /* 0x000ee80000300800 */
[----:B------:R4:W3:Y:S04]  /*11930*/  @!P1 LDG.E.U16 R51, desc[UR6][R30.64] ;  /* 0x000000061e339981 */ /* 0x0008e8000c1e1500 */
[----:B------:R-:W3:Y:S01]  /*11940*/  LDL.LU R7, [R1+0x330] ;  /* 0x0003300001077983 */ /* 0x000ee20000300800 */
[----:B----4-:R-:W-:Y:S02]  /*11950*/  @!P0 IMAD.MOV.U32 R30, RZ, RZ, R5 ;  /* 0x000000ffff1e8224 */ /* 0x010fe400078e0005 */
[----:B------:R-:W-:-:S02]  /*11960*/  @!P0 IMAD.MOV.U32 R31, RZ, RZ, R6 ;  /* 0x000000ffff1f8224 */ /* 0x000fc400078e0006 */
[----:B------:R-:W4:Y:S04]  /*11970*/  LDL.LU R6, [R1+0x32c] ;  /* 0x00032c0001067983 */ /* 0x000f280000300800 */
[----:B------:R2:W4:Y:S04]  /*11980*/  @!P0 LDG.E.U16 R53, desc[UR6][R30.64] ;  /* 0x000000061e358981 */ /* 0x000528000c1e1500 */
[----:B------:R-:W4:Y:S04]  /*11990*/  LDL.LU R5, [R1+0x31c] ;  /* 0x00031c0001057983 */ /* 0x000f280000300800 */
[----:B------:R-:W-:Y:S04]  /*119a0*/  STS.U16 [R2+UR4+0x1c80], R55 ;  /* 0x001c803702007988 */ /* 0x000fe80008000404 */
[----:B------:R-:W-:Y:S04]  /*119b0*/  STS.U16 [R2+UR4+0x1cc0], R57 ;  /* 0x001cc03902007988 */ /* 0x000fe80008000404 */
[----:B------:R-:W-:Y:S04]  /*119c0*/  STS.U16 [R2+UR4+0x1ec0], R59 ;  /* 0x001ec03b02007988 */ /* 0x000fe80008000404 */
[----:B------:R0:W-:Y:S01]  /*119d0*/  STS.U16 [R2+UR4+0x1e80], R61 ;  /* 0x001e803d02007988 */ /* 0x0001e20008000404 */
[----:B--2---:R-:W-:-:S02]  /*119e0*/  @!P1 IMAD.MOV.U32 R30, RZ, RZ, R0 ;  /* 0x000000ffff1e9224 */ /* 0x004fc400078e0000 */
[----:B---3--:R-:W-:Y:S02]  /*119f0*/  @!P1 IMAD.MOV.U32 R31, RZ, RZ, R4 ;  /* 0x000000ffff1f9224 */ /* 0x008fe400078e0004 */
[----:B------:R-:W2:Y:S04]  /*11a00*/  LDL.LU R4, [R1+0x318] ;  /* 0x0003180001047983 */ /* 0x000ea80000300800 */
[----:B------:R-:W3:Y:S04]  /*11a10*/  LDL.LU R32, [R1+0x300] ;  /* 0x0003000001207983 */ /* 0x000ee80000300800 */
[----:B------:R-:W3:Y:S04]  /*11a20*/  LDL.LU R0, [R1+0x2fc] ;  /* 0x0002fc0001007983 */ /* 0x000ee80000300800 */
[----:B0-----:R-:W3:Y:S01]  /*11a30*/  LDL.LU R2, [R1+0x2e8] ;  /* 0x0002e80001027983 */ /* 0x001ee20000300800 */
[----:B------:R-:W-:-:S02]  /*11a40*/  PRMT R55, RZ, 0x7610, R55 ;  /* 0x00007610ff377816 */ /* 0x000fc40000000037 */
[----:B------:R-:W-:-:S04]  /*11a50*/  PRMT R57, RZ, 0x7610, R57 ;  /* 0x00007610ff397816 */ /* 0x000fc80000000039 */
[----:B------:R0:W3:Y:S01]  /*11a60*/  @!P1 LDG.E.U16 R55, desc[UR6][R30.64] ;  /* 0x000000061e379981 */ /* 0x0000e2000c1e1500 */
[----:B------:R-:W-:Y:S01]  /*11a70*/  PRMT R59, RZ, 0x7610, R59 ;  /* 0x00007610ff3b7816 */ /* 0x000fe2000000003b */
[----:B0-----:R-:W-:Y:S02]  /*11a80*/  @!P0 IMAD.MOV.U32 R30, RZ, RZ, R46 ;  /* 0x000000ffff1e8224 */ /* 0x001fe400078e002e */
[----:B------:R-:W-:-:S05]  /*11a90*/  @!P0 IMAD.MOV.U32 R31, RZ, RZ, R48 ;  /* 0x000000ffff1f8224 */ /* 0x000fca00078e0030 */
[----:B------:R0:W3:Y:S01]  /*11aa0*/  @!P0 LDG.E.U16 R57, desc[UR6][R30.64] ;  /* 0x000000061e398981 */ /* 0x0000e2000c1e1500 */
[----:B------:R-:W-:Y:S01]  /*11ab0*/  PRMT R61, RZ, 0x7610, R61 ;  /* 0x00007610ff3d7816 */ /* 0x000fe2000000003d */
[----:B0-----:R-:W-:Y:S02]  /*11ac0*/  @!P1 IMAD.MOV.U32 R30, RZ, RZ, R18 ;  /* 0x000000ffff1e9224 */ /* 0x001fe400078e0012 */
[----:B------:R-:W-:Y:S01]  /*11ad0*/  @!P1 IMAD.MOV.U32 R31, RZ, RZ, R44 ;  /* 0x000000ffff1f9224 */ /* 0x000fe200078e002c */
[----:B------:R-:W-:-:S04]  /*11ae0*/  LOP3.LUT R18, R3, 0x20, RZ, 0x3c, !PT ;  /* 0x0000002003127812 */ /* 0x000fc800078e3cff */
[----:B------:R0:W3:Y:S04]  /*11af0*/  @!P1 LDG.E.U16 R59, desc[UR6][R30.64] ;  /* 0x000000061e3b9981 */ /* 0x0000e8000c1e1500 */
[----:B------:R-:W-:Y:S04]  /*11b00*/  STS.U16 [R18+UR4+0x100], R17 ;  /* 0x0001001112007988 */ /* 0x000fe80008000404 */
[----:B------:R-:W-:Y:S01]  /*11b10*/  STS.U16 [R18+UR4+0x140], R16 ;  /* 0x0001401012007988 */ /* 0x000fe20008000404 */
[----:B0-----:R-:W-:Y:S02]  /*11b20*/  @!P0 IMAD.MOV.U32 R30, RZ, RZ, R19 ;  /* 0x000000ffff1e8224 */ /* 0x001fe400078e0013 */
[----:B------:R-:W-:Y:S01]  /*11b30*/  @!P0 IMAD.MOV.U32 R31, RZ, RZ, R42 ;  /* 0x000000ffff1f8224 */ /* 0x000fe200078e002a */
[----:B------:R-:W-:Y:S04]  /*11b40*/  STS.U16 [R18+UR4+0x340], R15 ;  /* 0x0003400f12007988 */ /* 0x000fe80008000404 */
[----:B------:R-:W-:Y:S04]  /*11b50*/  STS.U16 [R18+UR4+0x300], R14 ;  /* 0x0003000e12007988 */ /* 0x000fe80008000404 */
[----:B------:R-:W3:Y:S04]  /*11b60*/  @!P0 LDG.E.U16 R61, desc[UR6][R30.64] ;  /* 0x000000061e3d8981 */ /* 0x000ee8000c1e1500 */
[----:B------:R-:W-:Y:S04]  /*11b70*/  STS.U16 [R18+UR4+0x500], R13 ;  /* 0x0005000d12007988 */ /* 0x000fe80008000404 */
[----:B------:R-:W-:Y:S04]  /*11b80*/  STS.U16 [R18+UR4+0x540], R12 ;  /* 0x0005400c12007988 */ /* 0x000fe80008000404 */
[----:B------:R-:W3:Y:S04]  /*11b90*/  LDL.LU R30, [R1+0x2e4] ;  /* 0x0002e400011e7983 */ /* 0x000ee80000300800 */
        /* <DEDUP_REMOVED lines=10> */
[----:B----4-:R-:W-:Y:S04]  /*11c40*/  STS.U16 [R18+UR4+0xb00], R6 ;  /* 0x000b000612007988 */ /* 0x010fe80008000404 */
[----:B------:R-:W4:Y:S04]  /*11c50*/  LDL.LU R50, [R1+0x18c] ;  /* 0x00018c0001327983 */ /* 0x000f280000300800 */
[----:B------:R-:W-:Y:S04]  /*11c60*/  STS.U16 [R18+UR4+0xd00], R5 ;  /* 0x000d000512007988 */ /* 0x000fe80008000404 */
[----:B------:R-:W4:Y:S04]  /*11c70*/  LDL.LU R52, [R1+0x78] ;  /* 0x0000780001347983 */ /* 0x000f280000300800 */
[----:B------:R-:W4:Y:S04]  /*11c80*/  LDL.LU R54, [R1+0x74] ;  /* 0x0000740001367983 */ /* 0x000f280000300800 */
[----:B------:R-:W4:Y:S04]  /*11c90*/  LDL.LU R56, [R1+0x68] ;  /* 0x0000680001387983 */ /* 0x000f280000300800 */
[----:B------:R-:W4:Y:S04]  /*11ca0*/  LDL.LU R58, [R1+0x64] ;  /* 0x00006400013a7983 */ /* 0x000f280000300800 */
[----:B--2---:R-:W-:Y:S04]  /*11cb0*/  STS.U16 [R18+UR4+0xd40], R4 ;  /* 0x000d400412007988 */ /* 0x004fe80008000404 */
[----:B---3--:R-:W-:Y:S04]  /*11cc0*/  STS.U16 [R18+UR4+0xf40], R32 ;  /* 0x000f402012007988 */ /* 0x008fe80008000404 */
[----:B------:R0:W-:Y:S04]  /*11cd0*/  STS.U16 [R18+UR4+0xf00], R0 ;  /* 0x000f000012007988 */ /* 0x0001e80008000404 */
[----:B0-----:R-:W2:Y:S04]  /*11ce0*/  LDL.LU R0, [R1+0x58] ;  /* 0x0000580001007983 */ /* 0x001ea80000300800 */
        /* <DEDUP_REMOVED lines=16> */
[----:B------:R0:W-:Y:S04]  /*11df0*/  STS.U16 [R18+UR4+0x1100], R2 ;  /* 0x0011000212007988 */ /* 0x0001e80008000404 */
[----:B------:R-:W3:Y:S04]  /*11e00*/  LDL.LU R32, [R1+0x30c] ;  /* 0x00030c0001207983 */ /* 0x000ee80000300800 */
[----:B0-----:R-:W3:Y:S04]  /*11e10*/  LDL.LU R2, [R1+0x2f8] ;  /* 0x0002f80001027983 */ /* 0x001ee80000300800 */
[----:B------:R-:W-:Y:S04]  /*11e20*/  STS.U16 [R18+UR4+0x1140], R30 ;  /* 0x0011401e12007988 */ /* 0x000fe80008000404 */
[----:B------:R-:W-:Y:S04]  /*11e30*/  STS.U16 [R18+UR4+0x1340], R31 ;  /* 0x0013401f12007988 */ /* 0x000fe80008000404 */
[----:B------:R0:W-:Y:S04]  /*11e40*/  STS.U16 [R18+UR4+0x1300], R42 ;  /* 0x0013002a12007988 */ /* 0x0001e80008000404 */
[----:B------:R1:W-:Y:S04]  /*11e50*/  STS.U16 [R18+UR4+0x1500], R44 ;  /* 0x0015002c12007988 */ /* 0x0003e80008000404 */
[----:B------:R4:W-:Y:S04]  /*11e60*/  STS.U16 [R18+UR4+0x1540], R46 ;  /* 0x0015402e12007988 */ /* 0x0009e80008000404 */
[----:B0-----:R-:W3:Y:S04]  /*11e70*/  LDL.LU R42, [R1+0x2f4] ;  /* 0x0002f400012a7983 */ /* 0x001ee80000300800 */
[----:B------:R0:W-:Y:S04]  /*11e80*/  STS.U16 [R18+UR4+0x1740], R48 ;  /* 0x0017403012007988 */ /* 0x0001e80008000404 */
[----:B-1----:R-:W3:Y:S04]  /*11e90*/  LDL.LU R44, [R1+0x2d8] ;  /* 0x0002d800012c7983 */ /* 0x002ee80000300800 */
[----:B----4-:R1:W-:Y:S04]  /*11ea0*/  STS.U16 [R18+UR4+0x1700], R50 ;  /* 0x0017003212007988 */ /* 0x0103e80008000404 */
[----:B------:R-:W4:Y:S04]  /*11eb0*/  LDL.LU R46, [R1+0x2d4] ;  /* 0x0002d400012e7983 */ /* 0x000f280000300800 */
[----:B------:R1:W-:Y:S04]  /*11ec0*/  STS.U16 [R18+UR4+0x1900], R52 ;  /* 0x0019003412007988 */ /* 0x0003e80008000404 */
[----:B------:R1:W-:Y:S04]  /*11ed0*/  STS.U16 [R18+UR4+0x1940], R54 ;  /* 0x0019403612007988 */ /* 0x0003e80008000404 */
[----:B0-----:R-:W4:Y:S04]  /*11ee0*/  LDL.LU R48, [R1+0x2c0] ;  /* 0x0002c00001307983 */ /* 0x001f280000300800 */
[----:B------:R0:W-:Y:S04]  /*11ef0*/  STS.U16 [R18+UR4+0x1b40], R56 ;  /* 0x001b403812007988 */ /* 0x0001e80008000404 */
[----:B-1----:R-:W4:Y:S04]  /*11f00*/  LDL.LU R50, [R1+0x2bc] ;  /* 0x0002bc0001327983 */ /* 0x002f280000300800 */
[----:B------:R1:W-:Y:S04]  /*11f10*/  STS.U16 [R18+UR4+0x1b00], R58 ;  /* 0x001b003a12007988 */ /* 0x0003e80008000404 */
[----:B------:R-:W4:Y:S04]  /*11f20*/  LDL.LU R52, [R1+0x2a0] ;  /* 0x0002a00001347983 */ /* 0x000f280000300800 */
[----:B------:R-:W4:Y:S04]  /*11f30*/  LDL.LU R54, [R1+0x29c] ;  /* 0x00029c0001367983 */ /* 0x000f280000300800 */
[----:B0-----:R-:W4:Y:S04]  /*11f40*/  LDL.LU R56, [R1+0x180] ;  /* 0x0001800001387983 */ /* 0x001f280000300800 */
[----:B-1----:R-:W4:Y:S04]  /*11f50*/  LDL.LU R58, [R1+0x7c] ;  /* 0x00007c00013a7983 */ /* 0x002f280000300800 */
[----:B--2---:R0:W-:Y:S04]  /*11f60*/  STS.U16 [R18+UR4+0x1d00], R0 ;  /* 0x001d000012007988 */ /* 0x0041e80008000404 */
[----:B---3--:R1:W-:Y:S04]  /*11f70*/  STS.U16 [R18+UR4+0x1d40], R60 ;  /* 0x001d403c12007988 */ /* 0x0083e80008000404 */
[----:B------:R2:W-:Y:S01]  /*11f80*/  STS.U16 [R18+UR4+0x1f40], R19 ;  /* 0x001f401312007988 */ /* 0x0005e20008000404 */
[----:B0-----:R-:W-:-:S03]  /*11f90*/  LOP3.LUT R0, R3, 0x30, RZ, 0x3c, !PT ;  /* 0x0000003003007812 */ /* 0x001fc600078e3cff */
[----:B------:R0:W-:Y:S04]  /*11fa0*/  STS.U16 [R18+UR4+0x1f00], R17 ;  /* 0x001f001112007988 */ /* 0x0001e80008000404 */
[----:B-1----:R-:W3:Y:S04]  /*11fb0*/  LDL.LU R60, [R1+0x70] ;  /* 0x00007000013c7983 */ /* 0x002ee80000300800 */
[----:B--2---:R-:W2:Y:S04]  /*11fc0*/  LDL.LU R19, [R1+0x6c] ;  /* 0x00006c0001137983 */ /* 0x004ea80000300800 */
[----:B0-----:R-:W2:Y:S04]  /*11fd0*/  LDL.LU R18, [R1+0x60] ;  /* 0x0000600001127983 */ /* 0x001ea80000300800 */
[----:B------:R0:W-:Y:S04]  /*11fe0*/  STS.U16 [R0+UR4+0x180], R16 ;  /* 0x0001801000007988 */ /* 0x0001e80008000404 */
[----:B------:R-:W2:Y:S04]  /*11ff0*/  LDL.LU R17, [R1+0x5c] ;  /* 0x00005c0001117983 */ /* 0x000ea80000300800 */
[----:B------:R1:W-:Y:S04]  /*12000*/  STS.U16 [R0+UR4+0x1c0], R15 ;  /* 0x0001c00f00007988 */ /* 0x0003e80008000404 */
[----:B0-----:R-:W2:Y:S04]  /*12010*/  LDL.LU R16, [R1+0x50] ;  /* 0x0000500001107983 */ /* 0x001ea80000300800 */
[----:B------:R0:W-:Y:S04]  /*12020*/  STS.U16 [R0+UR4+0x3c0], R14 ;  /* 0x0003c00e00007988 */ /* 0x0001e80008000404 */
[----:B-1----:R-:W2:Y:S04]  /*12030*/  LDL.LU R15, [R1+0x4c] ;  /* 0x00004c00010f7983 */ /* 0x002ea80000300800 */
[----:B0-----:R-:W2:Y:S04]  /*12040*/  LDL.LU R14, [R1+0x40] ;  /* 0x00004000010e7983 */ /* 0x001ea80000300800 */
[----:B------:R-:W2:Y:S04]  /*12050*/  LDL.LU R3, [R1+0x3c] ;  /* 0x00003c0001037983 */ /* 0x000ea80000300800 */
[----:B------:R0:W-:Y:S04]  /*12060*/  STS.U16 [R0+UR4+0x380], R13 ;  /* 0x0003800d00007988 */ /* 0x0001e80008000404 */
[----:B------:R1:W-:Y:S04]  /*12070*/  STS.U16 [R0+UR4+0x580], R12 ;  /* 0x0005800c00007988 */ /* 0x0003e80008000404 */
[----:B------:R1:W-:Y:S04]  /*12080*/  STS.U16 [R0+UR4+0x5c0], R11 ;  /* 0x0005c00b00007988 */ /* 0x0003e80008000404 */
[----:B0-----:R-:W2:Y:S04]  /*12090*/  LDL.LU R13, [R1+0x38] ;  /* 0x00003800010d7983 */ /* 0x001ea80000300800 */
[----:B-1----:R-:W2:Y:S04]  /*120a0*/  LDL.LU R12, [R1+0x34] ;  /* 0x00003400010c7983 */ /* 0x002ea80000300800 */
[----:B------:R0:W-:Y:S04]  /*120b0*/  STS.U16 [R0+UR4+0x7c0], R10 ;  /* 0x0007c00a00007988 */ /* 0x0001e80008000404 */
[----:B------:R-:W2:Y:S04]  /*120c0*/  LDL.LU R11, [R1+0x30] ;  /* 0x00003000010b7983 */ /* 0x000ea80000300800 */
[----:B------:R1:W-:Y:S04]  /*120d0*/  STS.U16 [R0+UR4+0x780], R9 ;  /* 0x0007800900007988 */ /* 0x0003e80008000404 */
[----:B0-----:R-:W2:Y:S04]  /*120e0*/  LDL.LU R10, [R1+0x2c] ;  /* 0x00002c00010a7983 */ /* 0x001ea80000300800 */
[----:B------:R0:W-:Y:S04]  /*120f0*/  STS.U16 [R0+UR4+0x980], R8 ;  /* 0x0009800800007988 */ /* 0x0001e80008000404 */
[----:B-1----:R-:W2:Y:S04]  /*12100*/  LDL.LU R9, [R1+0x28] ;  /* 0x0000280001097983 */ /* 0x002ea80000300800 */
        /* <DEDUP_REMOVED lines=12> */
[----:B0-----:R-:W2:Y:S04]  /*121d0*/  LDL.LU R2, [R1+0xc] ;  /* 0x00000c0001027983 */ /* 0x001ea80000300800 */
[----:B------:R0:W-:Y:S04]  /*121e0*/  STS.U16 [R0+UR4+0xf80], R42 ;  /* 0x000f802a00007988 */ /* 0x0001e80008000404 */
[----:B------:R1:W-:Y:S04]  /*121f0*/  STS.U16 [R0+UR4+0x1180], R44 ;  /* 0x0011802c00007988 */ /* 0x0003e80008000404 */
[----:B----4-:R4:W-:Y:S04]  /*12200*/  STS.U16 [R0+UR4+0x11c0], R46 ;  /* 0x0011c02e00007988 */ /* 0x0109e80008000404 */
[----:B------:R4:W-:Y:S04]  /*12210*/  STS.U16 [R0+UR4+0x13c0], R48 ;  /* 0x0013c03000007988 */ /* 0x0009e80008000404 */
[----:B------:R4:W-:Y:S04]  /*12220*/  STS.U16 [R0+UR4+0x1380], R50 ;  /* 0x0013803200007988 */ /* 0x0009e80008000404 */
[----:B------:R4:W-:Y:S04]  /*12230*/  STS.U16 [R0+UR4+0x1580], R52 ;  /* 0x0015803400007988 */ /* 0x0009e80008000404 */
[----:B------:R4:W-:Y:S04]  /*12240*/  STS.U16 [R0+UR4+0x15c0], R54 ;  /* 0x0015c03600007988 */ /* 0x0009e80008000404 */
[----:B------:R4:W-:Y:S04]  /*12250*/  STS.U16 [R0+UR4+0x17c0], R56 ;  /* 0x0017c03800007988 */ /* 0x0009e80008000404 */
[----:B------:R4:W-:Y:S04]  /*12260*/  STS.U16 [R0+UR4+0x1780], R58 ;  /* 0x0017803a00007988 */ /* 0x0009e80008000404 */
[----:B------:R-:W2:Y:S04]  /*12270*/  LDL.LU R30, [R1+0x8] ;  /* 0x00000800011e7983 */ /* 0x000ea80000300800 */
[----:B------:R-:W2:Y:S04]  /*12280*/  LDL.LU R31, [R1+0x4] ;  /* 0x00000400011f7983 */ /* 0x000ea80000300800 */
[----:B0-----:R-:W2:Y:S04]  /*12290*/  LDL.LU R42, [R1+0x1138] ;  /* 0x00113800012a7983 */ /* 0x001ea80000300800 */
[----:B-1----:R-:W2:Y:S04]  /*122a0*/  LDL.LU R44, [R1+0x1134] ;  /* 0x00113400012c7983 */ /* 0x002ea80000300800 */
[----:B----4-:R-:W4:Y:S04]  /*122b0*/  LDL.LU R46, [R1+0x1130] ;  /* 0x00113000012e7983 */ /* 0x010f280000300800 */
[----:B------:R-:W4:Y:S04]  /*122c0*/  LDL.LU R48, [R1+0x112c] ;  /* 0x00112c0001307983 */ /* 0x000f280000300800 */
[----:B------:R-:W4:Y:S04]  /*122d0*/  LDL.LU R50, [R1+0x1128] ;  /* 0x0011280001327983 */ /* 0x000f280000300800 */
[----:B------:R-:W4:Y:S04]  /*122e0*/  LDL.LU R52, [R1+0x1124] ;  /* 0x0011240001347983 */ /* 0x000f280000300800 */
[----:B------:R-:W4:Y:S04]  /*122f0*/  LDL.LU R54, [R1+0x1120] ;  /* 0x0011200001367983 */ /* 0x000f280000300800 */
[----:B------:R-:W4:Y:S04]  /*12300*/  LDL.LU R56, [R1+0x111c] ;  /* 0x00111c0001387983 */ /* 0x000f280000300800 */
[----:B------:R-:W4:Y:S04]  /*12310*/  LDL.LU R58, [R1+0x1118] ;  /* 0x00111800013a7983 */ /* 0x000f280000300800 */
[----:B---3--:R0:W-:Y:S04]  /*12320*/  STS.U16 [R0+UR4+0x1980], R60 ;  /* 0x0019803c00007988 */ /* 0x0081e80008000404 */
[----:B--2---:R1:W-:Y:S04]  /*12330*/  STS.U16 [R0+UR4+0x19c0], R19 ;  /* 0x0019c01300007988 */ /* 0x0043e80008000404 */
[----:B------:R2:W-:Y:S04]  /*12340*/  STS.U16 [R0+UR4+0x1bc0], R18 ;  /* 0x001bc01200007988 */ /* 0x0005e80008000404 */
[----:B0-----:R-:W3:Y:S04]  /*12350*/  LDL.LU R60, [R1+0x1114] ;  /* 0x00111400013c7983 */ /* 0x001ee80000300800 */
[----:B------:R0:W-:Y:S04]  /*12360*/  STS.U16 [R0+UR4+0x1b80], R17 ;  /* 0x001b801100007988 */ /* 0x0001e80008000404 */
[----:B-1----:R-:W4:Y:S04]  /*12370*/  LDL.LU R19, [R1+0x1110] ;  /* 0x0011100001137983 */ /* 0x002f280000300800 */
[----:B------:R1:W-:Y:S04]  /*12380*/  STS.U16 [R0+UR4+0x1d80], R16 ;  /* 0x001d801000007988 */ /* 0x0003e80008000404 */
[----:B--2---:R-:W2:Y:S04]  /*12390*/  LDL.LU R18, [R1+0x110c] ;  /* 0x00110c0001127983 */ /* 0x004ea80000300800 */
[----:B------:R1:W-:Y:S04]  /*123a0*/  STS.U16 [R0+UR4+0x1dc0], R15 ;  /* 0x001dc00f00007988 */ /* 0x0003e80008000404 */
[----:B0-----:R-:W3:Y:S04]  /*123b0*/  LDL.LU R17, [R1+0x1108] ;  /* 0x0011080001117983 */ /* 0x001ee80000300800 */
[----:B------:R-:W-:Y:S04]  /*123c0*/  STS.U16 [R0+UR4+0x1fc0], R14 ;  /* 0x001fc00e00007988 */ /* 0x000fe80008000404 */
[----:B------:R0:W-:Y:S04]  /*123d0*/  STS.U16 [R0+UR4+0x1f80], R3 ;  /* 0x001f800300007988 */ /* 0x0001e80008000404 */
[----:B-1----:R-:W4:Y:S04]  /*123e0*/  LDL.LU R16, [R1+0x1104] ;  /* 0x0011040001107983 */ /* 0x002f280000300800 */
[----:B------:R-:W2:Y:S01]  /*123f0*/  LDL.LU R15, [R1+0x1100] ;  /* 0x00110000010f7983 */ /* 0x000ea20000300800 */
[----:B0-----:R-:W0:Y:S03]  /*12400*/  S2R R3, SR_TID.X ;  /* 0x0000000000037919 */ /* 0x001e260000002100 */
[----:B------:R-:W3:Y:S01]  /*12410*/  LDL.LU R14, [R1+0x10fc] ;  /* 0x0010fc00010e7983 */ /* 0x000ee20000300800 */
[----:B0-----:R-:W-:-:S05]  /*12420*/  LOP3.LUT R3, R3, 0x1f, RZ, 0xc0, !PT ;  /* 0x0000001f03037812 */ /* 0x001fca00078ec0ff */
[----:B------:R-:W-:-:S05]  /*12430*/  IMAD.SHL.U32 R3, R3, 0x2, RZ ;  /* 0x0000000203037824 */ /* 0x000fca00078e00ff */
[----:B------:R0:W-:Y:S04]  /*12440*/  STS.U16 [R3+UR4+0x2000], R13 ;  /* 0x0020000d03007988 */ /* 0x0001e80008000404 */
[----:B------:R1:W-:Y:S04]  /*12450*/  STS.U16 [R3+UR4+0x2040], R12 ;  /* 0x0020400c03007988 */ /* 0x0003e80008000404 */
[----:B------:R1:W-:Y:S04]  /*12460*/  STS.U16 [R3+UR4+0x2240], R11 ;  /* 0x0022400b03007988 */ /* 0x0003e80008000404 */
[----:B0-----:R-:W4:Y:S04]  /*12470*/  LDL.LU R13, [R1+0x10f8] ;  /* 0x0010f800010d7983 */ /* 0x001f280000300800 */
[----:B-1----:R-:W2:Y:S04]  /*12480*/  LDL.LU R12, [R1+0x10f4] ;  /* 0x0010f400010c7983 */ /* 0x002ea80000300800 */
[----:B------:R-:W3:Y:S04]  /*12490*/  LDL.LU R11, [R1+0x10f0] ;  /* 0x0010f000010b7983 */ /* 0x000ee80000300800 */
[----:B------:R0:W-:Y:S04]  /*124a0*/  STS.U16 [R3+UR4+0x2200], R10 ;  /* 0x0022000a03007988 */ /* 0x0001e80008000404 */
[----:B------:R1:W-:Y:S04]  /*124b0*/  STS.U16 [R3+UR4+0x2400], R9 ;  /* 0x0024000903007988 */ /* 0x0003e80008000404 */
[----:B------:R1:W-:Y:S04]  /*124c0*/  STS.U16 [R3+UR4+0x2440], R8 ;  /* 0x0024400803007988 */ /* 0x0003e80008000404 */
[----:B0-----:R-:W3:Y:S04]  /*124d0*/  LDL.LU R10, [R1+0x10ec] ;  /* 0x0010ec00010a7983 */ /* 0x001ee80000300800 */
[----:B-1----:R-:W3:Y:S04]  /*124e0*/  LDL.LU R9, [R1+0x10e8] ;  /* 0x0010e80001097983 */ /* 0x002ee80000300800 */
        /* <DEDUP_REMOVED lines=13> */
[----:B----4-:R-:W-:Y:S04]  /*125c0*/  STS.U16 [R3+UR4+0x3840], R13 ;  /* 0x0038400d03007988 */ /* 0x010fe80008000404 */
[----:B--2---:R-:W-:Y:S04]  /*125d0*/  STS.U16 [R3+UR4+0x3800], R12 ;  /* 0x0038000c03007988 */ /* 0x004fe80008000404 */
[----:B---3--:R-:W-:Y:S04]  /*125e0*/  STS.U16 [R3+UR4+0x3440], R9 ;  /* 0x0034400903007988 */ /* 0x008fe80008000404 */
[----:B------:R-:W-:Y:S04]  /*125f0*/  STS.U16 [R3+UR4+0x3400], R8 ;  /* 0x0034000803007988 */ /* 0x000fe80008000404 */
[----:B------:R-:W-:Y:S04]  /*12600*/  STS.U16 [R3+UR4+0x3040], R5 ;  /* 0x0030400503007988 */ /* 0x000fe80008000404 */
[----:B------:R-:W-:Y:S04]  /*12610*/  STS.U16 [R3+UR4+0x3000], R4 ;  /* 0x0030000403007988 */ /* 0x000fe80008000404 */
[----:B------:R0:W-:Y:S04]  /*12620*/  STS.U16 [R3+UR4+0x2e40], R2 ;  /* 0x002e400203007988 */ /* 0x0001e80008000404 */
[----:B0-----:R-:W2:Y:S04]  /*12630*/  LDL.LU R2, [R1+0x10c8] ;  /* 0x0010c80001027983 */ /* 0x001ea80000300800 */
[----:B------:R-:W3:Y:S04]  /*12640*/  LDL R4, [R1+0x6e0] ;  /* 0x0006e00001047983 */ /* 0x000ee80000100800 */
[----:B------:R-:W3:Y:S04]  /*12650*/  LDL R5, [R1+0x6dc] ;  /* 0x0006dc0001057983 */ /* 0x000ee80000100800 */
[----:B------:R-:W4:Y:S04]  /*12660*/  LDL R12, [R1+0x6d8] ;  /* 0x0006d800010c7983 */ /* 0x000f280000100800 */
[----:B------:R-:W4:Y:S04]  /*12670*/  LDL R13, [R1+0x6d4] ;  /* 0x0006d400010d7983 */ /* 0x000f280000100800 */
[----:B------:R-:W4:Y:S04]  /*12680*/  LDL R8, [R1+0x6a0] ;  /* 0x0006a00001087983 */ /* 0x000f280000100800 */
[----:B------:R-:W4:Y:S04]  /*12690*/  LDL R9, [R1+0x69c] ;  /* 0x00069c0001097983 */ /* 0x000f280000100800 */
[----:B------:R0:W-:Y:S02]  /*126a0*/  STS.U16 [R3+UR4+0x3240], R6 ;  /* 0x0032400603007988 */ /* 0x0001e40008000404 */
[----:B0-----:R-:W0:Y:S02]  /*126b0*/  S2R R6, SR_TID.X ;  /* 0x0000000000067919 */ /* 0x001e240000002100 */
[----:B------:R1:W-:Y:S04]  /*126c0*/  STS.U16 [R3+UR4+0x3200], R7 ;  /* 0x0032000703007988 */ /* 0x0003e80008000404 */
[----:B------:R-:W-:Y:S01]  /*126d0*/  STS.U16 [R3+UR4+0x2c00], R30 ;  /* 0x002c001e03007988 */ /* 0x000fe20008000404 */
[----:B-1----:R-:W-:-:S03]  /*126e0*/  LOP3.LUT R7, R3, 0x10, RZ, 0x3c, !PT ;  /* 0x0000001003077812 */ /* 0x002fc600078e3cff */
[----:B------:R1:W-:Y:S04]  /*126f0*/  STS.U16 [R3+UR4+0x2c40], R31 ;  /* 0x002c401f03007988 */ /* 0x0003e80008000404 */
[----:B------:R-:W-:Y:S04]  /*12700*/  STS.U16 [R3+UR4+0x2e00], R32 ;  /* 0x002e002003007988 */ /* 0x000fe80008000404 */
[----:B------:R-:W-:Y:S04]  /*12710*/  STS.U16 [R3+UR4+0x3640], R10 ;  /* 0x0036400a03007988 */ /* 0x000fe80008000404 */
[----:B------:R1:W-:Y:S04]  /*12720*/  STS.U16 [R3+UR4+0x3600], R11 ;  /* 0x0036000b03007988 */ /* 0x0003e80008000404 */
[----:B------:R-:W-:Y:S04]  /*12730*/  STS.U16 [R3+UR4+0x3a40], R14 ;  /* 0x003a400e03007988 */ /* 0x000fe80008000404 */
[----:B------:R-:W-:Y:S04]  /*12740*/  STS.U16 [R3+UR4+0x3a00], R15 ;  /* 0x003a000f03007988 */ /* 0x000fe80008000404 */
[----:B------:R-:W-:Y:S04]  /*12750*/  STS.U16 [R3+UR4+0x3c00], R16 ;  /* 0x003c001003007988 */ /* 0x000fe80008000404 */
        /* <DEDUP_REMOVED lines=16> */
[----:B------:R-:W-:Y:S01]  /*12860*/  STS.U16 [R7+UR4+0x2cc0], R34 ;  /* 0x002cc02207007988 */ /* 0x000fe20008000404 */
[----:B0-----:R-:W-:-:S03]  /*12870*/  LOP3.LUT R6, R6, 0x1f, RZ, 0xc0, !PT ;  /* 0x0000001f06067812 */ /* 0x001fc600078ec0ff */
[----:B------:R-:W-:Y:S04]  /*12880*/  STS.U16 [R7+UR4+0x2ec0], R20 ;  /* 0x002ec01407007988 */ /* 0x000fe80008000404 */
[----:B------:R-:W-:Y:S04]  /*12890*/  STS.U16 [R7+UR4+0x2e80], R21 ;  /* 0x002e801507007988 */ /* 0x000fe80008000404 */
[----:B------:R-:W-:Y:S04]  /*128a0*/  STS.U16 [R7+UR4+0x3080], R22 ;  /* 0x0030801607007988 */ /* 0x000fe80008000404 */
[----:B------:R-:W-:Y:S04]  /*128b0*/  STS.U16 [R7+UR4+0x30c0], R23 ;  /* 0x0030c01707007988 */ /* 0x000fe80008000404 */
[----:B------:R-:W-:Y:S01]  /*128c0*/  STS.U16 [R7+UR4+0x32c0], R24 ;  /* 0x0032c01807007988 */ /* 0x000fe20008000404 */
[----:B------:R-:W-:-:S03]  /*128d0*/  IMAD.SHL.U32 R6, R6, 0x2, RZ ;  /* 0x0000000206067824 */ /* 0x000fc600078e00ff */
[----:B------:R-:W-:Y:S04]  /*128e0*/  STS.U16 [R7+UR4+0x3280], R25 ;  /* 0x0032801907007988 */ /* 0x000fe80008000404 */
[----:B------:R-:W-:Y:S04]  /*128f0*/  STS.U16 [R7+UR4+0x3480], R26 ;  /* 0x0034801a07007988 */ /* 0x000fe80008000404 */
[----:B------:R-:W-:Y:S04]  /*12900*/  STS.U16 [R7+UR4+0x34c0], R27 ;  /* 0x0034c01b07007988 */ /* 0x000fe80008000404 */
[----:B------:R-:W-:Y:S04]  /*12910*/  STS.U16 [R7+UR4+0x36c0], R28 ;  /* 0x0036c01c07007988 */ /* 0x000fe80008000404 */
[----:B------:R-:W-:Y:S01]  /*12920*/  STS.U16 [R7+UR4+0x3680], R29 ;  /* 0x0036801d07007988 */ /* 0x000fe20008000404 */
[----:B------:R-:W-:-:S03]  /*12930*/  LOP3.LUT R6, R6, 0x20, RZ, 0x3c, !PT ;  /* 0x0000002006067812 */ /* 0x000fc600078e3cff */
[----:B------:R-:W-:Y:S04]  /*12940*/  STS.U16 [R7+UR4+0x3880], R33 ;  /* 0x0038802107007988 */ /* 0x000fe80008000404 */
[----:B------:R-:W-:Y:S04]  /*12950*/  STS.U16 [R7+UR4+0x38c0], R35 ;  /* 0x0038c02307007988 */ /* 0x000fe80008000404 */
[----:B------:R-:W-:Y:S04]  /*12960*/  STS.U16 [R7+UR4+0x3ac0], R37 ;  /* 0x003ac02507007988 */ /* 0x000fe80008000404 */
[----:B-1----:R-:W4:Y:S04]  /*12970*/  LDL R31, [R1+0x694] ;  /* 0x00069400011f7983 */ /* 0x002f280000100800 */
[----:B------:R-:W4:Y:S04]  /*12980*/  LDL R30, [R1+0x698] ;  /* 0x00069800011e7983 */ /* 0x000f280000100800 */
[----:B------:R-:W-:Y:S04]  /*12990*/  STS.U16 [R7+UR4+0x3a80], R39 ;  /* 0x003a802707007988 */ /* 0x000fe80008000404 */
[----:B------:R-:W-:Y:S04]  /*129a0*/  STS.U16 [R7+UR4+0x3c80], R41 ;  /* 0x003c802907007988 */ /* 0x000fe80008000404 */
[----:B------:R-:W-:Y:S04]  /*129b0*/  STS.U16 [R7+UR4+0x3cc0], R43 ;  /* 0x003cc02b07007988 */ /* 0x000fe80008000404 */
[----:B------:R-:W-:Y:S04]  /*129c0*/  STS.U16 [R7+UR4+0x3ec0], R45 ;  /* 0x003ec02d07007988 */ /* 0x000fe80008000404 */
[----:B------:R0:W-:Y:S04]  /*129d0*/  STS.U16 [R7+UR4+0x3e80], R47 ;  /* 0x003e802f07007988 */ /* 0x0001e80008000404 */
[----:B------:R-:W-:Y:S04]  /*129e0*/  STS.U16 [R6+UR4+0x2100], R49 ;  /* 0x0021003106007988 */ /* 0x000fe80008000404 */
[----:B------:R-:W4:Y:S04]  /*129f0*/  LDL R11, [R1+0x65c] ;  /* 0x00065c00010b7983 */ /* 0x000f280000100800 */
[----:B------:R-:W4:Y:S04]  /*12a00*/  LDL R10, [R1+0x660] ;  /* 0x00066000010a7983 */ /* 0x000f280000100800 */
[----:B------:R-:W-:Y:S04]  /*12a10*/  STS.U16 [R6+UR4+0x2140], R51 ;  /* 0x0021403306007988 */ /* 0x000fe80008000404 */
[----:B------:R-:W-:Y:S04]  /*12a20*/  STS.U16 [R6+UR4+0x2340], R53 ;  /* 0x0023403506007988 */ /* 0x000fe80008000404 */
[----:B------:R-:W-:Y:S04]  /*12a30*/  STS.U16 [R6+UR4+0x2300], R55 ;  /* 0x0023003706007988 */ /* 0x000fe80008000404 */
[----:B------:R-:W-:Y:S04]  /*12a40*/  STS.U16 [R6+UR4+0x2500], R57 ;  /* 0x0025003906007988 */ /* 0x000fe80008000404 */
[----:B------:R-:W-:Y:S04]  /*12a50*/  STS.U16 [R6+UR4+0x2540], R59 ;  /* 0x0025403b06007988 */ /* 0x000fe80008000404 */
[----:B------:R-:W4:Y:S04]  /*12a60*/  LDL.LU R3, [R1+0xbb4] ;  /* 0x000bb40001037983 */ /* 0x000f280000300800 */
[----:B------:R1:W-:Y:S04]  /*12a70*/  STS.U16 [R6+UR4+0x2740], R61 ;  /* 0x0027403d06007988 */ /* 0x0003e80008000404 */
[----:B0-----:R-:W4:Y:S01]  /*12a80*/  LDL R7, [R1+0x654] ;  /* 0x0006540001077983 */ /* 0x001f220000100800 */
[----:B------:R-:W-:-:S03]  /*12a90*/  PRMT R60, RZ, 0x7610, R60 ;  /* 0x00007610ff3c7816 */ /* 0x000fc6000000003c */
[----:B------:R-:W4:Y:S04]  /*12aa0*/  LDL R15, [R1+0x614] ;  /* 0x00061400010f7983 */ /* 0x000f280000100800 */
[----:B-1----:R-:W4:Y:S04]  /*12ab0*/  LDL R6, [R1+0x658] ;  /* 0x0006580001067983 */ /* 0x002f280000100800 */
[----:B------:R-:W4:Y:S01]  /*12ac0*/  LDL R14, [R1+0x618] ;  /* 0x00061800010e7983 */ /* 0x000f220000100800 */
[----:B--2---:R-:W-:-:S03]  /*12ad0*/  PRMT R2, RZ, 0x7610, R2 ;  /* 0x00007610ff027816 */ /* 0x004fc60000000002 */
[----:B------:R-:W2:Y:S01]  /*12ae0*/  LDL R17, [R1+0x554] ;  /* 0x0005540001117983 */ /* 0x000ea20000100800 */
[----:B------:R-:W-:Y:S02]  /*12af0*/  PRMT R59, RZ, 0x7610, R59 ;  /* 0x00007610ff3b7816 */ /* 0x000fe4000000003b */
[----:B------:R-:W-:Y:S01]  /*12b00*/  PRMT R58, RZ, 0x7610, R58 ;  /* 0x00007610ff3a7816 */ /* 0x000fe2000000003a */
[----:B------:R-:W2:Y:S04]  /*12b10*/  LDL R16, [R1+0x558] ;  /* 0x0005580001107983 */ /* 0x000ea80000100800 */
[----:B---3--:R4:W3:Y:S01]  /*12b20*/  @!P0 LDG.E.U16 R2, desc[UR6][R4.64] ;  /* 0x0000000604028981 */ /* 0x0088e2000c1e1500 */
[----:B------:R-:W-:Y:S02]  /*12b30*/  PRMT R54, RZ, 0x7610, R54 ;  /* 0x00007610ff367816 */ /* 0x000fe40000000036 */
[----:B------:R-:W-:Y:S01]  /*12b40*/  PRMT R52, RZ, 0x7610, R52 ;  /* 0x00007610ff347816 */ /* 0x000fe20000000034 */
[----:B------:R-:W3:Y:S01]  /*12b50*/  LDL R21, [R1+0x514] ;  /* 0x0005140001157983 */ /* 0x000ee20000100800 */
[----:B------:R-:W-:-:S02]  /*12b60*/  PRMT R50, RZ, 0x7610, R50 ;  /* 0x00007610ff327816 */ /* 0x000fc40000000032 */
[----:B------:R-:W-:Y:S01]  /*12b70*/  PRMT R48, RZ, 0x7610, R48 ;  /* 0x00007610ff307816 */ /* 0x000fe20000000030 */
[----:B------:R-:W3:Y:S01]  /*12b80*/  LDL R20, [R1+0x518] ;  /* 0x0005180001147983 */ /* 0x000ee20000100800 */
[----:B----4-:R-:W-:Y:S01]  /*12b90*/  @!P1 MOV R4, R12 ;  /* 0x0000000c00049202 */ /* 0x010fe20000000f00 */
[----:B------:R-:W-:Y:S02]  /*12ba0*/  @!P1 IMAD.MOV.U32 R5, RZ, RZ, R13 ;  /* 0x000000ffff059224 */ /* 0x000fe400078e000d */
[----:B------:R-:W4:Y:S04]  /*12bb0*/  LDL R12, [R1+0x628] ;  /* 0x00062800010c7983 */ /* 0x000f280000100800 */
[----:B------:R-:W2:Y:S04]  /*12bc0*/  LDL R13, [R1+0x624] ;  /* 0x00062400010d7983 */ /* 0x000ea80000100800 */
[----:B------:R0:W3:Y:S01]  /*12bd0*/  @!P1 LDG.E.U16 R60, desc[UR6][R4.64] ;  /* 0x00000006043c9981 */ /* 0x0000e2000c1e1500 */
[----:B------:R-:W-:-:S02]  /*12be0*/  PRMT R46, RZ, 0x7610, R46 ;  /* 0x00007610ff2e7816 */ /* 0x000fc4000000002e */
[----:B------:R-:W-:Y:S01]  /*12bf0*/  PRMT R44, RZ, 0x7610, R44 ;  /* 0x00007610ff2c7816 */ /* 0x000fe2000000002c */
[----:B------:R-:W3:Y:S01]  /*12c00*/  LDL R19, [R1+0x524] ;  /* 0x0005240001137983 */ /* 0x000ee20000100800 */
[----:B------:R-:W-:Y:S02]  /*12c10*/  PRMT R42, RZ, 0x7610, R42 ;  /* 0x00007610ff2a7816 */ /* 0x000fe4000000002a */
[----:B------:R-:W-:Y:S01]  /*12c20*/  PRMT R40, RZ, 0x7610, R40 ;  /* 0x00007610ff287816 */ /* 0x000fe20000000028 */
[----:B------:R-:W3:Y:S01]  /*12c30*/  LDL R18, [R1+0x528] ;  /* 0x0005280001127983 */ /* 0x000ee20000100800 */
[----:B0-----:R-:W-:Y:S02]  /*12c40*/  @!P0 IMAD.MOV.U32 R4, RZ, RZ, R8 ;  /* 0x000000ffff048224 */ /* 0x001fe400078e0008 */
[----:B------:R-:W-:Y:S01]  /*12c50*/  @!P0 IMAD.MOV.U32 R5, RZ, RZ, R9 ;  /* 0x000000ffff058224 */ /* 0x000fe200078e0009 */
[----:B------:R-:W3:Y:S04]  /*12c60*/  LDL R8, [R1+0x620] ;  /* 0x0006200001087983 */ /* 0x000ee80000100800 */
[----:B------:R-:W3:Y:S04]  /*12c70*/  LDL R9, [R1+0x61c] ;  /* 0x00061c0001097983 */ /* 0x000ee80000100800 */
[----:B------:R0:W3:Y:S01]  /*12c80*/  @!P0 LDG.E.U16 R59, desc[UR6][R4.64] ;  /* 0x00000006043b8981 */ /* 0x0000e2000c1e1500 */
[----:B------:R-:W-:-:S02]  /*12c90*/  PRMT R38, RZ, 0x7610, R38 ;  /* 0x00007610ff267816 */ /* 0x000fc40000000026 */
[----:B------:R-:W-:Y:S01]  /*12ca0*/  PRMT R36, RZ, 0x7610, R36 ;  /* 0x00007610ff247816 */ /* 0x000fe20000000024 */
[----:B------:R-:W3:Y:S01]  /*12cb0*/  LDL R23, [R1+0x4e4] ;  /* 0x0004e40001177983 */ /* 0x000ee20000100800 */
[----:B------:R-:W-:Y:S02]  /*12cc0*/  PRMT R34, RZ, 0x7610, R34 ;  /* 0x00007610ff227816 */ /* 0x000fe40000000022 */
[----:B------:R-:W-:Y:S01]  /*12cd0*/  PRMT R32, RZ, 0x7610, R32 ;  /* 0x00007610ff207816 */ /* 0x000fe20000000020 */
[----:B------:R-:W3:Y:S04]  /*12ce0*/  LDL R22, [R1+0x4e8] ;  /* 0x0004e80001167983 */ /* 0x000ee80000100800 */
[----:B------:R-:W3:Y:S04]  /*12cf0*/  LDL R27, [R1+0x4a4] ;  /* 0x0004a400011b7983 */ /* 0x000ee80000100800 */
[----:B------:R-:W3:Y:S04]  /*12d00*/  LDL R26, [R1+0x4a8] ;  /* 0x0004a800011a7983 */ /* 0x000ee80000100800 */
[----:B------:R-:W3:Y:S04]  /*12d10*/  LDL R25, [R1+0x4d4] ;  /* 0x0004d40001197983 */ /* 0x000ee80000100800 */
[----:B------:R-:W3:Y:S04]  /*12d20*/  LDL R24, [R1+0x4d8] ;  /* 0x0004d80001187983 */ /* 0x000ee80000100800 */
[----:B------:R-:W3:Y:S04]  /*12d30*/  LDL R29, [R1+0x494] ;  /* 0x00049400011d7983 */ /* 0x000ee80000100800 */
[----:B------:R-:W3:Y:S04]  /*12d40*/  LDL R28, [R1+0x498] ;  /* 0x00049800011c7983 */ /* 0x000ee80000100800 */
[----:B------:R-:W3:Y:S01]  /*12d50*/  LDL R61, [R1+0x468] ;  /* 0x00046800013d7983 */ /* 0x000ee20000100800 */
[----:B0-----:R-:W-:-:S03]  /*12d60*/  @!P1 IMAD.MOV.U32 R5, RZ, RZ, R31 ;  /* 0x000000ffff059224 */ /* 0x001fc600078e001f */
[----:B------:R-:W3:Y:S01]  /*12d70*/  LDL R31, [R1+0xb1c] ;  /* 0x000b1c00011f7983 */ /* 0x000ee20000100800 */
[----:B------:R-:W-:-:S03]  /*12d80*/  @!P1 IMAD.MOV.U32 R4, RZ, RZ, R30 ;  /* 0x000000ffff049224 */ /* 0x000fc600078e001e */
[----:B------:R-:W3:Y:S04]  /*12d90*/  LDL R30, [R1+0xb28] ;  /* 0x000b2800011e7983 */ /* 0x000ee80000100800 */
[----:B------:R0:W3:Y:S02]  /*12da0*/  @!P1 LDG.E.U16 R58, desc[UR6][R4.64] ;  /* 0x00000006043a9981 */ /* 0x0000e4000c1e1500 */
[----:B0-----:R-:W-:Y:S02]  /*12db0*/  @!P0 IMAD.MOV.U32 R5, RZ, RZ, R11 ;  /* 0x000000ffff058224 */ /* 0x001fe400078e000b */
        /* <DEDUP_REMOVED lines=9> */
[----:B----4-:R-:W-:Y:S02]  /*12e50*/  @!P1 IMAD.MOV.U32 R4, RZ, RZ, R12 ;  /* 0x000000ffff049224 */ /* 0x010fe400078e000c */
[----:B------:R-:W4:Y:S01]  /*12e60*/  LDL R12, [R1+0x5e0] ;  /* 0x0005e000010c7983 */ /* 0x000f220000100800 */
[----:B--2---:R-:W-:-:S03]  /*12e70*/  @!P1 IMAD.MOV.U32 R5, RZ, RZ, R13 ;  /* 0x000000ffff059224 */ /* 0x004fc600078e000d */
[----:B------:R-:W2:Y:S04]  /*12e80*/  LDL R13, [R1+0x5dc] ;  /* 0x0005dc00010d7983 */ /* 0x000ea80000100800 */
[----:B------:R3:W2:Y:S02]  /*12e90*/  @!P1 LDG.E.U16 R50, desc[UR6][R4.64] ;  /* 0x0000000604329981 */ /* 0x0006a4000c1e1500 */
[----:B---3--:R-:W-:Y:S02]  /*12ea0*/  @!P0 IMAD.MOV.U32 R4, RZ, RZ, R8 ;  /* 0x000000ffff048224 */ /* 0x008fe400078e0008 */
[----:B------:R-:W3:Y:S01]  /*12eb0*/  LDL R8, [R1+0x5d8] ;  /* 0x0005d80001087983 */ /* 0x000ee20000100800 */
[----:B------:R-:W-:-:S03]  /*12ec0*/  @!P0 MOV R5, R9 ;  /* 0x0000000900058202 */ /* 0x000fc60000000f00 */
[----:B------:R-:W3:Y:S04]  /*12ed0*/  LDL R9, [R1+0x5d4] ;  /* 0x0005d40001097983 */ /* 0x000ee80000100800 */
[----:B------:R0:W3:Y:S02]  /*12ee0*/  @!P0 LDG.E.U16 R48, desc[UR6][R4.64] ;  /* 0x0000000604308981 */ /* 0x0000e4000c1e1500 */
[----:B0-----:R-:W-:Y:S02]  /*12ef0*/  @!P1 IMAD.MOV.U32 R4, RZ, RZ, R14 ;  /* 0x000000ffff049224 */ /* 0x001fe400078e000e */
[----:B------:R-:W-:Y:S01]  /*12f00*/  @!P1 IMAD.MOV.U32 R5, RZ, RZ, R15 ;  /* 0x000000ffff059224 */ /* 0x000fe200078e000f */
[----:B------:R-:W3:Y:S04]  /*12f10*/  LDL R14, [R1+0x5b0] ;  /* 0x0005b000010e7983 */ /* 0x000ee80000100800 */
[----:B------:R-:W3:Y:S04]  /*12f20*/  LDL R15, [R1+0x5ac] ;  /* 0x0005ac00010f7983 */ /* 0x000ee80000100800 */
[----:B------:R0:W3:Y:S02]  /*12f30*/  @!P1 LDG.E.U16 R46, desc[UR6][R4.64] ;  /* 0x00000006042e9981 */ /* 0x0000e4000c1e1500 */
[----:B0-----:R-:W-:-:S02]  /*12f40*/  @!P0 IMAD.MOV.U32 R5, RZ, RZ, R11 ;  /* 0x000000ffff058224 */ /* 0x001fc400078e000b */
        /* <DEDUP_REMOVED lines=26> */
[----:B------:R-:W-:-:S03]  /*130f0*/  @!P1 MOV R4, R10 ;  /* 0x0000000a00049202 */ /* 0x000fc60000000f00 */
[----:B------:R-:W3:Y:S04]  /*13100*/  LDL R10, [R1+0x560] ;  /* 0x00056000010a7983 */ /* 0x000ee80000100800 */
[----:B------:R0:W3:Y:S02]  /*13110*/  @!P1 LDG.E.U16 R34, desc[UR6][R4.64] ;  /* 0x0000000604229981 */ /* 0x0000e4000c1e1500 */
[----:B0-----:R-:W-:Y:S02]  /*13120*/  PRMT R5, RZ, 0x7610, R5 ;  /* 0x00007610ff057816 */ /* 0x001fe40000000005 */
[----:B------:R4:W3:Y:S02]  /*13130*/  @!P0 LDG.E.U16 R32, desc[UR6][R6.64] ;  /* 0x0000000606208981 */ /* 0x0008e4000c1e1500 */
[----:B----4-:R-:W-:-:S02]  /*13140*/  @!P1 IMAD.MOV.U32 R6, RZ, RZ, R12 ;  /* 0x000000ffff069224 */ /* 0x010fc400078e000c */
[----:B------:R-:W4:Y:S01]  /*13150*/  LDL R12, [R1+0x530] ;  /* 0x00053000010c7983 */ /* 0x000f220000100800 */
[----:B--2---:R-:W-:-:S03]  /*13160*/  @!P1 IMAD.MOV.U32 R7, RZ, RZ, R13 ;  /* 0x000000ffff079224 */ /* 0x004fc600078e000d */
[----:B------:R-:W4:Y:S04]  /*13170*/  LDL R13, [R1+0x52c] ;  /* 0x00052c00010d7983 */ /* 0x000f280000100800 */
[----:B---3--:R0:W2:Y:S02]  /*13180*/  @!P0 LDG.E.U16 R5, desc[UR6][R8.64] ;  /* 0x0000000608058981 */ /* 0x0080a4000c1e1500 */
[----:B0-----:R-:W-:Y:S02]  /*13190*/  @!P1 IMAD.MOV.U32 R8, RZ, RZ, R14 ;  /* 0x000000ffff089224 */ /* 0x001fe400078e000e */
[----:B------:R-:W3:Y:S01]  /*131a0*/  LDL R14, [R1+0x520] ;  /* 0x00052000010e7983 */ /* 0x000ee20000100800 */
[----:B------:R-:W-:-:S03]  /*131b0*/  @!P1 IMAD.MOV.U32 R9, RZ, RZ, R15 ;  /* 0x000000ffff099224 */ /* 0x000fc600078e000f */
[----:B------:R-:W3:Y:S01]  /*131c0*/  LDL R15, [R1+0x51c] ;  /* 0x00051c00010f7983 */ /* 0x000ee20000100800 */
[----:B------:R-:W-:-:S06]  /*131d0*/  PRMT R4, RZ, 0x7610, R4 ;  /* 0x00007610ff047816 */ /* 0x000fcc0000000004 */
[----:B------:R0:W2:Y:S02]  /*131e0*/  @!P1 LDG.E.U16 R4, desc[UR6][R6.64] ;  /* 0x0000000606049981 */ /* 0x0000a4000c1e1500 */
[----:B0-----:R-:W-:Y:S02]  /*131f0*/  PRMT R6, RZ, 0x7610, R6 ;  /* 0x00007610ff067816 */ /* 0x001fe40000000006 */
[----:B------:R-:W-:-:S04]  /*13200*/  PRMT R7, RZ, 0x7610, R7 ;  /* 0x00007610ff077816 */ /* 0x000fc80000000007 */
[----:B------:R0:W2:Y:S02]  /*13210*/  @!P1 LDG.E.U16 R6, desc[UR6][R8.64] ;  /* 0x0000000608069981 */ /* 0x0000a4000c1e1500 */
[----:B0-----:R-:W-:Y:S02]  /*13220*/  PRMT R8, RZ, 0x7610, R8 ;  /* 0x00007610ff087816 */ /* 0x001fe40000000008 */
[----:B------:R-:W-:Y:S01]  /*13230*/  PRMT R9, RZ, 0x7610, R9 ;  /* 0x00007610ff097816 */ /* 0x000fe20000000009 */
[----:B------:R0:W2:Y:S02]  /*13240*/  @!P0 LDG.E.U16 R7, desc[UR6][R10.64] ;  /* 0x000000060a078981 */ /* 0x0000a4000c1e1500 */
[----:B0-----:R-:W-:Y:S02]  /*13250*/  @!P1 IMAD.MOV.U32 R10, RZ, RZ, R16 ;  /* 0x000000ffff0a9224 */ /* 0x001fe400078e0010 */
[----:B------:R-:W-:Y:S01]  /*13260*/  @!P1 IMAD.MOV.U32 R11, RZ, RZ, R17 ;  /* 0x000000ffff0b9224 */ /* 0x000fe200078e0011 */
[----:B------:R-:W2:Y:S04]  /*13270*/  LDL R16, [R1+0x4f0] ;  /* 0x0004f00001107983 */ /* 0x000ea80000100800 */
[----:B------:R-:W2:Y:S04]  /*13280*/  LDL R17, [R1+0x4ec] ;  /* 0x0004ec0001117983 */ /* 0x000ea80000100800 */
[----:B------:R0:W2:Y:S02]  /*13290*/  @!P1 LDG.E.U16 R8, desc[UR6][R10.64] ;  /* 0x000000060a089981 */ /* 0x0000a4000c1e1500 */
[----:B0-----:R-:W-:-:S02]  /*132a0*/  PRMT R11, RZ, 0x7610, R11 ;  /* 0x00007610ff0b7816 */ /* 0x001fc4000000000b */
[----:B----4-:R0:W4:Y:S02]  /*132b0*/  @!P0 LDG.E.U16 R9, desc[UR6][R12.64] ;  /* 0x000000060c098981 */ /* 0x010124000c1e1500 */
[----:B0-----:R-:W-:Y:S02]  /*132c0*/  @!P1 IMAD.MOV.U32 R12, RZ, RZ, R18 ;  /* 0x000000ffff0c9224 */ /* 0x001fe400078e0012 */
[----:B------:R-:W-:Y:S01]  /*132d0*/  @!P1 IMAD.MOV.U32 R13, RZ, RZ, R19 ;  /* 0x000000ffff0d9224 */ /* 0x000fe200078e0013 */
[----:B------:R-:W4:Y:S04]  /*132e0*/  LDL R18, [R1+0x4e0] ;  /* 0x0004e00001127983 */ /* 0x000f280000100800 */
[----:B------:R-:W4:Y:S04]  /*132f0*/  LDL R19, [R1+0x4dc] ;  /* 0x0004dc0001137983 */ /* 0x000f280000100800 */
[----:B---3--:R0:W3:Y:S02]  /*13300*/  @!P0 LDG.E.U16 R11, desc[UR6][R14.64] ;  /* 0x000000060e0b8981 */ /* 0x0080e4000c1e1500 */
[----:B0-----:R-:W-:-:S02]  /*13310*/  @!P1 IMAD.MOV.U32 R14, RZ, RZ, R20 ;  /* 0x000000ffff0e9224 */ /* 0x001fc400078e0014 */
[----:B------:R-:W-:Y:S01]  /*13320*/  @!P1 IMAD.MOV.U32 R15, RZ, RZ, R21 ;  /* 0x000000ffff0f9224 */ /* 0x000fe200078e0015 */
[----:B------:R-:W3:Y:S04]  /*13330*/  LDL R20, [R1+0x4b0] ;  /* 0x0004b00001147983 */ /* 0x000ee80000100800 */
[----:B------:R-:W3:Y:S01]  /*13340*/  LDL R21, [R1+0x4ac] ;  /* 0x0004ac0001157983 */ /* 0x000ee20000100800 */
[----:B------:R-:W-:-:S06]  /*13350*/  PRMT R10, RZ, 0x7610, R10 ;  /* 0x00007610ff0a7816 */ /* 0x000fcc000000000a */
[----:B------:R0:W3:Y:S02]  /*13360*/  @!P1 LDG.E.U16 R10, desc[UR6][R12.64] ;  /* 0x000000060c0a9981 */ /* 0x0000e4000c1e1500 */
[----:B0-----:R-:W-:Y:S02]  /*13370*/  PRMT R12, RZ, 0x7610, R12 ;  /* 0x00007610ff0c7816 */ /* 0x001fe4000000000c */
[----:B------:R-:W-:-:S04]  /*13380*/  PRMT R13, RZ, 0x7610, R13 ;  /* 0x00007610ff0d7816 */ /* 0x000fc8000000000d */
[----:B------:R0:W3:Y:S02]  /*13390*/  @!P1 LDG.E.U16 R12, desc[UR6][R14.64] ;  /* 0x000000060e0c9981 */ /* 0x0000e4000c1e1500 */
[----:B0-----:R-:W-:Y:S02]  /*133a0*/  PRMT R14, RZ, 0x7610, R14 ;  /* 0x00007610ff0e7816 */ /* 0x001fe4000000000e */
[----:B------:R-:W-:Y:S01]  /*133b0*/  PRMT R15, RZ, 0x7610, R15 ;  /* 0x00007610ff0f7816 */ /* 0x000fe2000000000f */
[----:B--2---:R0:W2:Y:S02]  /*133c0*/  @!P0 LDG.E.U16 R13, desc[UR6][R16.64] ;  /* 0x00000006100d8981 */ /* 0x0040a4000c1e1500 */
[----:B0-----:R-:W-:Y:S01]  /*133d0*/  @!P1 IMAD.MOV.U32 R16, RZ, RZ, R22 ;  /* 0x000000ffff109224 */ /* 0x001fe200078e0016 */
[----:B------:R-:W-:Y:S01]  /*133e0*/  @!P1 MOV R17, R23 ;  /* 0x0000001700119202 */ /* 0x000fe20000000f00 */
        /* <DEDUP_REMOVED lines=22> */
[----:B0-----:R-:W-:Y:S02]  /*13550*/  @!P1 IMAD.MOV.U32 R22, RZ, RZ, R28 ;  /* 0x000000ffff169224 */ /* 0x001fe400078e001c */
[----:B------:R-:W-:Y:S01]  /*13560*/  @!P1 IMAD.MOV.U32 R23, RZ, RZ, R29 ;  /* 0x000000ffff179224 */ /* 0x000fe200078e001d */
[----:B------:R-:W2:Y:S04]  /*13570*/  LDL R28, [R1+0x3f0] ;  /* 0x0003f000011c7983 */ /* 0x000ea80000100800 */
[----:B------:R0:W2:Y:S04]  /*13580*/  @!P1 LDG.E.U16 R20, desc[UR6][R22.64] ;  /* 0x0000000616149981 */ /* 0x0000a8000c1e1500 */
[----:B------:R-:W2:Y:S01]  /*13590*/  LDL R29, [R1+0x3ec] ;  /* 0x0003ec00011d7983 */ /* 0x000ea20000100800 */
[----:B0-----:R-:W-:-:S03]  /*135a0*/  PRMT R23, RZ, 0x7610, R23 ;  /* 0x00007610ff177816 */ /* 0x001fc60000000017 */
[----:B----4-:R0:W4:Y:S04]  /*135b0*/  @!P0 LDG.E.U16 R21, desc[UR6][R24.64] ;  /* 0x0000000618158981 */ /* 0x010128000c1e1500 */
[----:B------:R-:W2:Y:S04]  /*135c0*/  LDL R25, [R1+0x464] ;  /* 0x0004640001197983 */ /* 0x000ea80000100800 */
[----:B---3--:R-:W3:Y:S04]  /*135d0*/  @!P0 LDG.E.U16 R23, desc[UR6][R26.64] ;  /* 0x000000061a178981 */ /* 0x008ee8000c1e1500 */
[----:B------:R-:W4:Y:S04]  /*135e0*/  LDL R26, [R1+0x424] ;  /* 0x00042400011a7983 */ /* 0x000f280000100800 */
[----:B------:R-:W4:Y:S01]  /*135f0*/  LDL R27, [R1+0x428] ;  /* 0x00042800011b7983 */ /* 0x000f220000100800 */
[----:B------:R-:W-:Y:S01]  /*13600*/  PRMT R22, RZ, 0x7610, R22 ;  /* 0x00007610ff167816 */ /* 0x000fe20000000016 */
[----:B0-----:R-:W-:-:S02]  /*13610*/  @!P1 IMAD.MOV.U32 R24, RZ, RZ, R61 ;  /* 0x000000ffff189224 */ /* 0x001fc400078e003d */
[----:B------:R-:W3:Y:S04]  /*13620*/  LDL R61, [R1+0xb68] ;  /* 0x000b6800013d7983 */ /* 0x000ee80000100800 */
[----:B--2---:R0:W2:Y:S02]  /*13630*/  @!P1 LDG.E.U16 R22, desc[UR6][R24.64] ;  /* 0x0000000618169981 */ /* 0x0040a4000c1e1500 */
[----:B0-----:R-:W-:Y:S02]  /*13640*/  PRMT R24, RZ, 0x7610, R24 ;  /* 0x00007610ff187816 */ /* 0x001fe40000000018 */
[----:B------:R-:W-:-:S06]  /*13650*/  PRMT R25, RZ, 0x7610, R25 ;  /* 0x00007610ff197816 */ /* 0x000fcc0000000019 */
[----:B------:R-:W2:Y:S04]  /*13660*/  @!P0 LDG.E.U16 R25, desc[UR6][R28.64] ;  /* 0x000000061c198981 */ /* 0x000ea8000c1e1500 */
[----:B------:R-:W3:Y:S04]  /*13670*/  LDL R28, [R1+0x3e4] ;  /* 0x0003e400011c7983 */ /* 0x000ee80000100800 */
[----:B------:R-:W3:Y:S01]  /*13680*/  LDL R29, [R1+0x3e8] ;  /* 0x0003e800011d7983 */ /* 0x000ee20000100800 */
[----:B----4-:R-:W-:-:S04]  /*13690*/  @!P1 LOP3.LUT R27, R27, R26, RZ, 0x3c, !PT ;  /* 0x0000001a1b1b9212 */ /* 0x010fc800078e3cff */
[----:B------:R-:W-:-:S04]  /*136a0*/  @!P1 LOP3.LUT R26, R27, R26, RZ, 0x3c, !PT ;  /* 0x0000001a1b1a9212 */ /* 0x000fc800078e3cff */
[----:B------:R-:W-:-:S05]  /*136b0*/  @!P1 LOP3.LUT R27, R27, R26, RZ, 0x3c, !PT ;  /* 0x0000001a1b1b9212 */ /* 0x000fca00078e3cff */
[----:B------:R0:W4:Y:S02]  /*136c0*/  @!P1 LDG.E.U16 R24, desc[UR6][R26.64] ;  /* 0x000000061a189981 */ /* 0x000124000c1e1500 */
[----:B0-----:R-:W-:-:S06]  /*136d0*/  PRMT R27, RZ, 0x7610, R27 ;  /* 0x00007610ff1b7816 */ /* 0x001fcc000000001b */
[----:B------:R-:W4:Y:S04]  /*136e0*/  @!P0 LDG.E.U16 R27, desc[UR6][R30.64] ;  /* 0x000000061e1b8981 */ /* 0x000f28000c1e1500 */
[----:B------:R-:W2:Y:S04]  /*136f0*/  LDL R30, [R1+0xb24] ;  /* 0x000b2400011e7983 */ /* 0x000ea80000100800 */
[----:B------:R-:W2:Y:S01]  /*13700*/  LDL R31, [R1+0xb30] ;  /* 0x000b3000011f7983 */ /* 0x000ea20000100800 */
[----:B------:R-:W-:Y:S02]  /*13710*/  PRMT R26, RZ, 0x7610, R26 ;  /* 0x00007610ff1a7816 */ /* 0x000fe4000000001a */
[----:B---3--:R-:W-:-:S04]  /*13720*/  @!P1 LOP3.LUT R29, R29, R28, RZ, 0x3c, !PT ;  /* 0x0000001c1d1d9212 */ /* 0x008fc800078e3cff */
[----:B------:R-:W-:-:S04]  /*13730*/  @!P1 LOP3.LUT R28, R29, R28, RZ, 0x3c, !PT ;  /* 0x0000001c1d1c9212 */ /* 0x000fc800078e3cff */
[----:B------:R-:W-:-:S05]  /*13740*/  @!P1 LOP3.LUT R29, R29, R28, RZ, 0x3c, !PT ;  /* 0x0000001c1d1d9212 */ /* 0x000fca00078e3cff */
[----:B------:R0:W3:Y:S02]  /*13750*/  @!P1 LDG.E.U16 R26, desc[UR6][R28.64] ;  /* 0x000000061c1a9981 */ /* 0x0000e4000c1e1500 */
[----:B0-----:R-:W-:Y:S02]  /*13760*/  PRMT R28, RZ, 0x7610, R28 ;  /* 0x00007610ff1c7816 */ /* 0x001fe4000000001c */
[----:B--2---:R-:W-:-:S04]  /*13770*/  @!P1 LOP3.LUT R31, R31, R30, RZ, 0x3c, !PT ;  /* 0x0000001e1f1f9212 */ /* 0x004fc800078e3cff */
[----:B------:R-:W-:-:S04]  /*13780*/  @!P1 LOP3.LUT R30, R31, R30, RZ, 0x3c, !PT ;  /* 0x0000001e1f1e9212 */ /* 0x000fc800078e3cff */
[----:B------:R-:W-:-:S05]  /*13790*/  @!P1 LOP3.LUT R31, R31, R30, RZ, 0x3c, !PT ;  /* 0x0000001e1f1f9212 */ /* 0x000fca00078e3cff */
[----:B------:R0:W2:Y:S04]  /*137a0*/  @!P1 LDG.E.U16 R28, desc[UR6][R30.64] ;  /* 0x000000061e1c9981 */ /* 0x0000a8000c1e1500 */
[----:B------:R-:W4:Y:S01]  /*137b0*/  LDL R31, [R1+0xb5c] ;  /* 0x000b5c00011f7983 */ /* 0x000f220000100800 */
[----:B------:R-:W-:Y:S01]  /*137c0*/  PRMT R29, RZ, 0x7610, R29 ;  /* 0x00007610ff1d7816 */ /* 0x000fe2000000001d */
[----:B0-----:R-:W-:Y:S01]  /*137d0*/  @!P0 IMAD.MOV.U32 R30, RZ, RZ, R61 ;  /* 0x000000ffff1e8224 */ /* 0x001fe200078e003d */
[----:B------:R-:W-:Y:S01]  /*137e0*/  PRMT R33, RZ, 0x7610, R33 ;  /* 0x00007610ff217816 */ /* 0x000fe20000000021 */
[----:B------:R-:W3:Y:S04]  /*137f0*/  LDL R61, [R1+0x420] ;  /* 0x00042000013d7983 */ /* 0x000ee80000100800 */
[----:B----4-:R0:W4:Y:S04]  /*13800*/  @!P0 LDG.E.U16 R29, desc[UR6][R30.64] ;  /* 0x000000061e1d8981 */ /* 0x010128000c1e1500 */
[----:B------:R-:W0:Y:S04]  /*13810*/  LDL R30, [R1+0xb64] ;  /* 0x000b6400011e7983 */ /* 0x000e280000100800 */
[----:B------:R-:W0:Y:S02]  /*13820*/  LDL R31, [R1+0xb70] ;  /* 0x000b7000011f7983 */ /* 0x000e240000100800 */
[----:B0-----:R-:W-:-:S04]  /*13830*/  @!P1 LOP3.LUT R31, R31, R30, RZ, 0x3c, !PT ;  /* 0x0000001e1f1f9212 */ /* 0x001fc800078e3cff */
[----:B------:R-:W-:-:S04]  /*13840*/  @!P1 LOP3.LUT R30, R31, R30, RZ, 0x3c, !PT ;  /* 0x0000001e1f1e9212 */ /* 0x000fc800078e3cff */
[----:B------:R-:W-:-:S05]  /*13850*/  @!P1 LOP3.LUT R31, R31, R30, RZ, 0x3c, !PT ;  /* 0x0000001e1f1f9212 */ /* 0x000fca00078e3cff */
[----:B------:R0:W4:Y:S04]  /*13860*/  @!P1 LDG.E.U16 R33, desc[UR6][R30.64] ;  /* 0x000000061e219981 */ /* 0x000128000c1e1500 */
[----:B------:R-:W0:Y:S04]  /*13870*/  LDL R30, [R1+0xb9c] ;  /* 0x000b9c00011e7983 */ /* 0x000e280000100800 */
[----:B------:R-:W0:Y:S01]  /*13880*/  LDL R31, [R1+0xba8] ;  /* 0x000ba800011f7983 */ /* 0x000e220000100800 */
[----:B------:R-:W-:Y:S02]  /*13890*/  PRMT R35, RZ, 0x7610, R35 ;  /* 0x00007610ff237816 */ /* 0x000fe40000000023 */
        /* <DEDUP_REMOVED lines=25> */
[----:B------:R-:W2:Y:S01]  /*13a30*/  LDL R31, [R1+0x41c] ;  /* 0x00041c00011f7983 */ /* 0x000ea20000100800 */
[----:B------:R-:W-:Y:S01]  /*13a40*/  PRMT R43, RZ, 0x7610, R43 ;  /* 0x00007610ff2b7816 */ /* 0x000fe2000000002b */
[----:B---3--:R-:W-:Y:S01]  /*13a50*/  @!P0 IMAD.MOV.U32 R30, RZ, RZ, R61 ;  /* 0x000000ffff1e8224 */ /* 0x008fe200078e003d */
[----:B------:R-:W-:Y:S01]  /*13a60*/  PRMT R45, RZ, 0x7610, R45 ;  /* 0x00007610ff2d7816 */ /* 0x000fe2000000002d */
[----:B------:R-:W3:Y:S04]  /*13a70*/  LDL R61, [R1+0xb78] ;  /* 0x000b7800013d7983 */ /* 0x000ee80000100800 */
[----:B--2---:R0:W2:Y:S04]  /*13a80*/  @!P0 LDG.E.U16 R43, desc[UR6][R30.64] ;  /* 0x000000061e2b8981 */ /* 0x0040a8000c1e1500 */
[----:B------:R-:W0:Y:S04]  /*13a90*/  LDL R30, [R1+0x414] ;  /* 0x00041400011e7983 */ /* 0x000e280000100800 */
[----:B------:R-:W0:Y:S02]  /*13aa0*/  LDL R31, [R1+0x418] ;  /* 0x00041800011f7983 */ /* 0x000e240000100800 */
[----:B0-----:R-:W-:-:S04]  /*13ab0*/  @!P1 LOP3.LUT R31, R31, R30, RZ, 0x3c, !PT ;  /* 0x0000001e1f1f9212 */ /* 0x001fc800078e3cff */
[----:B------:R-:W-:-:S04]  /*13ac0*/  @!P1 LOP3.LUT R30, R31, R30, RZ, 0x3c, !PT ;  /* 0x0000001e1f1e9212 */ /* 0x000fc800078e3cff */
[----:B------:R-:W-:-:S05]  /*13ad0*/  @!P1 LOP3.LUT R31, R31, R30, RZ, 0x3c, !PT ;  /* 0x0000001e1f1f9212 */ /* 0x000fca00078e3cff */
[----:B------:R0:W2:Y:S04]  /*13ae0*/  @!P1 LDG.E.U16 R45, desc[UR6][R30.64] ;  /* 0x000000061e2d9981 */ /* 0x0000a8000c1e1500 */
[----:B------:R-:W0:Y:S04]  /*13af0*/  LDL R30, [R1+0x3dc] ;  /* 0x0003dc00011e7983 */ /* 0x000e280000100800 */
[----:B------:R-:W0:Y:S01]  /*13b00*/  LDL R31, [R1+0x3e0] ;  /* 0x0003e000011f7983 */ /* 0x000e220000100800 */
[----:B------:R-:W-:Y:S02]  /*13b10*/  PRMT R47, RZ, 0x7610, R47 ;  /* 0x00007610ff2f7816 */ /* 0x000fe4000000002f */
        /* <DEDUP_REMOVED lines=25> */
[----:B------:R-:W4:Y:S01]  /*13cb0*/  LDL R31, [R1+0xb6c] ;  /* 0x000b6c00011f7983 */ /* 0x000f220000100800 */
[----:B------:R-:W-:Y:S01]  /*13cc0*/  PRMT R55, RZ, 0x7610, R55 ;  /* 0x00007610ff377816 */ /* 0x000fe20000000037 */
[----:B---3--:R-:W-:-:S05]  /*13cd0*/  @!P0 IMAD.MOV.U32 R30, RZ, RZ, R61 ;  /* 0x000000ffff1e8224 */ /* 0x008fca00078e003d */
[----:B----4-:R0:W3:Y:S04]  /*13ce0*/  @!P0 LDG.E.U16 R55, desc[UR6][R30.64] ;  /* 0x000000061e378981 */ /* 0x0100e8000c1e1500 */
[----:B------:R-:W0:Y:S04]  /*13cf0*/  LDL R30, [R1+0xb74] ;  /* 0x000b7400011e7983 */ /* 0x000e280000100800 */
[----:B------:R-:W0:Y:S01]  /*13d00*/  LDL R31, [R1+0xb80] ;  /* 0x000b8000011f7983 */ /* 0x000e220000100800 */
[----:B------:R-:W-:Y:S02]  /*13d10*/  PRMT R56, RZ, 0x7610, R56 ;  /* 0x00007610ff387816 */ /* 0x000fe40000000038 */
[----:B0-----:R-:W-:-:S04]  /*13d20*/  @!P1 LOP3.LUT R31, R31, R30, RZ, 0x3c, !PT ;  /* 0x0000001e1f1f9212 */ /* 0x001fc800078e3cff */
[----:B------:R-:W-:-:S04]  /*13d30*/  @!P1 LOP3.LUT R30, R31, R30, RZ, 0x3c, !PT ;  /* 0x0000001e1f1e9212 */ /* 0x000fc800078e3cff */
[----:B------:R-:W-:-:S05]  /*13d40*/  @!P1 LOP3.LUT R31, R31, R30, RZ, 0x3c, !PT ;  /* 0x0000001e1f1f9212 */ /* 0x000fca00078e3cff */
[----:B------:R0:W4:Y:S04]  /*13d50*/  @!P1 LDG.E.U16 R56, desc[UR6][R30.64] ;  /* 0x000000061e389981 */ /* 0x000128000c1e1500 */
[----:B------:R-:W0:Y:S01]  /*13d60*/  LDL R31, [R1+0xbbc] ;  /* 0x000bbc00011f7983 */ /* 0x000e220000100800 */
[----:B------:R-:W-:-:S03]  /*13d70*/  PRMT R57, RZ, 0x7610, R57 ;  /* 0x00007610ff397816 */ /* 0x000fc60000000039 */
[----:B------:R1:W-:Y:S01]  /*13d80*/  STL [R1+0xbe0], R3 ;  /* 0x000be00301007387 */ /* 0x0003e20000100800 */
[----:B------:R-:W2:Y:S02]  /*13d90*/  S2R R61, SR_TID.X ;  /* 0x00000000003d7919 */ /* 0x000ea40000002100 */
[----:B--2---:R-:W-:-:S05]  /*13da0*/  LOP3.LUT R61, R61, 0x1f, RZ, 0xc0, !PT ;  /* 0x0000001f3d3d7812 */ /* 0x004fca00078ec0ff */
[----:B------:R-:W-:-:S05]  /*13db0*/  IMAD.SHL.U32 R61, R61, 0x2, RZ ;  /* 0x000000023d3d7824 */ /* 0x000fca00078e00ff */
[----:B------:R-:W-:-:S05]  /*13dc0*/  LOP3.LUT R61, R61, 0x20, RZ, 0x3c, !PT ;  /* 0x000000203d3d7812 */ /* 0x000fca00078e3cff */
        /* <DEDUP_REMOVED lines=26> */
[----:B------:R2:W-:Y:S01]  /*13f70*/  STS.U16 [R0+UR4+0x21c0], R60 ;  /* 0x0021c03c00007988 */ /* 0x0005e20008000404 */
[----:B0-----:R-:W-:Y:S01]  /*13f80*/  @!P1 IMAD.MOV.U32 R30, RZ, RZ, R31 ;  /* 0x000000ffff1e9224 */ /* 0x001fe200078e001f */
[----:B------:R-:W-:-:S02]  /*13f90*/  @!P1 MOV R31, R3 ;  /* 0x00000003001f9202 */ /* 0x000fc40000000f00 */
[----:B-1----:R-:W4:Y:S04]  /*13fa0*/  LDL.LU R3, [R1+0x328] ;  /* 0x0003280001037983 */ /* 0x002f280000300800 */
[----:B------:R-:W4:Y:S04]  /*13fb0*/  @!P1 LDG.E.U16 R57, desc[UR6][R30.64] ;  /* 0x000000061e399981 */ /* 0x000f28000c1e1500 */
[----:B--2---:R-:W2:Y:S04]  /*13fc0*/  LDL R60, [R1+0xbd8] ;  /* 0x000bd800013c7983 */ /* 0x004ea80000100800 */
        /* <DEDUP_REMOVED lines=8> */
[----:B------:R-:W0:Y:S03]  /*14050*/  S2R R2, SR_TID.X ;  /* 0x0000000000027919 */ /* 0x000e260000002100 */
        /* <DEDUP_REMOVED lines=18> */
[----:B---3--:R-:W-:Y:S04]  /*14180*/  STS.U16 [R0+UR4+0x3d80], R55 ;  /* 0x003d803700007988 */ /* 0x008fe80008000404 */
[----:B----4-:R-:W-:Y:S01]  /*14190*/  STS.U16 [R0+UR4+0x3dc0], R56 ;  /* 0x003dc03800007988 */ /* 0x010fe20008000404 */
[C---:B0-----:R-:W-:Y:S01]  /*141a0*/  LOP3.LUT R13, R2.reuse, 0x7, RZ, 0xc0, !PT ;  /* 0x00000007020d7812 */ /* 0x041fe200078ec0ff */
[----:B------:R-:W-:-:S04]  /*141b0*/  IMAD.SHL.U32 R14, R2, 0x2, RZ ;  /* 0x00000002020e7824 */ /* 0x000fc800078e00ff */
[----:B------:R-:W-:-:S05]  /*141c0*/  IMAD R13, R13, 0x90, RZ ;  /* 0x000000900d0d7824 */ /* 0x000fca00078e02ff */
[----:B------:R-:W-:Y:S01]  /*141d0*/  LOP3.LUT R13, R13, 0x30, R14, 0x78, !PT ;  /* 0x000000300d0d7812 */ /* 0x000fe200078e780e */
[C---:B------:R-:W-:Y:S01]  /*141e0*/  IMAD.SHL.U32 R34, R2.reuse, 0x2, RZ ;  /* 0x0000000202227824 */ /* 0x040fe200078e00ff */
[----:B------:R-:W-:Y:S01]  /*141f0*/  LOP3.LUT R33, R2, 0x7, RZ, 0xc0, !PT ;  /* 0x0000000702217812 */ /* 0x000fe200078ec0ff */
[----:B------:R0:W-:Y:S04]  /*14200*/  STS.U16 [R0+UR4+0x3fc0], R3 ;  /* 0x003fc00300007988 */ /* 0x0001e80008000404 */
[----:B------:R-:W-:Y:S01]  /*14210*/  STS.U16 [R0+UR4+0x3f80], R57 ;  /* 0x003f803900007988 */ /* 0x000fe20008000404 */
[----:B------:R-:W-:Y:S06]  /*14220*/  BAR.SYNC.DEFER_BLOCKING 0x0 ;  /* 0x0000000000007b1d */ /* 0x000fec0000010000 */
[----:B0-----:R-:W3:Y:S04]  /*14230*/  LDL R3, [R1+0xbdc] ;  /* 0x000bdc0001037983 */ /* 0x001ee80000100800 */
[----:B------:R-:W0:Y:S04]  /*14240*/  LDSM.16.M88.4 R4, [R13+UR4+0x2000] ;  /* 0x002000040d04783b */ /* 0x000e280008000200 */
[----:B------:R-:W-:Y:S04]  /*14250*/  LDSM.16.M88.4 R36, [R13+UR4+0x2800] ;  /* 0x002800040d24783b */ /* 0x000fe80008000200 */
[----:B------:R-:W-:Y:S04]  /*14260*/  LDSM.16.M88.4 R56, [R13+UR4+0x2c00] ;  /* 0x002c00040d38783b */ /* 0x000fe80008000200 */
[----:B------:R-:W-:Y:S04]  /*14270*/  LDSM.16.M88.4 R52, [R13+UR4+0x3000] ;  /* 0x003000040d34783b */ /* 0x000fe80008000200 */
[----:B------:R-:W-:Y:S04]  /*14280*/  LDSM.16.M88.4 R8, [R13+UR4+0x3800] ;  /* 0x003800040d08783b */ /* 0x000fe80008000200 */
[----:B--2---:R-:W-:Y:S04]  /*14290*/  LDSM.16.MT88.4 R20, [R60+UR4] ;  /* 0x000000043c14783b */ /* 0x004fe80008004200 */
[----:B0-----:R-:W-:Y:S01]  /*142a0*/  STL.64 [R1+0x40], R4 ;  /* 0x0000400401007387 */ /* 0x001fe20000100a00 */
[----:B------:R-:W-:-:S02]  /*142b0*/  IMAD.MOV.U32 R2, RZ, RZ, R6 ;  /* 0x000000ffff027224 */ /* 0x000fc400078e0006 */
[----:B------:R-:W-:Y:S01]  /*142c0*/  IMAD.MOV.U32 R0, RZ, RZ, R7 ;  /* 0x000000ffff007224 */ /* 0x000fe200078e0007 */
[----:B------:R-:W-:Y:S04]  /*142d0*/  STL.64 [R1+0x48], R6 ;  /* 0x0000480601007387 */ /* 0x000fe80000100a00 */
[----:B------:R-:W0:Y:S04]  /*142e0*/  LDSM.16.M88.4 R4, [R13+UR4+0x2400] ;  /* 0x002400040d04783b */ /* 0x000e280008000200 */
[----:B------:R-:W2:Y:S04]  /*142f0*/  LDL.LU.64 R48, [R1+0x280] ;  /* 0x0002800001307983 */ /* 0x000ea80000300a00 */
[----:B------:R-:W2:Y:S04]  /*14300*/  LDL.LU.64 R50, [R1+0x288] ;  /* 0x0002880001327983 */ /* 0x000ea80000300a00 */
[----:B0-----:R-:W-:Y:S04]  /*14310*/  STL.64 [R1+0x30], R4 ;  /* 0x0000300401007387 */ /* 0x001fe80000100a00 */
[----:B------:R-:W-:Y:S04]  /*14320*/  STL.64 [R1+0x38], R6 ;  /* 0x0000380601007387 */ /* 0x000fe80000100a00 */
[----:B------:R-:W0:Y:S04]  /*14330*/  LDSM.16.M88.4 R4, [R13+UR4+0x3400] ;  /* 0x003400040d04783b */ /* 0x000e280008000200 */
[----:B------:R-:W1:Y:S04]  /*14340*/  LDSM.16.M88.4 R12, [R13+UR4+0x3c00] ;  /* 0x003c00040d0c783b */ /* 0x000e680008000200 */
[----:B------:R-:W-:Y:S04]  /*14350*/  STL.64 [R1+0x28], R38 ;  /* 0x0000282601007387 */ /* 0x000fe80000100a00 */
[----:B0-----:R-:W-:Y:S04]  /*14360*/  STL [R1+0xf9c], R6 ;  /* 0x000f9c0601007387 */ /* 0x001fe80000100800 */
[----:B------:R-:W-:Y:S04]  /*14370*/  STL.64 [R1+0x10], R56 ;  /* 0x0000103801007387 */ /* 0x000fe80000100a00 */
[----:B------:R-:W-:Y:S04]  /*14380*/  STL.64 [R1+0x18], R58 ;  /* 0x0000183a01007387 */ /* 0x000fe80000100a00 */
[----:B------:R0:W-:Y:S04]  /*14390*/  STL [R1+0xf98], R7 ;  /* 0x000f980701007387 */ /* 0x0001e80000100800 */
[----:B------:R-:W-:Y:S04]  /*143a0*/  STL.64 [R1], R52 ;  /* 0x0000003401007387 */ /* 0x000fe80000100a00 */
[----:B------:R-:W-:Y:S04]  /*143b0*/  STL.64 [R1+0x8], R54 ;  /* 0x0000083601007387 */ /* 0x000fe80000100a00 */
[----:B0-----:R-:W4:Y:S04]  /*143c0*/  LDL R7, [R1+0xbd4] ;  /* 0x000bd40001077983 */ /* 0x001f280000100800 */
[----:B------:R-:W-:Y:S04]  /*143d0*/  STL [R1+0xfa4], R10 ;  /* 0x000fa40a01007387 */ /* 0x000fe80000100800 */
[----:B------:R-:W-:Y:S04]  /*143e0*/  STL [R1+0xfa0], R11 ;  /* 0x000fa00b01007387 */ /* 0x000fe80000100800 */
[----:B------:R-:W2:Y:S04]  /*143f0*/  LDL.LU.64 R44, [R1+0x260] ;  /* 0x00026000012c7983 */ /* 0x000ea80000300a00 */
[----:B------:R-:W2:Y:S04]  /*14400*/  LDL.LU.64 R46, [R1+0x268] ;  /* 0x00026800012e7983 */ /* 0x000ea80000300a00 */
[----:B-1----:R-:W-:Y:S04]  /*14410*/  STL [R1+0xfac], R14 ;  /* 0x000fac0e01007387 */ /* 0x002fe80000100800 */
[----:B------:R-:W-:Y:S04]  /*14420*/  STL [R1+0xfa8], R15 ;  /* 0x000fa80f01007387 */ /* 0x000fe80000100800 */
[----:B------:R-:W2:Y:S04]  /*14430*/  LDL.LU.64 R40, [R1+0x230] ;  /* 0x0002300001287983 */ /* 0x000ea80000300a00 */
[----:B------:R-:W2:Y:S04]  /*14440*/  LDL.LU.64 R42, [R1+0x238] ;  /* 0x00023800012a7983 */ /* 0x000ea80000300a00 */
[----:B------:R-:W-:Y:S04]  /*14450*/  STL.64 [R1+0x10c0], R22 ;  /* 0x0010c01601007387 */ /* 0x000fe80000100a00 */
[----:B------:R0:W-:Y:S04]  /*14460*/  STL.64 [R1+0x10b8], R20 ;  /* 0x0010b81401007387 */ /* 0x0001e80000100a00 */
[----:B0-----:R-:W2:Y:S01]  /*14470*/  LDL.LU.64 R20, [R1+0x40] ;  /* 0x0000400001147983 */ /* 0x001ea20000300a00 */
[----:B------:R-:W0:Y:S01]  /*14480*/  S2R R61, SR_TID.X ;  /* 0x00000000003d7919 */ /* 0x000e220000002100 */
[----:B------:R-:W-:-:S05]  /*14490*/  IMAD R33, R33, 0x90, RZ ;  /* 0x0000009021217824 */ /* 0x000fca00078e02ff */
[----:B------:R-:W-:Y:S01]  /*144a0*/  LOP3.LUT R33, R33, 0x10, R34, 0x78, !PT ;  /* 0x0000001021217812 */ /* 0x000fe200078e7822 */
[----:B0-----:R-:W-:-:S05]  /*144b0*/  IMAD.SHL.U32 R61, R61, 0x40, RZ ;  /* 0x000000403d3d7824 */ /* 0x001fca00078e00ff */
[----:B------:R-:W-:-:S05]  /*144c0*/  LOP3.LUT R33, R33, 0x400, R61, 0xf8, !PT ;  /* 0x0000040021217812 */ /* 0x000fca00078ef83d */
[----:B------:R-:W2:Y:S04]  /*144d0*/  LDSM.16.MT88.4 R28, [R33+UR4] ;  /* 0x00000004211c783b */ /* 0x000ea80008004200 */
[----:B---3--:R-:W-:Y:S04]  /*144e0*/  LDSM.16.MT88.4 R16, [R3+UR4] ;  /* 0x000000040310783b */ /* 0x008fe80008004200 */
[----:B----4-:R-:W0:Y:S01]  /*144f0*/  LDSM.16.MT88.4 R24, [R7+UR4] ;  /* 0x000000040718783b */ /* 0x010e220008004200 */
[----:B--2---:R-:W-:Y:S03]  /*14500*/  HMMA.16816.F32.BF16 R48, R28, R20, R48 ;  /* 0x000000141c30723c */ /* 0x004fe60000041830 */
[----:B0-----:R-:W-:Y:S04]  /*14510*/  STL.64 [R1+0x1050], R26 ;  /* 0x0010501a01007387 */ /* 0x001fe80000100a00 */
[----:B------:R-:W-:Y:S04]  /*14520*/  STL.64 [R1+0x1048], R24 ;  /* 0x0010481801007387 */ /* 0x000fe80000100a00 */
[----:B------:R-:W-:-:S12]  /*14530*/  STL [R1+0xfb0], R7 ;  /* 0x000fb00701007387 */ /* 0x000fd80000100800 */
[----:B------:R-:W-:Y:S04]  /*14540*/  STL.64 [R1+0xfd0], R50 ;  /* 0x000fd03201007387 */ /* 0x000fe80000100a00 */
[----:B------:R0:W-:Y:S04]  /*14550*/  STL.64 [R1+0xfc8], R48 ;  /* 0x000fc83001007387 */ /* 0x0001e80000100a00 */
[----:B0-----:R-:W2:Y:S01]  /*14560*/  LDL.LU.64 R48, [R1+0x30] ;  /* 0x0000300001307983 */ /* 0x001ea20000300a00 */
[----:B------:R-:W-:Y:S01]  /*14570*/  HMMA.16816.F32.BF16 R40, R28, R36, R40 ;  /* 0x000000241c28723c */ /* 0x000fe20000041828 */
[----:B------:R-:W-:-:S02]  /*14580*/  IMAD.MOV.U32 R6, RZ, RZ, R20 ;  /* 0x000000ffff067224 */ /* 0x000fc400078e0014 */
[----:B------:R-:W3:Y:S01]  /*14590*/  LDL.LU.64 R24, [R1+0x1a0] ;  /* 0x0001a00001187983 */ /* 0x000ee20000300a00 */
[----:B------:R-:W-:-:S03]  /*145a0*/  IMAD.MOV.U32 R3, RZ, RZ, R21 ;  /* 0x000000ffff037224 */ /* 0x000fc600078e0015 */
[----:B------:R-:W3:Y:S01]  /*145b0*/  LDL.LU.64 R26, [R1+0x1a8] ;  /* 0x0001a800011a7983 */ /* 0x000ee20000300a00 */
[----:B------:R-:W-:Y:S01]  /*145c0*/  IMAD.MOV.U32 R10, RZ, RZ, R36 ;  /* 0x000000ffff0a7224 */ /* 0x000fe200078e0024 */
[----:B--2---:R-:W-:-:S15]  /*145d0*/  HMMA.16816.F32.BF16 R44, R28, R48, R44 ;  /* 0x000000301c2c723c */ /* 0x004fde000004182c */
[----:B------:R-:W-:-:S08]  /*145e0*/  NOP ;  /* 0x0000000000007918 */ /* 0x000fd00000000000 */
[----:B------:R-:W-:Y:S04]  /*145f0*/  STL.64 [R1+0xfc0], R46 ;  /* 0x000fc02e01007387 */ /* 0x000fe80000100a00 */
[----:B------:R0:W-:Y:S04]  /*14600*/  STL.64 [R1+0xfb8], R44 ;  /* 0x000fb82c01007387 */ /* 0x0001e80000100a00 */
[----:B------:R-:W2:Y:S04]  /*14610*/  LDL.LU.64 R20, [R1+0x190] ;  /* 0x0001900001147983 */ /* 0x000ea80000300a00 */
[----:B------:R-:W2:Y:S01]  /*14620*/  LDL.LU.64 R22, [R1+0x198] ;  /* 0x0001980001167983 */ /* 0x000ea20000300a00 */
[----:B0-----:R-:W-:Y:S01]  /*14630*/  IMAD.MOV.U32 R44, RZ, RZ, R6 ;  /* 0x000000ffff2c7224 */ /* 0x001fe200078e0006 */
[----:B------:R-:W-:-:S02]  /*14640*/  MOV R6, R37 ;  /* 0x0000002500067202 */ /* 0x000fc40000000f00 */
[----:B------:R-:W4:Y:S04]  /*14650*/  LDL.LU.64 R36, [R1+0x170] ;  /* 0x0001700001247983 */ /* 0x000f280000300a00 */
[----:B------:R-:W4:Y:S04]  /*14660*/  LDL.LU.64 R38, [R1+0x178] ;  /* 0x0001780001267983 */ /* 0x000f280000300a00 */
[----:B------:R-:W-:Y:S04]  /*14670*/  STL.64 [R1+0xfe0], R42 ;  /* 0x000fe02a01007387 */ /* 0x000fe80000100a00 */
[----:B------:R0:W-:Y:S04]  /*14680*/  STL.64 [R1+0xfd8], R40 ;  /* 0x000fd82801007387 */ /* 0x0001e80000100a00 */
[----:B0-----:R-:W2:Y:S04]  /*14690*/  LDL.LU.64 R40, [R1+0x1b0] ;  /* 0x0001b00001287983 */ /* 0x001ea80000300a00 */
[----:B------:R-:W2:Y:S01]  /*146a0*/  LDL.LU.64 R42, [R1+0x1b8] ;  /* 0x0001b800012a7983 */ /* 0x000ea20000300a00 */
[----:B---3--:R-:W-:Y:S01]  /*146b0*/  HMMA.16816.F32.BF16 R24, R28, R52, R24 ;  /* 0x000000341c18723c */ /* 0x008fe20000041818 */
[----:B------:R-:W-:-:S02]  /*146c0*/  IMAD.MOV.U32 R45, RZ, RZ, R3 ;  /* 0x000000ffff2d7224 */ /* 0x000fc400078e0003 */
[----:B------:R-:W-:Y:S02]  /*146d0*/  IMAD.MOV.U32 R46, RZ, RZ, R2 ;  /* 0x000000ffff2e7224 */ /* 0x000fe400078e0002 */
[----:B------:R-:W-:-:S15]  /*146e0*/  IMAD.MOV.U32 R47, RZ, RZ, R0 ;  /* 0x000000ffff2f7224 */ /* 0x000fde00078e0000 */
[----:B------:R-:W-:-:S04]  /*146f0*/  NOP ;  /* 0x0000000000007918 */ /* 0x000fc80000000000 */
[----:B------:R-:W-:Y:S02]  /*14700*/  IMAD.MOV.U32 R61, RZ, RZ, R24 ;  /* 0x000000ffff3d7224 */ /* 0x000fe400078e0018 */
[----:B------:R-:W-:Y:S02]  /*14710*/  IMAD.MOV.U32 R3, RZ, RZ, R25 ;  /* 0x000000ffff037224 */ /* 0x000fe400078e0019 */
[----:B------:R-:W-:Y:S02]  /*14720*/  IMAD.MOV.U32 R2, RZ, RZ, R26 ;  /* 0x000000ffff027224 */ /* 0x000fe400078e001a */
[----:B------:R-:W-:Y:S01]  /*14730*/  IMAD.MOV.U32 R0, RZ, RZ, R27 ;  /* 0x000000ffff007224 */ /* 0x000fe200078e001b */
[----:B--2---:R-:W-:-:S15]  /*14740*/  HMMA.16816.F32.BF16 R56, R28, R56, R40 ;  /* 0x000000381c38723c */ /* 0x004fde0000041828 */
[----:B------:R-:W-:-:S08]  /*14750*/  NOP ;  /* 0x0000000000007918 */ /* 0x000fd00000000000 */
[----:B------:R0:W-:Y:S04]  /*14760*/  STL.64 [R1+0x60], R56 ;  /* 0x0000603801007387 */ /* 0x0001e80000100a00 */
[----:B------:R-:W2:Y:S04]  /*14770*/  LDL.LU.64 R24, [R1+0x160] ;  /* 0x0001600001187983 */ /* 0x000ea80000300a00 */
[----:B------:R-:W2:Y:S01]  /*14780*/  LDL.LU.64 R26, [R1+0x168] ;  /* 0x00016800011a7983 */ /* 0x000ea20000300a00 */
[----:B------:R-:W-:Y:S02]  /*14790*/  IMAD.MOV.U32 R7, RZ, RZ, R58 ;  /* 0x000000ffff077224 */ /* 0x000fe400078e003a */
[----:B------:R-:W-:-:S02]  /*147a0*/  IMAD.MOV.U32 R14, RZ, RZ, R59 ;  /* 0x000000ffff0e7224 */ /* 0x000fc400078e003b */
[C---:B0-----:R-:W-:Y:S01]  /*147b0*/  HMMA.16816.F32.BF16 R56, R28.reuse, R4, R20 ;  /* 0x000000041c38723c */ /* 0x041fe20000041814 */
[----:B------:R-:W3:Y:S04]  /*147c0*/  LDL.LU.64 R20, [R1+0x150] ;  /* 0x0001500001147983 */ /* 0x000ee80000300a00 */
[----:B------:R-:W3:Y:S01]  /*147d0*/  LDL.LU.64 R22, [R1+0x158] ;  /* 0x0001580001167983 */ /* 0x000ee20000300a00 */
[----:B----4-:R-:W-:-:S15]  /*147e0*/  HMMA.16816.F32.BF16 R52, R28, R8, R36 ;  /* 0x000000081c34723c */ /* 0x010fde0000041824 */
[----:B------:R-:W-:-:S02]  /*147f0*/  NOP ;  /* 0x0000000000007918 */ /* 0x000fc40000000000 */
[----:B------:R-:W-:Y:S04]  /*14800*/  STL.64 [R1+0xf70], R58 ;  /* 0x000f703a01007387 */ /* 0x000fe80000100a00 */
[----:B------:R-:W-:Y:S04]  /*14810*/  STL.64 [R1+0xf68], R56 ;  /* 0x000f683801007387 */ /* 0x000fe80000100a00 */
[----:B------:R-:W4:Y:S04]  /*14820*/  LDL.LU.64 R40, [R1+0x140] ;  /* 0x0001400001287983 */ /* 0x000f280000300a00 */
[----:B------:R-:W4:Y:S04]  /*14830*/  LDL.LU.64 R42, [R1+0x148] ;  /* 0x00014800012a7983 */ /* 0x000f280000300a00 */
[----:B------:R-:W-:Y:S04]  /*14840*/  STL.64 [R1+0xf80], R54 ;  /* 0x000f803601007387 */ /* 0x000fe80000100a00 */
[----:B------:R0:W-:Y:S04]  /*14850*/  STL.64 [R1+0xf78], R52 ;  /* 0x000f783401007387 */ /* 0x0001e80000100a00 */
[----:B0-----:R-:W4:Y:S04]  /*14860*/  LDL.LU.64 R52, [R1] ;  /* 0x0000000001347983 */ /* 0x001f280000300a00 */
[----:B------:R-:W4:Y:S01]  /*14870*/  LDL.LU.64 R54, [R1+0x8] ;  /* 0x0000080001367983 */ /* 0x000f220000300a00 */
[----:B--2---:R-:W-:Y:S03]  /*14880*/  HMMA.16816.F32.BF16 R36, R28, R12, R24 ;  /* 0x0000000c1c24723c */ /* 0x004fe60000041818 */
[----:B------:R3:W0:Y:S03]  /*14890*/  LDSM.16.MT88.4 R28, [R33+UR4+0x800] ;  /* 0x00080004211c783b */ /* 0x0006260008004200 */
[----:B---3--:R-:W-:-:S15]  /*148a0*/  HMMA.16816.F32.BF16 R32, R16, R44, R20 ;  /* 0x0000002c1020723c */ /* 0x008fde0000041814 */
[----:B------:R-:W-:-:S02]  /*148b0*/  NOP ;  /* 0x0000000000007918 */ /* 0x000fc40000000000 */
[----:B------:R-:W-:Y:S04]  /*148c0*/  STL.64 [R1+0xf90], R38 ;  /* 0x000f902601007387 */ /* 0x000fe80000100a00 */
[----:B------:R1:W-:Y:S04]  /*148d0*/  STL.64 [R1+0xf88], R36 ;  /* 0x000f882401007387 */ /* 0x0003e80000100a00 */
[----:B-1----:R-:W2:Y:S04]  /*148e0*/  LDL.LU.64 R36, [R1+0x10] ;  /* 0x0000100001247983 */ /* 0x002ea80000300a00 */
[----:B------:R-:W3:Y:S04]  /*148f0*/  LDL.LU.64 R38, [R1+0x18] ;  /* 0x0000180001267983 */ /* 0x000ee80000300a00 */
[----:B------:R-:W2:Y:S04]  /*14900*/  LDL R27, [R1+0xbdc] ;  /* 0x000bdc00011b7983 */ /* 0x000ea80000100800 */
[----:B0-----:R-:W-:Y:S04]  /*14910*/  STL.64 [R1+0xff0], R30 ;  /* 0x000ff01e01007387 */ /* 0x001fe80000100a00 */
[----:B------:R4:W-:Y:S04]  /*14920*/  STL.64 [R1+0xfe8], R28 ;  /* 0x000fe81c01007387 */ /* 0x0009e80000100a00 */
[----:B------:R-:W3:Y:S04]  /*14930*/  LDL.LU.64 R20, [R1+0x130] ;  /* 0x0001300001147983 */ /* 0x000ee80000300a00 */
[----:B------:R-:W3:Y:S04]  /*14940*/  LDL.LU.64 R22, [R1+0x138] ;  /* 0x0001380001167983 */ /* 0x000ee80000300a00 */
[----:B------:R-:W-:Y:S04]  /*14950*/  STL.64 [R1+0x1000], R34 ;  /* 0x0010002201007387 */ /* 0x000fe80000100a00 */
[----:B------:R0:W-:Y:S01]  /*14960*/  STL.64 [R1+0xff8], R32 ;  /* 0x000ff82001007387 */ /* 0x0001e20000100a00 */
[----:B----4-:R-:W-:Y:S06]  /*14970*/  HMMA.16816.F32.BF16 R28, R16, R48, R40 ;  /* 0x00000030101c723c */ /* 0x010fec0000041828 */
[----:B------:R-:W-:Y:S01]  /*14980*/  IMAD.MOV.U32 R25, RZ, RZ, R48 ;  /* 0x000000ffff197224 */ /* 0x000fe200078e0030 */
[----:B------:R-:W4:Y:S01]  /*14990*/  LDL.LU.64 R56, [R1+0x110] ;  /* 0x0001100001387983 */ /* 0x000f220000300a00 */
[----:B------:R-:W-:-:S03]  /*149a0*/  IMAD.MOV.U32 R24, RZ, RZ, R49 ;  /* 0x000000ffff187224 */ /* 0x000fc600078e0031 */
[----:B------:R-:W4:Y:S01]  /*149b0*/  LDL.LU.64 R58, [R1+0x118] ;  /* 0x00011800013a7983 */ /* 0x000f220000300a00 */
[----:B0-----:R-:W-:-:S03]  /*149c0*/  IMAD.MOV.U32 R32, RZ, RZ, R10 ;  /* 0x000000ffff207224 */ /* 0x001fc600078e000a */
[----:B------:R-:W4:Y:S01]  /*149d0*/  LDL.LU.64 R48, [R1+0x100] ;  /* 0x0001000001307983 */ /* 0x000f220000300a00 */
[----:B------:R-:W-:-:S03]  /*149e0*/  IMAD.MOV.U32 R33, RZ, RZ, R6 ;  /* 0x000000ffff217224 */ /* 0x000fc600078e0006 */
[----:B------:R-:W4:Y:S04]  /*149f0*/  LDL.LU.64 R50, [R1+0x108] ;  /* 0x0001080001327983 */ /* 0x000f280000300a00 */
[----:B------:R-:W4:Y:S01]  /*14a00*/  LDL.LU.64 R40, [R1+0xf0] ;  /* 0x0000f00001287983 */ /* 0x000f220000300a00 */
[----:B------:R-:W-:-:S03]  /*14a10*/  IMAD.MOV.U32 R15, RZ, RZ, R28 ;  /* 0x000000ffff0f7224 */ /* 0x000fc600078e001c */
[----:B------:R-:W4:Y:S01]  /*14a20*/  LDL.LU.64 R42, [R1+0xf8] ;  /* 0x0000f800012a7983 */ /* 0x000f220000300a00 */
[----:B------:R-:W-:Y:S01]  /*14a30*/  IMAD.MOV.U32 R10, RZ, RZ, R29 ;  /* 0x000000ffff0a7224 */ /* 0x000fe200078e001d */
[----:B------:R-:W-:Y:S01]  /*14a40*/  MOV R11, R30 ;  /* 0x0000001e000b7202 */ /* 0x000fe20000000f00 */
[----:B------:R-:W-:Y:S01]  /*14a50*/  IMAD.MOV.U32 R6, RZ, RZ, R31 ;  /* 0x000000ffff067224 */ /* 0x000fe200078e001f */
[----:B------:R-:W4:Y:S04]  /*14a60*/  LDL.LU.64 R28, [R1+0xe0] ;  /* 0x0000e000011c7983 */ /* 0x000f280000300a00 */
[----:B------:R-:W4:Y:S01]  /*14a70*/  LDL.LU.64 R30, [R1+0xe8] ;  /* 0x0000e800011e7983 */ /* 0x000f220000300a00 */
[----:B---3--:R-:W-:-:S15]  /*14a80*/  HMMA.16816.F32.BF16 R20, R16, R32, R20 ;  /* 0x000000201014723c */ /* 0x008fde0000041814 */
[----:B------:R-:W-:-:S08]  /*14a90*/  NOP ;  /* 0x0000000000007918 */ /* 0x000fd00000000000 */
[----:B------:R-:W-:Y:S04]  /*14aa0*/  STL.64 [R1+0x170], R20 ;  /* 0x0001701401007387 */ /* 0x000fe80000100a00 */
[----:B------:R0:W-:Y:S04]  /*14ab0*/  STL.64 [R1+0x178], R22 ;  /* 0x0001781601007387 */ /* 0x0001e80000100a00 */
[----:B0-----:R-:W3:Y:S04]  /*14ac0*/  LDL.LU.64 R22, [R1+0x10c0] ;  /* 0x0010c00001167983 */ /* 0x001ee80000300a00 */
[----:B------:R-:W3:Y:S04]  /*14ad0*/  LDL.LU.64 R20, [R1+0x10b8] ;  /* 0x0010b80001147983 */ /* 0x000ee80000300a00 */
[----:B------:R0:W-:Y:S04]  /*14ae0*/  STL.64 [R1+0x10a8], R32 ;  /* 0x0010a82001007387 */ /* 0x0001e80000100a00 */
[----:B0-----:R-:W4:Y:S04]  /*14af0*/  LDL.LU.64 R32, [R1+0x120] ;  /* 0x0001200001207983 */ /* 0x001f280000300a00 */
[----:B------:R-:W4:Y:S04]  /*14b00*/  LDL.LU.64 R34, [R1+0x128] ;  /* 0x0001280001227983 */ /* 0x000f280000300a00 */
[----:B------:R-:W-:Y:S04]  /*14b10*/  STL.64 [R1+0x10a0], R38 ;  /* 0x0010a02601007387 */ /* 0x000fe80000100a00 */
[----:B--2---:R-:W-:Y:S01]  /*14b20*/  STL.64 [R1+0x1098], R36 ;  /* 0x0010982401007387 */ /* 0x004fe20000100a00 */
[----:B----4-:R-:W-:-:S15]  /*14b30*/  HMMA.16816.F32.BF16 R32, R16, R36, R32 ;  /* 0x000000241020723c */ /* 0x010fde0000041820 */
[----:B------:R-:W-:-:S08]  /*14b40*/  NOP ;  /* 0x0000000000007918 */ /* 0x000fd00000000000 */
[----:B------:R-:W-:Y:S04]  /*14b50*/  STL.64 [R1+0x1b0], R32 ;  /* 0x0001b02001007387 */ /* 0x000fe80000100a00 */
[----:B------:R0:W-:Y:S02]  /*14b60*/  STL.64 [R1+0x1b8], R34 ;  /* 0x0001b82201007387 */ /* 0x0001e40000100a00 */
[----:B0-----:R-:W-:Y:S02]  /*14b70*/  HMMA.16816.F32.BF16 R32, R16, R52, R56 ;  /* 0x000000341020723c */ /* 0x001fe40000041838 */
[----:B------:R-:W-:Y:S04]  /*14b80*/  STL.64 [R1+0x1090], R54 ;  /* 0x0010903601007387 */ /* 0x000fe80000100a00 */
[----:B------:R-:W-:-:S15]  /*14b90*/  STL.64 [R1+0x1088], R52 ;  /* 0x0010883401007387 */ /* 0x000fde0000100a00 */
[----:B------:R-:W-:-:S02]  /*14ba0*/  NOP ;  /* 0x0000000000007918 */ /* 0x000fc40000000000 */
[----:B------:R-:W-:Y:S04]  /*14bb0*/  STL.64 [R1+0x1a0], R32 ;  /* 0x0001a02001007387 */ /* 0x000fe80000100a00 */
[----:B------:R0:W-:Y:S04]  /*14bc0*/  STL.64 [R1+0x1a8], R34 ;  /* 0x0001a82201007387 */ /* 0x0001e80000100a00 */
[----:B------:R-:W-:Y:S04]  /*14bd0*/  STL.64 [R1+0x1080], R6 ;  /* 0x0010800601007387 */ /* 0x000fe80000100a00 */
[----:B------:R1:W-:Y:S01]  /*14be0*/  STL.64 [R1+0x1078], R4 ;  /* 0x0010780401007387 */ /* 0x0003e20000100a00 */
[C---:B0-----:R-:W-:Y:S06]  /*14bf0*/  HMMA.16816.F32.BF16 R32, R16.reuse, R4, R48 ;  /* 0x000000041020723c */ /* 0x041fec0000041830 */
[----:B-1----:R-:W-:-:S15]  /*14c00*/  HMMA.16816.F32.BF16 R4, R16, R8, R40 ;  /* 0x000000081004723c */ /* 0x002fde0000041828 */
[----:B------:R-:W-:-:S02]  /*14c10*/  NOP ;  /* 0x0000000000007918 */ /* 0x000fc40000000000 */
[----:B------:R-:W-:Y:S04]  /*14c20*/  STL.64 [R1+0x190], R32 ;  /* 0x0001902001007387 */ /* 0x000fe80000100a00 */
[----:B------:R-:W-:Y:S04]  /*14c30*/  STL.64 [R1+0x198], R34 ;  /* 0x0001982201007387 */ /* 0x000fe80000100a00 */
[----:B------:R-:W-:Y:S04]  /*14c40*/  STL.64 [R1+0x1070], R10 ;  /* 0x0010700a01007387 */ /* 0x000fe80000100a00 */
[----:B------:R-:W-:Y:S04]  /*14c50*/  STL.64 [R1+0x1068], R8 ;  /* 0x0010680801007387 */ /* 0x000fe80000100a00 */
[----:B------:R-:W-:Y:S04]  /*14c60*/  STL.64 [R1+0x180], R4 ;  /* 0x0001800401007387 */ /* 0x000fe80000100a00 */
[----:B------:R0:W-:Y:S02]  /*14c70*/  STL.64 [R1+0x188], R6 ;  /* 0x0001880601007387 */ /* 0x0001e40000100a00 */
[----:B0-----:R-:W-:Y:S02]  /*14c80*/  HMMA.16816.F32.BF16 R4, R16, R12, R28 ;  /* 0x0000000c1004723c */ /* 0x001fe4000004181c */
[----:B------:R-:W0:Y:S04]  /*14c90*/  LDSM.16.MT88.4 R16, [R27+UR4+0x800] ;  /* 0x000800041b10783b */ /* 0x000e280008004200 */
[----:B------:R-:W-:Y:S04]  /*14ca0*/  STL.64 [R1+0x1060], R14 ;  /* 0x0010600e01007387 */ /* 0x000fe80000100a00 */
[----:B------:R-:W-:-:S13]  /*14cb0*/  STL.64 [R1+0x1058], R12 ;  /* 0x0010580c01007387 */ /* 0x000fda0000100a00 */
[----:B------:R-:W-:Y:S04]  /*14cc0*/  STL.64 [R1+0x160], R4 ;  /* 0x0001600401007387 */ /* 0x000fe80000100a00 */
[----:B------:R-:W-:Y:S04]  /*14cd0*/  STL.64 [R1+0x168], R6 ;  /* 0x0001680601007387 */ /* 0x000fe80000100a00 */
[----:B0-----:R-:W-:Y:S04]  /*14ce0*/  STL.64 [R1+0x1010], R18 ;  /* 0x0010101201007387 */ /* 0x001fe80000100a00 */
[----:B------:R0:W-:Y:S04]  /*14cf0*/  STL.64 [R1+0x1008], R16 ;  /* 0x0010081001007387 */ /* 0x0001e80000100a00 */
[----:B0-----:R-:W2:Y:S04]  /*14d00*/  LDL.LU.64 R16, [R1+0x1f0] ;  /* 0x0001f00001107983 */ /* 0x001ea80000300a00 */
[----:B------:R-:W4:Y:S04]  /*14d10*/  LDL.LU.64 R18, [R1+0x1f8] ;  /* 0x0001f80001127983 */ /* 0x000f280000300a00 */
[----:B----4-:R-:W-:Y:S04]  /*14d20*/  STL.64 [R1+0x1020], R18 ;  /* 0x0010201201007387 */ /* 0x010fe80000100a00 */
[----:B--2---:R0:W-:Y:S02]  /*14d30*/  STL.64 [R1+0x1018], R16 ;  /* 0x0010181001007387 */ /* 0x0041e40000100a00 */
[----:B0-----:R-:W-:-:S02]  /*14d40*/  IMAD.MOV.U32 R16, RZ, RZ, R25 ;  /* 0x000000ffff107224 */ /* 0x001fc400078e0019 */
[----:B------:R-:W-:-:S05]  /*14d50*/  IMAD.MOV.U32 R17, RZ, RZ, R24 ;  /* 0x000000ffff117224 */ /* 0x000fca00078e0018 */
[----:B------:R0:W-:Y:S04]  /*14d60*/  STL.64 [R1+0x10b0], R16 ;  /* 0x0010b01001007387 */ /* 0x0001e80000100a00 */
[----:B0-----:R-:W3:Y:S04]  /*14d70*/  LDL.LU.64 R16, [R1+0x270] ;  /* 0x0002700001107983 */ /* 0x001ee80000300a00 */
[----:B------:R-:W3:Y:S04]  /*14d80*/  LDL.LU.64 R18, [R1+0x278] ;  /* 0x0002780001127983 */ /* 0x000ee80000300a00 */
[----:B------:R-:W2:Y:S04]  /*14d90*/  LDL.LU.64 R32, [R1+0x250] ;  /* 0x0002500001207983 */ /* 0x000ea80000300a00 */
[----:B------:R-:W2:Y:S04]  /*14da0*/  LDL.LU.64 R34, [R1+0x258] ;  /* 0x0002580001227983 */ /* 0x000ea80000300a00 */
[----:B------:R-:W4:Y:S04]  /*14db0*/  LDL.LU.64 R36, [R1+0x220] ;  /* 0x0002200001247983 */ /* 0x000f280000300a00 */
        /* <DEDUP_REMOVED lines=11> */
[----:B------:R-:W3:Y:S04]  /*14e70*/  LDL.LU.64 R28, [R1+0x1e0] ;  /* 0x0001e000011c7983 */ /* 0x000ee80000300a00 */
[----:B------:R-:W2:Y:S04]  /*14e80*/  LDL.LU.64 R30, [R1+0x1e8] ;  /* 0x0001e800011e7983 */ /* 0x000ea80000300a00 */
[----:B--2---:R-:W-:Y:S04]  /*14e90*/  STL.64 [R1+0x1030], R30 ;  /* 0x0010301e01007387 */ /* 0x004fe80000100a00 */
[----:B---3--:R0:W-:Y:S04]  /*14ea0*/  STL.64 [R1+0x1028], R28 ;  /* 0x0010281c01007387 */ /* 0x0081e80000100a00 */
[----:B0-----:R-:W2:Y:S04]  /*14eb0*/  LDL.LU.64 R28, [R1+0x200] ;  /* 0x00020000011c7983 */ /* 0x001ea80000300a00 */
[----:B------:R-:W3:Y:S01]  /*14ec0*/  LDL.LU.64 R30, [R1+0x208] ;  /* 0x00020800011e7983 */ /* 0x000ee20000300a00 */
[C---:B------:R-:W-:Y:S03]  /*14ed0*/  HMMA.16816.F32.BF16 R16, R20.reuse, R44, R16 ;  /* 0x0000002c1410723c */ /* 0x040fe60000041810 */
[----:B---3--:R-:W-:Y:S04]  /*14ee0*/  STL.64 [R1+0x1040], R30 ;  /* 0x0010401e01007387 */ /* 0x008fe80000100a00 */
[----:B--2---:R0:W-:Y:S04]  /*14ef0*/  STL.64 [R1+0x1038], R28 ;  /* 0x0010381c01007387 */ /* 0x0041e80000100a00 */
[----:B0-----:R-:W2:Y:S04]  /*14f00*/  LDL.LU.64 R28, [R1+0x240] ;  /* 0x00024000011c7983 */ /* 0x001ea80000300a00 */
[----:B------:R-:W2:Y:S04]  /*14f10*/  LDL.LU.64 R30, [R1+0x248] ;  /* 0x00024800011e7983 */ /* 0x000ea80000300a00 */
[----:B------:R-:W3:Y:S04]  /*14f20*/  LDL.LU.64 R40, [R1+0x90] ;  /* 0x0000900001287983 */ /* 0x000ee80000300a00 */
[----:B------:R-:W3:Y:S04]  /*14f30*/  LDL.LU.64 R42, [R1+0x98] ;  /* 0x00009800012a7983 */ /* 0x000ee80000300a00 */
[----:B------:R-:W3:Y:S04]  /*14f40*/  LDL.LU.64 R48, [R1+0x80] ;  /* 0x0000800001307983 */ /* 0x000ee80000300a00 */
[----:B------:R-:W3:Y:S04]  /*14f50*/  LDL.LU.64 R50, [R1+0x88] ;  /* 0x0000880001327983 */ /* 0x000ee80000300a00 */
[----:B------:R-:W3:Y:S04]  /*14f60*/  LDL.LU.64 R56, [R1+0x1d0] ;  /* 0x0001d00001387983 */ /* 0x000ee80000300a00 */
[----:B------:R-:W3:Y:S04]  /*14f70*/  LDL.LU.64 R58, [R1+0x1d8] ;  /* 0x0001d800013a7983 */ /* 0x000ee80000300a00 */
[----:B------:R0:W-:Y:S04]  /*14f80*/  STL.64 [R1+0x150], R16 ;  /* 0x0001501001007387 */ /* 0x0001e80000100a00 */
[----:B------:R-:W-:Y:S04]  /*14f90*/  STL.64 [R1+0x158], R18 ;  /* 0x0001581201007387 */ /* 0x000fe80000100a00 */
[----:B0-----:R-:W4:Y:S02]  /*14fa0*/  LDL.LU.64 R16, [R1+0x10b0] ;  /* 0x0010b00001107983 */ /* 0x001f240000300a00 */
[----:B----4-:R-:W-:-:S15]  /*14fb0*/  HMMA.16816.F32.BF16 R32, R20, R16, R32 ;  /* 0x000000101420723c */ /* 0x010fde0000041820 */
[----:B------:R-:W-:-:S08]  /*14fc0*/  NOP ;  /* 0x0000000000007918 */ /* 0x000fd00000000000 */
[----:B------:R0:W-:Y:S04]  /*14fd0*/  STL.64 [R1+0x140], R32 ;  /* 0x0001402001007387 */ /* 0x0001e80000100a00 */
[----:B------:R-:W-:Y:S04]  /*14fe0*/  STL.64 [R1+0x148], R34 ;  /* 0x0001482201007387 */ /* 0x000fe80000100a00 */
[----:B0-----:R-:W4:Y:S02]  /*14ff0*/  LDL.LU.64 R32, [R1+0x10a8] ;  /* 0x0010a80001207983 */ /* 0x001f240000300a00 */
[----:B----4-:R-:W-:-:S15]  /*15000*/  HMMA.16816.F32.BF16 R36, R20, R32, R36 ;  /* 0x000000201424723c */ /* 0x010fde0000041824 */
[----:B------:R-:W-:-:S08]  /*15010*/  NOP ;  /* 0x0000000000007918 */ /* 0x000fd00000000000 */
[----:B------:R-:W-:Y:S04]  /*15020*/  STL.64 [R1+0x130], R36 ;  /* 0x0001302401007387 */ /* 0x000fe80000100a00 */
[----:B------:R0:W-:Y:S04]  /*15030*/  STL.64 [R1+0x138], R38 ;  /* 0x0001382601007387 */ /* 0x0001e80000100a00 */
[----:B0-----:R-:W4:Y:S04]  /*15040*/  LDL.LU.64 R38, [R1+0x10a0] ;  /* 0x0010a00001267983 */ /* 0x001f280000300a00 */
[----:B------:R-:W2:Y:S02]  /*15050*/  LDL.LU.64 R36, [R1+0x1098] ;  /* 0x0010980001247983 */ /* 0x000ea40000300a00 */
[----:B--2---:R-:W-:-:S15]  /*15060*/  HMMA.16816.F32.BF16 R52, R20, R36, R52 ;  /* 0x000000241434723c */ /* 0x004fde0000041834 */
[----:B------:R-:W-:-:S08]  /*15070*/  NOP ;  /* 0x0000000000007918 */ /* 0x000fd00000000000 */
[----:B------:R-:W-:Y:S04]  /*15080*/  STL.64 [R1+0x120], R52 ;  /* 0x0001203401007387 */ /* 0x000fe80000100a00 */
[----:B------:R0:W-:Y:S04]  /*15090*/  STL.64 [R1+0x128], R54 ;  /* 0x0001283601007387 */ /* 0x0001e80000100a00 */
[----:B0-----:R-:W2:Y:S04]  /*150a0*/  LDL.LU.64 R54, [R1+0x1090] ;  /* 0x0010900001367983 */ /* 0x001ea80000300a00 */
[----:B------:R-:W3:Y:S02]  /*150b0*/  LDL.LU.64 R52, [R1+0x1088] ;  /* 0x0010880001347983 */ /* 0x000ee40000300a00 */
[----:B---3--:R-:W-:-:S15]  /*150c0*/  HMMA.16816.F32.BF16 R4, R20, R52, R4 ;  /* 0x000000341404723c */ /* 0x008fde0000041804 */
[----:B------:R-:W-:-:S08]  /*150d0*/  NOP ;  /* 0x0000000000007918 */ /* 0x000fd00000000000 */
[----:B------:R-:W-:Y:S04]  /*150e0*/  STL.64 [R1+0x110], R4 ;  /* 0x0001100401007387 */ /* 0x000fe80000100a00 */
[----:B------:R0:W-:Y:S04]  /*150f0*/  STL.64 [R1+0x118], R6 ;  /* 0x0001180601007387 */ /* 0x0001e80000100a00 */
[----:B0-----:R-:W3:Y:S04]  /*15100*/  LDL.LU.64 R6, [R1+0x1080] ;  /* 0x0010800001067983 */ /* 0x001ee80000300a00 */
[----:B------:R-:W4:Y:S02]  /*15110*/  LDL.LU.64 R4, [R1+0x1078] ;  /* 0x0010780001047983 */ /* 0x000f240000300a00 */
        /* <DEDUP_REMOVED lines=12> */
[----:B---3--:R-:W-:Y:S02]  /*151e0*/  HMMA.16816.F32.BF16 R20, R20, R12, R24 ;  /* 0x0000000c1414723c */ /* 0x008fe40000041818 */
[----:B------:R-:W3:Y:S04]  /*151f0*/  LDL.LU.64 R26, [R1+0x1050] ;  /* 0x00105000011a7983 */ /* 0x000ee80000300a00 */
[----:B------:R-:W3:-:S15]  /*15200*/  LDL.LU.64 R24, [R1+0x1048] ;  /* 0x0010480001187983 */ /* 0x000ede0000300a00 */
[----:B------:R-:W-:-:S02]  /*15210*/  NOP ;  /* 0x0000000000007918 */ /* 0x000fc40000000000 */
[----:B------:R0:W-:Y:S04]  /*15220*/  STL.64 [R1+0xe0], R20 ;  /* 0x0000e01401007387 */ /* 0x0001e80000100a00 */
[----:B------:R1:W-:Y:S04]  /*15230*/  STL.64 [R1+0xe8], R22 ;  /* 0x0000e81601007387 */ /* 0x0003e80000100a00 */
[----:B0-----:R-:W4:Y:S04]  /*15240*/  LDL.LU.64 R20, [R1+0x1c0] ;  /* 0x0001c00001147983 */ /* 0x001f280000300a00 */
[----:B-1----:R-:W4:Y:S01]  /*15250*/  LDL.LU.64 R22, [R1+0x1c8] ;  /* 0x0001c80001167983 */ /* 0x002f220000300a00 */
[----:B---3--:R-:W-:-:S15]  /*15260*/  HMMA.16816.F32.BF16 R28, R24, R44, R28 ;  /* 0x0000002c181c723c */ /* 0x008fde000004181c */
[----:B------:R-:W-:-:S08]  /*15270*/  NOP ;  /* 0x0000000000007918 */ /* 0x000fd00000000000 */
[----:B------:R-:W-:Y:S04]  /*15280*/  STL.64 [R1+0xd0], R28 ;  /* 0x0000d01c01007387 */ /* 0x000fe80000100a00 */
[----:B------:R0:W-:Y:S04]  /*15290*/  STL.64 [R1+0xd8], R30 ;  /* 0x0000d81e01007387 */ /* 0x0001e80000100a00 */
[----:B0-----:R-:W3:Y:S04]  /*152a0*/  LDL.LU.64 R30, [R1+0x1040] ;  /* 0x00104000011e7983 */ /* 0x001ee80000300a00 */
[----:B------:R-:W3:Y:S02]  /*152b0*/  LDL.LU.64 R28, [R1+0x1038] ;  /* 0x00103800011c7983 */ /* 0x000ee40000300a00 */
[----:B---3--:R-:W-:Y:S02]  /*152c0*/  HMMA.16816.F32.BF16 R16, R24, R16, R28 ;  /* 0x000000101810723c */ /* 0x008fe4000004181c */
[----:B------:R-:W3:Y:S04]  /*152d0*/  LDL.LU.64 R30, [R1+0x1030] ;  /* 0x00103000011e7983 */ /* 0x000ee80000300a00 */
[----:B------:R-:W3:-:S15]  /*152e0*/  LDL.LU.64 R28, [R1+0x1028] ;  /* 0x00102800011c7983 */ /* 0x000ede0000300a00 */
[----:B------:R-:W-:-:S02]  /*152f0*/  NOP ;  /* 0x0000000000007918 */ /* 0x000fc40000000000 */
[----:B------:R-:W-:Y:S04]  /*15300*/  STL.64 [R1+0xc0], R16 ;  /* 0x0000c01001007387 */ /* 0x000fe80000100a00 */
[----:B------:R0:W-:Y:S04]  /*15310*/  STL.64 [R1+0xc8], R18 ;  /* 0x0000c81201007387 */ /* 0x0001e80000100a00 */
[----:B0-----:R-:W2:Y:S04]  /*15320*/  LDL.LU.64 R18, [R1+0x1020] ;  /* 0x0010200001127983 */ /* 0x001ea80000300a00 */
[----:B------:R-:W2:Y:S01]  /*15330*/  LDL.LU.64 R16, [R1+0x1018] ;  /* 0x0010180001107983 */ /* 0x000ea20000300a00 */
[C---:B------:R-:W-:Y:S06]  /*15340*/  HMMA.16816.F32.BF16 R40, R24.reuse, R52, R40 ;  /* 0x000000341828723c */ /* 0x040fec0000041828 */
[C---:B------:R-:W-:Y:S06]  /*15350*/  HMMA.16816.F32.BF16 R48, R24.reuse, R4, R48 ;  /* 0x000000041830723c */ /* 0x040fec0000041830 */
[C---:B---3--:R-:W-:Y:S06]  /*15360*/  HMMA.16816.F32.BF16 R28, R24.reuse, R36, R28 ;  /* 0x00000024181c723c */ /* 0x048fec000004181c */
[----:B--2---:R-:W-:Y:S01]  /*15370*/  HMMA.16816.F32.BF16 R32, R24, R32, R16 ;  /* 0x000000201820723c */ /* 0x004fe20000041810 */
[----:B------:R-:W2:Y:S04]  /*15380*/  LDL.LU.64 R18, [R1+0x1010] ;  /* 0x0010100001127983 */ /* 0x000ea80000300a00 */
[----:B------:R-:W2:-:S15]  /*15390*/  LDL.LU.64 R16, [R1+0x1008] ;  /* 0x0010080001107983 */ /* 0x000e9e0000300a00 */
[----:B------:R-:W-:-:S03]  /*153a0*/  NOP ;  /* 0x0000000000007918 */ /* 0x000fc60000000000 */
[----:B------:R-:W-:Y:S04]  /*153b0*/  STL.64 [R1+0xb0], R32 ;  /* 0x0000b02001007387 */ /* 0x000fe80000100a00 */
[----:B------:R0:W-:Y:S04]  /*153c0*/  STL.64 [R1+0xb8], R34 ;  /* 0x0000b82201007387 */ /* 0x0001e80000100a00 */
[----:B0-----:R-:W2:Y:S04]  /*153d0*/  LDL.LU.64 R34, [R1+0x1000] ;  /* 0x0010000001227983 */ /* 0x001ea80000300a00 */
[----:B------:R-:W2:Y:S04]  /*153e0*/  LDL.LU.64 R32, [R1+0xff8] ;  /* 0x000ff80001207983 */ /* 0x000ea80000300a00 */
[----:B------:R-:W-:Y:S04]  /*153f0*/  STL.64 [R1+0xa0], R28 ;  /* 0x0000a01c01007387 */ /* 0x000fe80000100a00 */
[----:B------:R0:W-:Y:S04]  /*15400*/  STL.64 [R1+0xa8], R30 ;  /* 0x0000a81e01007387 */ /* 0x0001e80000100a00 */
[----:B0-----:R-:W3:Y:S04]  /*15410*/  LDL.LU.64 R30, [R1+0xff0] ;  /* 0x000ff000011e7983 */ /* 0x001ee80000300a00 */
[----:B------:R-:W3:Y:S04]  /*15420*/  LDL.LU.64 R28, [R1+0xfe8] ;  /* 0x000fe800011c7983 */ /* 0x000ee80000300a00 */
[----:B------:R-:W-:Y:S04]  /*15430*/  STL.64 [R1+0x90], R40 ;  /* 0x0000902801007387 */ /* 0x000fe80000100a00 */
[----:B------:R0:W-:Y:S04]  /*15440*/  STL.64 [R1+0x98], R42 ;  /* 0x0000982a01007387 */ /* 0x0001e80000100a00 */
[----:B0-----:R-:W2:Y:S04]  /*15450*/  LDL.LU.64 R42, [R1+0xfe0] ;  /* 0x000fe000012a7983 */ /* 0x001ea80000300a00 */
[----:B------:R-:W2:Y:S04]  /*15460*/  LDL.LU.64 R40, [R1+0xfd8] ;  /* 0x000fd80001287983 */ /* 0x000ea80000300a00 */
[----:B------:R-:W-:Y:S04]  /*15470*/  STL.64 [R1+0x80], R48 ;  /* 0x0000803001007387 */ /* 0x000fe80000100a00 */
[----:B------:R0:W-:Y:S04]  /*15480*/  STL.64 [R1+0x88], R50 ;  /* 0x0000883201007387 */ /* 0x0001e80000100a00 */
[----:B0-----:R-:W3:Y:S04]  /*15490*/  LDL.LU.64 R50, [R1+0xfd0] ;  /* 0x000fd00001327983 */ /* 0x001ee80000300a00 */
[----:B------:R-:W3:Y:S01]  /*154a0*/  LDL.LU.64 R48, [R1+0xfc8] ;  /* 0x000fc80001307983 */ /* 0x000ee20000300a00 */
[C---:B------:R-:W-:Y:S06]  /*154b0*/  HMMA.16816.F32.BF16 R56, R24.reuse, R8, R56 ;  /* 0x000000081838723c */ /* 0x040fec0000041838 */
[----:B----4-:R-:W-:-:S15]  /*154c0*/  HMMA.16816.F32.BF16 R20, R24, R12, R20 ;  /* 0x0000000c1814723c */ /* 0x010fde0000041814 */
[----:B------:R-:W-:-:S02]  /*154d0*/  NOP ;  /* 0x0000000000007918 */ /* 0x000fc40000000000 */
[----:B------:R0:W-:Y:S04]  /*154e0*/  STL.64 [R1+0x1f0], R56 ;  /* 0x0001f03801007387 */ /* 0x0001e80000100a00 */
[----:B------:R1:W-:Y:S04]  /*154f0*/  STL.64 [R1+0x1f8], R58 ;  /* 0x0001f83a01007387 */ /* 0x0003e80000100a00 */
[----:B------:R-:W4:Y:S01]  /*15500*/  LDL R9, [R1+0x3bc] ;  /* 0x0003bc0001097983 */ /* 0x000f220000100800 */
[----:B0-----:R-:W-:-:S03]  /*15510*/  IMAD.MOV.U32 R56, RZ, RZ, R61 ;  /* 0x000000ffff387224 */ /* 0x001fc600078e003d */
[----:B------:R-:W2:Y:S01]  /*15520*/  LDL.LU.64 R26, [R1+0x28] ;  /* 0x00002800011a7983 */ /* 0x000ea20000300a00 */
[----:B------:R-:W-:Y:S02]  /*15530*/  IMAD.MOV.U32 R57, RZ, RZ, R3 ;  /* 0x000000ffff397224 */ /* 0x000fe400078e0003 */
[----:B-1----:R-:W-:Y:S02]  /*15540*/  IMAD.MOV.U32 R58, RZ, RZ, R2 ;  /* 0x000000ffff3a7224 */ /* 0x002fe400078e0002 */
[----:B------:R-:W-:Y:S02]  /*15550*/  IMAD.MOV.U32 R59, RZ, RZ, R0 ;  /* 0x000000ffff3b7224 */ /* 0x000fe400078e0000 */
[----:B------:R-:W-:Y:S02]  /*15560*/  IMAD.MOV.U32 R61, RZ, RZ, R20 ;  /* 0x000000ffff3d7224 */ /* 0x000fe400078e0014 */
[----:B------:R-:W-:Y:S02]  /*15570*/  IMAD.MOV.U32 R3, RZ, RZ, R21 ;  /* 0x000000ffff037224 */ /* 0x000fe400078e0015 */
[----:B------:R-:W-:-:S02]  /*15580*/  IMAD.MOV.U32 R2, RZ, RZ, R22 ;  /* 0x000000ffff027224 */ /* 0x000fc400078e0016 */
[----:B------:R-:W-:Y:S02]  /*15590*/  IMAD.MOV.U32 R0, RZ, RZ, R23 ;  /* 0x000000ffff007224 */ /* 0x000fe400078e0017 */
[----:B------:R-:W0:Y:S04]  /*155a0*/  LDSM.16.MT88.4 R20, [R60+UR4+0x800] ;  /* 0x000800043c14783b */ /* 0x000e280008004200 */
[----:B------:R-:W-:Y:S04]  /*155b0*/  STL [R1+0xf50], R61 ;  /* 0x000f503d01007387 */ /* 0x000fe80000100800 */
[----:B0-----:R0:W-:Y:S04]  /*155c0*/  STL.64 [R1+0xf60], R22 ;  /* 0x000f601601007387 */ /* 0x0011e80000100a00 */
[----:B------:R-:W-:Y:S04]  /*155d0*/  STL.64 [R1+0xf58], R20 ;  /* 0x000f581401007387 */ /* 0x000fe80000100a00 */
[----:B0-----:R-:W4:Y:S01]  /*155e0*/  LDL.LU.64 R22, [R1+0x38] ;  /* 0x0000380001167983 */ /* 0x001f220000300a00 */
[C---:B---3--:R-:W-:Y:S03]  /*155f0*/  HMMA.16816.F32.BF16 R48, R28.reuse, R46, R48 ;  /* 0x0000002e1c30723c */ /* 0x048fe60000041830 */
[----:B------:R-:W4:Y:S04]  /*15600*/  LDL.LU.64 R46, [R1+0xfc0] ;  /* 0x000fc000012e7983 */ /* 0x000f280000300a00 */
[----:B------:R-:W4:Y:S02]  /*15610*/  LDL.LU.64 R44, [R1+0xfb8] ;  /* 0x000fb800012c7983 */ /* 0x000f240000300a00 */
[----:B----4-:R-:W-:-:S15]  /*15620*/  HMMA.16816.F32.BF16 R44, R28, R22, R44 ;  /* 0x000000161c2c723c */ /* 0x010fde000004182c */
[----:B------:R-:W-:-:S08]  /*15630*/  NOP ;  /* 0x0000000000007918 */ /* 0x000fd00000000000 */
[----:B------:R0:W-:Y:S04]  /*15640*/  STL.64 [R1+0x1d0], R44 ;  /* 0x0001d02c01007387 */ /* 0x0001e80000100a00 */
[----:B------:R-:W-:Y:S04]  /*15650*/  STL.64 [R1+0x1e0], R48 ;  /* 0x0001e03001007387 */ /* 0x000fe80000100a00 */
[----:B------:R-:W-:Y:S04]  /*15660*/  STL.64 [R1+0x1e8], R50 ;  /* 0x0001e83201007387 */ /* 0x000fe80000100a00 */
[----:B------:R1:W-:Y:S04]  /*15670*/  STL [R1+0x1d8], R46 ;  /* 0x0001d82e01007387 */ /* 0x0003e80000100800 */
[----:B0-----:R-:W3:Y:S04]  /*15680*/  LDL.LU R44, [R1+0x60] ;  /* 0x00006000012c7983 */ /* 0x001ee80000300800 */
[----:B------:R-:W3:Y:S01]  /*15690*/  LDL.LU R45, [R1+0x64] ;  /* 0x00006400012d7983 */ /* 0x000ee20000300800 */
[----:B-1----:R-:W-:-:S03]  /*156a0*/  MOV R46, R7 ;  /* 0x00000007002e7202 */ /* 0x002fc60000000f00 */
[----:B------:R-:W4:Y:S01]  /*156b0*/  LDL.LU R7, [R1+0xfb0] ;  /* 0x000fb00001077983 */ /* 0x000f220000300800 */
[----:B--2---:R-:W-:Y:S06]  /*156c0*/  HMMA.16816.F32.BF16 R40, R28, R26, R40 ;  /* 0x0000001a1c28723c */ /* 0x004fec0000041828 */
[----:B------:R-:W-:Y:S02]  /*156d0*/  IMAD.MOV.U32 R20, RZ, RZ, R26 ;  /* 0x000000ffff147224 */ /* 0x000fe400078e001a */
[----:B------:R-:W-:Y:S02]  /*156e0*/  IMAD.MOV.U32 R8, RZ, RZ, R27 ;  /* 0x000000ffff087224 */ /* 0x000fe400078e001b */
[----:B------:R-:W-:-:S02]  /*156f0*/  IMAD.MOV.U32 R60, RZ, RZ, R47 ;  /* 0x000000ffff3c7224 */ /* 0x000fc400078e002f */
[----:B------:R-:W-:Y:S01]  /*15700*/  IMAD.MOV.U32 R47, RZ, RZ, R14 ;  /* 0x000000ffff2f7224 */ /* 0x000fe200078e000e */
[----:B------:R-:W-:Y:S01]  /*15710*/  HMMA.16816.F32.BF16 R56, R28, R54, R56 ;  /* 0x000000361c38723c */ /* 0x000fe20000041838 */
[----:B------:R-:W2:Y:S01]  /*15720*/  LDL.LU R14, [R1+0xfac] ;  /* 0x000fac00010e7983 */ /* 0x000ea20000300800 */
[----:B------:R-:W-:-:S03]  /*15730*/  IMAD.MOV.U32 R48, RZ, RZ, R15 ;  /* 0x000000ffff307224 */ /* 0x000fc600078e000f */
[----:B------:R-:W-:Y:S01]  /*15740*/  STL [R1+0xea8], R60 ;  /* 0x000ea83c01007387 */ /* 0x000fe20000100800 */
[----:B------:R-:W-:Y:S02]  /*15750*/  IMAD.MOV.U32 R49, RZ, RZ, R10 ;  /* 0x000000ffff317224 */ /* 0x000fe400078e000a */
[----:B------:R-:W-:Y:S02]  /*15760*/  IMAD.MOV.U32 R50, RZ, RZ, R11 ;  /* 0x000000ffff327224 */ /* 0x000fe400078e000b */
[----:B------:R-:W-:Y:S01]  /*15770*/  IMAD.MOV.U32 R51, RZ, RZ, R6 ;  /* 0x000000ffff337224 */ /* 0x000fe200078e0006 */
[----:B------:R-:W-:Y:S04]  /*15780*/  STL.64 [R1+0x1c0], R40 ;  /* 0x0001c02801007387 */ /* 0x000fe80000100a00 */
[----:B------:R0:W-:Y:S04]  /*15790*/  STL.64 [R1+0x1c8], R42 ;  /* 0x0001c82a01007387 */ /* 0x0001e80000100a00 */
[----:B0-----:R-:W2:Y:S04]  /*157a0*/  LDL.LU.64 R42, [R1+0x48] ;  /* 0x00004800012a7983 */ /* 0x001ea80000300a00 */
[----:B------:R-:W2:Y:S04]  /*157b0*/  LDL.LU R15, [R1+0xfa8] ;  /* 0x000fa800010f7983 */ /* 0x000ea80000300800 */
[----:B------:R-:W2:Y:S04]  /*157c0*/  LDL.LU R10, [R1+0xfa4] ;  /* 0x000fa400010a7983 */ /* 0x000ea80000300800 */
[----:B------:R-:W2:Y:S04]  /*157d0*/  LDL.LU R11, [R1+0xfa0] ;  /* 0x000fa000010b7983 */ /* 0x000ea80000300800 */
[----:B------:R-:W2:Y:S01]  /*157e0*/  LDL.LU R6, [R1+0xf9c] ;  /* 0x000f9c0001067983 */ /* 0x000ea20000300800 */
[----:B------:R-:W-:Y:S01]  /*157f0*/  IMAD.MOV.U32 R5, RZ, RZ, R58 ;  /* 0x000000ffff057224 */ /* 0x000fe200078e003a */
[----:B------:R-:W-:-:S02]  /*15800*/  MOV R4, R59 ;  /* 0x0000003b00047202 */ /* 0x000fc40000000f00 */
[----:B----4-:R0:W1:Y:S01]  /*15810*/  LDSM.16.MT88.4 R24, [R7+UR4+0x800] ;  /* 0x000800040718783b */ /* 0x0100620008004200 */
[----:B---3--:R-:W-:Y:S03]  /*15820*/  HMMA.16816.F32.BF16 R44, R28, R38, R44 ;  /* 0x000000261c2c723c */ /* 0x008fe6000004182c */
[----:B0-----:R-:W3:Y:S04]  /*15830*/  LDL.LU R7, [R1+0xf98] ;  /* 0x000f980001077983 */ /* 0x001ee80000300800 */
[----:B-1----:R0:W-:Y:S04]  /*15840*/  STL.64 [R1+0xf10], R26 ;  /* 0x000f101a01007387 */ /* 0x0021e80000100a00 */
[----:B0-----:R-:W4:Y:S01]  /*15850*/  LDL R27, [R1+0xbd0] ;  /* 0x000bd000011b7983 */ /* 0x001f220000100800 */
[----:B------:R-:W-:-:S03]  /*15860*/  IMAD.MOV.U32 R26, RZ, RZ, R39 ;  /* 0x000000ffff1a7224 */ /* 0x000fc600078e0027 */
[----:B------:R0:W-:Y:S08]  /*15870*/  STL.64 [R1+0xf08], R24 ;  /* 0x000f081801007387 */ /* 0x0001f00000100a00 */
[----:B------:R1:W-:Y:S04]  /*15880*/  STL.64 [R1+0x2d0], R44 ;  /* 0x0002d02c01007387 */ /* 0x0003e80000100a00 */
[----:B------:R-:W-:Y:S01]  /*15890*/  STL.64 [R1+0x2d8], R46 ;  /* 0x0002d82e01007387 */ /* 0x000fe20000100a00 */
[----:B0-----:R-:W-:-:S02]  /*158a0*/  IMAD.MOV.U32 R25, RZ, RZ, R54 ;  /* 0x000000ffff197224 */ /* 0x001fc400078e0036 */
[----:B------:R-:W-:Y:S02]  /*158b0*/  IMAD.MOV.U32 R24, RZ, RZ, R55 ;  /* 0x000000ffff187224 */ /* 0x000fe400078e0037 */
[----:B-1----:R-:W-:Y:S02]  /*158c0*/  IMAD.MOV.U32 R44, RZ, RZ, R38 ;  /* 0x000000ffff2c7224 */ /* 0x002fe400078e0026 */
[----:B------:R-:W2:Y:S04]  /*158d0*/  LDL.LU.64 R38, [R1+0xf90] ;  /* 0x000f900001267983 */ /* 0x000ea80000300a00 */
[----:B------:R-:W2:Y:S04]  /*158e0*/  LDL.LU.64 R36, [R1+0xf88] ;  /* 0x000f880001247983 */ /* 0x000ea80000300a00 */
[----:B------:R-:W3:Y:S04]  /*158f0*/  LDL.LU.64 R54, [R1+0xf80] ;  /* 0x000f800001367983 */ /* 0x000ee80000300a00 */
[----:B------:R-:W3:Y:S04]  /*15900*/  LDL.LU.64 R52, [R1+0xf78] ;  /* 0x000f780001347983 */ /* 0x000ee80000300a00 */
[----:B------:R0:W-:Y:S04]  /*15910*/  STL.64 [R1+0x2c0], R56 ;  /* 0x0002c03801007387 */ /* 0x0001e80000100a00 */
[----:B------:R-:W4:Y:S04]  /*15920*/  LDL.LU.64 R58, [R1+0xf70] ;  /* 0x000f7000013a7983 */ /* 0x000f280000300a00 */
[----:B0-----:R-:W4:Y:S01]  /*15930*/  LDL.LU.64 R56, [R1+0xf68] ;  /* 0x000f680001387983 */ /* 0x001f220000300a00 */
[----:B------:R-:W-:Y:S01]  /*15940*/  IMAD.MOV.U32 R61, RZ, RZ, R22 ;  /* 0x000000ffff3d7224 */ /* 0x000fe200078e0016 */
[C---:B--2---:R-:W-:Y:S06]  /*15950*/  HMMA.16816.F32.BF16 R36, R28.reuse, R14, R36 ;  /* 0x0000000e1c24723c */ /* 0x044fec0000041824 */
[C---:B---3--:R-:W-:Y:S06]  /*15960*/  HMMA.16816.F32.BF16 R52, R28.reuse, R10, R52 ;  /* 0x0000000a1c34723c */ /* 0x048fec0000041834 */
[----:B----4-:R-:W-:Y:S06]  /*15970*/  HMMA.16816.F32.BF16 R56, R28, R6, R56 ;  /* 0x000000061c38723c */ /* 0x010fec0000041838 */
[----:B------:R-:W-:Y:S01]  /*15980*/  HMMA.16816.F32.BF16 R28, R16, R42, R32 ;  /* 0x0000002a101c723c */ /* 0x000fe20000041820 */
[----:B------:R-:W-:-:S15]  /*15990*/  LDSM.16.M88.4 R32, [R27+UR4+0x2400] ;  /* 0x002400041b20783b */ /* 0x000fde0008000200 */
[----:B------:R-:W-:-:S01]  /*159a0*/  NOP ;  /* 0x0000000000007918 */ /* 0x000fc20000000000 */
[----:B------:R-:W-:Y:S04]  /*159b0*/  STL.64 [R1+0x2b0], R56 ;  /* 0x0002b03801007387 */ /* 0x000fe80000100a00 */
[----:B------:R-:W-:Y:S04]  /*159c0*/  STL [R1+0x2b8], R58 ;  /* 0x0002b83a01007387 */ /* 0x000fe80000100800 */
[----:B------:R-:W-:Y:S04]  /*159d0*/  STL.64 [R1+0x2a0], R52 ;  /* 0x0002a03401007387 */ /* 0x000fe80000100a00 */
[----:B------:R-:W-:Y:S04]  /*159e0*/  STL.64 [R1+0x2a8], R54 ;  /* 0x0002a83601007387 */ /* 0x000fe80000100a00 */
[----:B------:R-:W-:Y:S04]  /*159f0*/  STL.64 [R1+0x250], R36 ;  /* 0x0002502401007387 */ /* 0x000fe80000100a00 */
[----:B------:R-:W-:Y:S04]  /*15a00*/  STL.64 [R1+0x258], R38 ;  /* 0x0002582601007387 */ /* 0x000fe80000100a00 */
[----:B------:R-:W-:Y:S04]  /*15a10*/  STL.64 [R1+0x240], R28 ;  /* 0x0002401c01007387 */ /* 0x000fe80000100a00 */
[----:B------:R-:W-:Y:S04]  /*15a20*/  STL.64 [R1+0x248], R30 ;  /* 0x0002481e01007387 */ /* 0x000fe80000100a00 */
[----:B------:R-:W0:Y:S04]  /*15a30*/  LDSM.16.MT88.4 R28, [R9+UR4+0x1000] ;  /* 0x00100004091c783b */ /* 0x000e280008004200 */
[----:B------:R-:W1:Y:S01]  /*15a40*/  LDSM.16.M88.4 R36, [R27+UR4+0x2000] ;  /* 0x002000041b24783b */ /* 0x000e620008000200 */
[----:B------:R-:W-:-:S02]  /*15a50*/  IMAD.MOV.U32 R13, RZ, RZ, R42 ;  /* 0x000000ffff0d7224 */ /* 0x000fc400078e002a */
[----:B------:R-:W-:Y:S01]  /*15a60*/  IMAD.MOV.U32 R12, RZ, RZ, R43 ;  /* 0x000000ffff0c7224 */ /* 0x000fe200078e002b */
[----:B------:R-:W-:Y:S04]  /*15a70*/  LDSM.16.M88.4 R52, [R27+UR4+0x3c00] ;  /* 0x003c00041b34783b */ /* 0x000fe80008000200 */
[----:B------:R-:W-:Y:S04]  /*15a80*/  LDSM.16.M88.4 R40, [R27+UR4+0x3000] ;  /* 0x003000041b28783b */ /* 0x000fe80008000200 */
[----:B0-----:R0:W-:Y:S04]  /*15a90*/  STL.64 [R1+0xea0], R30 ;  /* 0x000ea01e01007387 */ /* 0x0011e80000100a00 */
[----:B------:R-:W-:Y:S04]  /*15aa0*/  STL.64 [R1+0xe98], R28 ;  /* 0x000e981c01007387 */ /* 0x000fe80000100a00 */
[----:B-1----:R-:W-:Y:S04]  /*15ab0*/  STL.64 [R1+0x60], R36 ;  /* 0x0000602401007387 */ /* 0x002fe80000100a00 */
[----:B------:R-:W-:Y:S04]  /*15ac0*/  STL.64 [R1+0x68], R38 ;  /* 0x0000682601007387 */ /* 0x000fe80000100a00 */
[----:B------:R-:W-:Y:S04]  /*15ad0*/  STL.64 [R1+0x50], R32 ;  /* 0x0000502001007387 */ /* 0x000fe80000100a00 */
[----:B------:R-:W-:Y:S04]  /*15ae0*/  STL.64 [R1+0x58], R34 ;  /* 0x0000582201007387 */ /* 0x000fe80000100a00 */
[----:B------:R-:W1:Y:S01]  /*15af0*/  LDSM.16.M88.4 R32, [R27+UR4+0x2800] ;  /* 0x002800041b20783b */ /* 0x000e620008000200 */
[----:B0-----:R-:W-:-:S02]  /*15b00*/  IMAD.MOV.U32 R30, RZ, RZ, R20 ;  /* 0x000000ffff1e7224 */ /* 0x001fc400078e0014 */
[----:B------:R-:W-:Y:S01]  /*15b10*/  IMAD.MOV.U32 R31, RZ, RZ, R8 ;  /* 0x000000ffff1f7224 */ /* 0x000fe200078e0008 */
[----:B------:R-:W0:Y:S01]  /*15b20*/  LDSM.16.M88.4 R36, [R27+UR4+0x2c00] ;  /* 0x002c00041b24783b */ /* 0x000e220008000200 */
[----:B------:R-:W-:-:S03]  /*15b30*/  IMAD.MOV.U32 R8, RZ, RZ, R23 ;  /* 0x000000ffff087224 */ /* 0x000fc600078e0017 */
[----:B-1----:R-:W-:Y:S04]  /*15b40*/  STL [R1+0xe04], R34 ;  /* 0x000e042201007387 */ /* 0x002fe80000100800 */
[----:B------:R-:W-:Y:S04]  /*15b50*/  STL [R1+0xe00], R35 ;  /* 0x000e002301007387 */ /* 0x000fe80000100800 */
[----:B------:R1:W-:Y:S02]  /*15b60*/  STL.64 [R1+0xeb0], R32 ;  /* 0x000eb02001007387 */ /* 0x0003e40000100a00 */
[----:B-1----:R-:W-:Y:S02]  /*15b70*/  HMMA.16816.F32.BF16 R32, R16, R22, R48 ;  /* 0x000000161020723c */ /* 0x002fe40000041830 */
[----:B------:R-:W-:-:S15]  /*15b80*/  LDSM.16.M88.4 R48, [R27+UR4+0x3800] ;  /* 0x003800041b30783b */ /* 0x000fde0008000200 */
[----:B------:R-:W-:-:S06]  /*15b90*/  NOP ;  /* 0x0000000000007918 */ /* 0x000fcc0000000000 */
[----:B------:R-:W-:Y:S04]  /*15ba0*/  STL.64 [R1+0x70], R32 ;  /* 0x0000702001007387 */ /* 0x000fe80000100a00 */
[----:B------:R-:W-:Y:S04]  /*15bb0*/  STL.64 [R1+0x78], R34 ;  /* 0x0000782201007387 */ /* 0x000fe80000100a00 */
[----:B------:R-:W2:Y:S04]  /*15bc0*/  LDL.LU R20, [R1+0x170] ;  /* 0x0001700001147983 */ /* 0x000ea80000300800 */
[----:B------:R-:W2:Y:S04]  /*15bd0*/  LDL.LU R21, [R1+0x174] ;  /* 0x0001740001157983 */ /* 0x000ea80000300800 */
[----:B------:R-:W2:Y:S04]  /*15be0*/  LDL.LU R22, [R1+0x178] ;  /* 0x0001780001167983 */ /* 0x000ea80000300800 */
[----:B------:R-:W2:Y:S04]  /*15bf0*/  LDL.LU R23, [R1+0x17c] ;  /* 0x00017c0001177983 */ /* 0x000ea80000300800 */
[----:B0-----:R-:W-:Y:S04]  /*15c00*/  STL [R1+0xdc4], R38 ;  /* 0x000dc42601007387 */ /* 0x001fe80000100800 */
[----:B------:R-:W-:Y:S04]  /*15c10*/  STL [R1+0xdc0], R39 ;  /* 0x000dc02701007387 */ /* 0x000fe80000100800 */
[----:B------:R0:W-:Y:S02]  /*15c20*/  STL [R1+0xda0], R42 ;  /* 0x000da02a01007387 */ /* 0x0001e40000100800 */
[----:B0-----:R-:W-:-:S02]  /*15c30*/  IMAD.MOV.U32 R42, RZ, RZ, R44 ;  /* 0x000000ffff2a7224 */ /* 0x001fc400078e002c */
[----:B------:R-:W0:Y:S04]  /*15c40*/  LDSM.16.M88.4 R44, [R27+UR4+0x3400] ;  /* 0x003400041b2c783b */ /* 0x000e280008000200 */
[----:B------:R1:W-:Y:S04]  /*15c50*/  STL [R1+0xd9c], R43 ;  /* 0x000d9c2b01007387 */ /* 0x0003e80000100800 */
[----:B------:R-:W-:Y:S01]  /*15c60*/  STL.64 [R1+0xe90], R40 ;  /* 0x000e902801007387 */ /* 0x000fe20000100a00 */
[----:B------:R-:W-:Y:S02]  /*15c70*/  IMAD.MOV.U32 R60, RZ, RZ, R59 ;  /* 0x000000ffff3c7224 */ /* 0x000fe400078e003b */
[----:B-1----:R-:W-:Y:S01]  /*15c80*/  IMAD.MOV.U32 R43, RZ, RZ, R26 ;  /* 0x000000ffff2b7224 */ /* 0x002fe200078e001a */
[----:B0-----:R0:W-:Y:S04]  /*15c90*/  STL [R1+0xda4], R46 ;  /* 0x000da42e01007387 */ /* 0x0011e80000100800 */
[----:B------:R1:W-:Y:S04]  /*15ca0*/  STL [R1+0xd98], R47 ;  /* 0x000d982f01007387 */ /* 0x0003e80000100800 */
[----:B------:R-:W-:Y:S04]  /*15cb0*/  STL.64 [R1+0xeb8], R44 ;  /* 0x000eb82c01007387 */ /* 0x000fe80000100a00 */
[----:B------:R-:W-:Y:S01]  /*15cc0*/  STL [R1+0xe84], R48 ;  /* 0x000e843001007387 */ /* 0x000fe20000100800 */
[----:B0-----:R-:W-:-:S03]  /*15cd0*/  IMAD.MOV.U32 R46, RZ, RZ, R25 ;  /* 0x000000ffff2e7224 */ /* 0x001fc600078e0019 */
[----:B------:R-:W-:Y:S01]  /*15ce0*/  STL [R1+0xe80], R49 ;  /* 0x000e803101007387 */ /* 0x000fe20000100800 */
[----:B-1----:R-:W-:-:S03]  /*15cf0*/  IMAD.MOV.U32 R47, RZ, RZ, R24 ;  /* 0x000000ffff2f7224 */ /* 0x002fc600078e0018 */
[----:B------:R-:W-:Y:S04]  /*15d00*/  STL [R1+0xdcc], R50 ;  /* 0x000dcc3201007387 */ /* 0x000fe80000100800 */
[----:B------:R-:W-:Y:S04]  /*15d10*/  STL [R1+0xdc8], R51 ;  /* 0x000dc83301007387 */ /* 0x000fe80000100800 */
[----:B------:R-:W3:Y:S04]  /*15d20*/  LDL.LU R24, [R1+0x160] ;  /* 0x0001600001187983 */ /* 0x000ee80000300800 */
        /* <DEDUP_REMOVED lines=8> */
[----:B------:R0:W-:Y:S04]  /*15db0*/  STL [R1+0xe7c], R52 ;  /* 0x000e7c3401007387 */ /* 0x0001e80000100800 */
[----:B------:R1:W-:Y:S04]  /*15dc0*/  STL [R1+0xe78], R53 ;  /* 0x000e783501007387 */ /* 0x0003e80000100800 */
[----:B------:R1:W-:Y:S04]  /*15dd0*/  STL [R1+0xdd4], R54 ;  /* 0x000dd43601007387 */ /* 0x0003e80000100800 */
[----:B------:R1:W-:Y:S04]  /*15de0*/  STL [R1+0xdd0], R55 ;  /* 0x000dd03701007387 */ /* 0x0003e80000100800 */
[----:B0-----:R-:W3:Y:S04]  /*15df0*/  LDL.LU R52, [R1+0x1b0] ;  /* 0x0001b00001347983 */ /* 0x001ee80000300800 */
[----:B-1----:R-:W3:Y:S04]  /*15e00*/  LDL.LU R53, [R1+0x1b4] ;  /* 0x0001b40001357983 */ /* 0x002ee80000300800 */
[----:B------:R-:W3:Y:S04]  /*15e10*/  LDL.LU R54, [R1+0x1b8] ;  /* 0x0001b80001367983 */ /* 0x000ee80000300800 */
[----:B------:R-:W3:Y:S01]  /*15e20*/  LDL.LU R55, [R1+0x1bc] ;  /* 0x0001bc0001377983 */ /* 0x000ee20000300800 */
[----:B--2---:R-:W-:-:S15]  /*15e30*/  HMMA.16816.F32.BF16 R20, R16, R30, R20 ;  /* 0x0000001e1014723c */ /* 0x004fde0000041814 */
[----:B------:R-:W-:-:S09]  /*15e40*/  NOP ;  /* 0x0000000000007918 */ /* 0x000fd20000000000 */
[----:B------:R-:W-:Y:S01]  /*15e50*/  IMAD.MOV.U32 R39, RZ, RZ, R22 ;  /* 0x000000ffff277224 */ /* 0x000fe200078e0016 */
[----:B------:R-:W-:Y:S01]  /*15e60*/  MOV R50, R21 ;  /* 0x0000001500327202 */ /* 0x000fe20000000f00 */
[----:B------:R-:W-:Y:S02]  /*15e70*/  IMAD.MOV.U32 R38, RZ, RZ, R23 ;  /* 0x000000ffff267224 */ /* 0x000fe400078e0017 */
[----:B------:R-:W-:Y:S01]  /*15e80*/  IMAD.MOV.U32 R51, RZ, RZ, R20 ;  /* 0x000000ffff337224 */ /* 0x000fe200078e0014 */
[----:B------:R-:W2:Y:S04]  /*15e90*/  LDL.LU.64 R22, [R1+0xf60] ;  /* 0x000f600001167983 */ /* 0x000ea80000300a00 */
[----:B------:R-:W2:Y:S04]  /*15ea0*/  LDL.LU.64 R20, [R1+0xf58] ;  /* 0x000f580001147983 */ /* 0x000ea80000300a00 */
[----:B------:R0:W-:Y:S04]  /*15eb0*/  STL.64 [R1+0xf40], R30 ;  /* 0x000f401e01007387 */ /* 0x0001e80000100a00 */
[----:B------:R-:W2:Y:S04]  /*15ec0*/  LDL.LU R28, [R1+0x190] ;  /* 0x00019000011c7983 */ /* 0x000ea80000300800 */
[----:B------:R-:W2:Y:S04]  /*15ed0*/  LDL.LU R29, [R1+0x194] ;  /* 0x00019400011d7983 */ /* 0x000ea80000300800 */
[----:B0-----:R-:W2:Y:S04]  /*15ee0*/  LDL.LU R30, [R1+0x198] ;  /* 0x00019800011e7983 */ /* 0x001ea80000300800 */
[----:B------:R-:W2:Y:S04]  /*15ef0*/  LDL.LU R31, [R1+0x19c] ;  /* 0x00019c00011f7983 */ /* 0x000ea80000300800 */
[----:B------:R-:W-:Y:S04]  /*15f00*/  STL.64 [R1+0xec8], R38 ;  /* 0x000ec82601007387 */ /* 0x000fe80000100a00 */
[----:B------:R0:W-:Y:S04]  /*15f10*/  STL.64 [R1+0xec0], R36 ;  /* 0x000ec02401007387 */ /* 0x0001e80000100a00 */
[----:B0-----:R-:W2:Y:S04]  /*15f20*/  LDL.LU R36, [R1+0x1a0] ;  /* 0x0001a00001247983 */ /* 0x001ea80000300800 */
[----:B------:R-:W2:Y:S04]  /*15f30*/  LDL.LU R37, [R1+0x1a4] ;  /* 0x0001a40001257983 */ /* 0x000ea80000300800 */
[----:B------:R-:W2:Y:S04]  /*15f40*/  LDL.LU R38, [R1+0x1a8] ;  /* 0x0001a80001267983 */ /* 0x000ea80000300800 */
[----:B------:R-:W2:Y:S04]  /*15f50*/  LDL.LU R39, [R1+0x1ac] ;  /* 0x0001ac0001277983 */ /* 0x000ea80000300800 */
[----:B----4-:R-:W0:Y:S04]  /*15f60*/  LDSM.16.MT88.4 R56, [R59+UR4+0x1000] ;  /* 0x001000043b38783b */ /* 0x010e280008004200 */
[----:B------:R-:W-:Y:S04]  /*15f70*/  STL [R1+0xe8c], R50 ;  /* 0x000e8c3201007387 */ /* 0x000fe80000100800 */
[----:B------:R3:W-:Y:S02]  /*15f80*/  STL [R1+0xe88], R51 ;  /* 0x000e883301007387 */ /* 0x0007e40000100800 */
[----:B---3--:R-:W-:Y:S02]  /*15f90*/  HMMA.16816.F32.BF16 R48, R16, R42, R52 ;  /* 0x0000002a1030723c */ /* 0x008fe40000041834 */
[----:B0-----:R0:W-:Y:S04]  /*15fa0*/  STL.64 [R1+0xe70], R58 ;  /* 0x000e703a01007387 */ /* 0x0011e80000100a00 */
[----:B------:R-:W-:Y:S01]  /*15fb0*/  STL.64 [R1+0xe68], R56 ;  /* 0x000e683801007387 */ /* 0x000fe20000100a00 */
[----:B0-----:R-:W-:-:S02]  /*15fc0*/  IMAD.MOV.U32 R58, RZ, RZ, R61 ;  /* 0x000000ffff3a7224 */ /* 0x001fc400078e003d */
[----:B------:R-:W-:Y:S01]  /*15fd0*/  IMAD.MOV.U32 R59, RZ, RZ, R8 ;  /* 0x000000ffff3b7224 */ /* 0x000fe200078e0008 */
[----:B------:R-:W3:Y:S04]  /*15fe0*/  LDL.LU R61, [R1+0xf50] ;  /* 0x000f5000013d7983 */ /* 0x000ee80000300800 */
[----:B------:R-:W-:Y:S10]  /*15ff0*/  STL.64 [R1+0xf48], R58 ;  /* 0x000f483a01007387 */ /* 0x000ff40000100a00 */
[----:B------:R-:W-:Y:S01]  /*16000*/  IMAD.MOV.U32 R8, RZ, RZ, R48 ;  /* 0x000000ffff087224 */ /* 0x000fe200078e0030 */
[----:B------:R0:W-:Y:S01]  /*16010*/  STL [R1+0x284], R49 ;  /* 0x0002843101007387 */ /* 0x0001e20000100800 */
[----:B------:R-:W-:-:S02]  /*16020*/  IMAD.MOV.U32 R52, RZ, RZ, R50 ;  /* 0x000000ffff347224 */ /* 0x000fc400078e0032 */
[----:B------:R-:W-:Y:S01]  /*16030*/  IMAD.MOV.U32 R53, RZ, RZ, R51 ;  /* 0x000000ffff357224 */ /* 0x000fe200078e0033 */
[----:B------:R-:W-:Y:S04]  /*16040*/  STL.64 [R1+0xf38], R42 ;  /* 0x000f382a01007387 */ /* 0x000fe80000100a00 */
[----:B------:R-:W-:Y:S01]  /*16050*/  STL.64 [R1+0xed0], R52 ;  /* 0x000ed03401007387 */ /* 0x000fe20000100a00 */
[----:B--2---:R-:W-:-:S15]  /*16060*/  HMMA.16816.F32.BF16 R36, R16, R46, R36 ;  /* 0x0000002e1024723c */ /* 0x004fde0000041824 */
[----:B------:R-:W-:-:S09]  /*16070*/  NOP ;  /* 0x0000000000007918 */ /* 0x000fd20000000000 */
[----:B------:R-:W-:Y:S02]  /*16080*/  IMAD.MOV.U32 R50, RZ, RZ, R36 ;  /* 0x000000ffff327224 */ /* 0x000fe400078e0024 */
[----:B------:R-:W-:Y:S02]  /*16090*/  IMAD.MOV.U32 R51, RZ, RZ, R37 ;  /* 0x000000ffff337224 */ /* 0x000fe400078e0025 */
[----:B------:R-:W-:Y:S02]  /*160a0*/  IMAD.MOV.U32 R48, RZ, RZ, R38 ;  /* 0x000000ffff307224 */ /* 0x000fe400078e0026 */
[----:B0-----:R-:W-:Y:S02]  /*160b0*/  IMAD.MOV.U32 R49, RZ, RZ, R39 ;  /* 0x000000ffff317224 */ /* 0x001fe400078e0027 */
[C---:B------:R-:W-:Y:S06]  /*160c0*/  HMMA.16816.F32.BF16 R36, R16.reuse, R6, R28 ;  /* 0x000000061024723c */ /* 0x040fec000004181c */
[C---:B------:R-:W-:Y:S01]  /*160d0*/  HMMA.16816.F32.BF16 R28, R16.reuse, R10, R32 ;  /* 0x0000000a101c723c */ /* 0x040fe20000041820 */
[----:B------:R-:W-:Y:S04]  /*160e0*/  STL.64 [R1+0xee0], R50 ;  /* 0x000ee03201007387 */ /* 0x000fe80000100a00 */
[----:B------:R0:W-:Y:S04]  /*160f0*/  STL.64 [R1+0xed8], R48 ;  /* 0x000ed83001007387 */ /* 0x0001e80000100a00 */
[----:B------:R-:W-:Y:S08]  /*16100*/  STL.64 [R1+0xf30], R10 ;  /* 0x000f300a01007387 */ /* 0x000ff00000100a00 */
[----:B------:R1:W-:Y:S04]  /*16110*/  STL.64 [R1+0x330], R36 ;  /* 0x0003302401007387 */ /* 0x0003e80000100a00 */
[----:B------:R2:W-:Y:S04]  /*16120*/  STL.64 [R1+0x338], R38 ;  /* 0x0003382601007387 */ /* 0x0005e80000100a00 */
[----:B------:R-:W-:Y:S04]  /*16130*/  STL.64 [R1+0xf28], R8 ;  /* 0x000f280801007387 */ /* 0x000fe80000100a00 */
[----:B------:R4:W-:Y:S04]  /*16140*/  STL.64 [R1+0x320], R28 ;  /* 0x0003201c01007387 */ /* 0x0009e80000100a00 */
[----:B------:R3:W-:Y:S04]  /*16150*/  STL.64 [R1+0x328], R30 ;  /* 0x0003281e01007387 */ /* 0x0007e80000100a00 */
[----:B0-----:R-:W2:Y:S04]  /*16160*/  LDL.LU R48, [R1+0xc0] ;  /* 0x0000c00001307983 */ /* 0x001ea80000300800 */
[----:B------:R-:W2:Y:S04]  /*16170*/  LDL.LU R49, [R1+0xc4] ;  /* 0x0000c40001317983 */ /* 0x000ea80000300800 */
[----:B------:R-:W4:Y:S04]  /*16180*/  LDL.LU R50, [R1+0xc8] ;  /* 0x0000c80001327983 */ /* 0x000f280000300800 */
[----:B------:R-:W4:Y:S01]  /*16190*/  LDL.LU R51, [R1+0xcc] ;  /* 0x0000cc0001337983 */ /* 0x000f220000300800 */
[----:B------:R-:W-:Y:S03]  /*161a0*/  HMMA.16816.F32.BF16 R16, R16, R14, R24 ;  /* 0x0000000e1010723c */ /* 0x000fe60000041818 */
[----:B----4-:R-:W-:Y:S04]  /*161b0*/  STL.64 [R1+0xef0], R50 ;  /* 0x000ef03201007387 */ /* 0x010fe80000100a00 */
[----:B--2---:R-:W-:Y:S04]  /*161c0*/  STL.64 [R1+0xee8], R48 ;  /* 0x000ee83001007387 */ /* 0x004fe80000100a00 */
[----:B------:R-:W2:Y:S04]  /*161d0*/  LDL.LU R24, [R1+0xe0] ;  /* 0x0000e00001187983 */ /* 0x000ea80000300800 */
[----:B------:R-:W2:Y:S04]  /*161e0*/  LDL.LU R25, [R1+0xe4] ;  /* 0x0000e40001197983 */ /* 0x000ea80000300800 */
[----:B------:R-:W4:Y:S04]  /*161f0*/  LDL.LU R26, [R1+0xe8] ;  /* 0x0000e800011a7983 */ /* 0x000f280000300800 */
[----:B------:R-:W4:Y:S04]  /*16200*/  LDL.LU R27, [R1+0xec] ;  /* 0x0000ec00011b7983 */ /* 0x000f280000300800 */
[----:B------:R-:W2:Y:S04]  /*16210*/  LDL.LU R32, [R1+0x110] ;  /* 0x0001100001207983 */ /* 0x000ea80000300800 */
[----:B------:R-:W2:Y:S04]  /*16220*/  LDL.LU R33, [R1+0x114] ;  /* 0x0001140001217983 */ /* 0x000ea80000300800 */
[----:B------:R-:W2:Y:S04]  /*16230*/  LDL.LU R34, [R1+0x118] ;  /* 0x0001180001227983 */ /* 0x000ea80000300800 */
[----:B------:R-:W2:Y:S04]  /*16240*/  LDL.LU R35, [R1+0x11c] ;  /* 0x00011c0001237983 */ /* 0x000ea80000300800 */
[----:B-1----:R-:W2:Y:S04]  /*16250*/  LDL.LU R36, [R1+0x120] ;  /* 0x0001200001247983 */ /* 0x002ea80000300800 */
[----:B------:R-:W2:Y:S04]  /*16260*/  LDL.LU R37, [R1+0x124] ;  /* 0x0001240001257983 */ /* 0x000ea80000300800 */
[----:B------:R-:W2:Y:S04]  /*16270*/  LDL.LU R38, [R1+0x128] ;  /* 0x0001280001267983 */ /* 0x000ea80000300800 */
[----:B------:R-:W2:Y:S04]  /*16280*/  LDL.LU R39, [R1+0x12c] ;  /* 0x00012c0001277983 */ /* 0x000ea80000300800 */
[----:B------:R-:W2:Y:S04]  /*16290*/  LDL.LU R28, [R1+0x140] ;  /* 0x00014000011c7983 */ /* 0x000ea80000300800 */
[----:B------:R-:W2:Y:S04]  /*162a0*/  LDL.LU R29, [R1+0x144] ;  /* 0x00014400011d7983 */ /* 0x000ea80000300800 */
[----:B---3--:R-:W3:Y:S04]  /*162b0*/  LDL.LU R30, [R1+0x148] ;  /* 0x00014800011e7983 */ /* 0x008ee80000300800 */
        /* <DEDUP_REMOVED lines=9> */
[----:B----4-:R-:W-:Y:S04]  /*16350*/  STL.64 [R1+0xf20], R26 ;  /* 0x000f201a01007387 */ /* 0x010fe80000100a00 */
[----:B--2---:R0:W-:Y:S04]  /*16360*/  STL.64 [R1+0xf18], R24 ;  /* 0x000f181801007387 */ /* 0x0041e80000100a00 */
[----:B0-----:R-:W2:Y:S04]  /*16370*/  LDL.LU R24, [R1+0xf0] ;  /* 0x0000f00001187983 */ /* 0x001ea80000300800 */
[----:B------:R-:W2:Y:S04]  /*16380*/  LDL.LU R25, [R1+0xf4] ;  /* 0x0000f40001197983 */ /* 0x000ea80000300800 */
[----:B------:R-:W2:Y:S04]  /*16390*/  LDL.LU R26, [R1+0xf8] ;  /* 0x0000f800011a7983 */ /* 0x000ea80000300800 */
[----:B------:R-:W2:Y:S04]  /*163a0*/  LDL.LU R27, [R1+0xfc] ;  /* 0x0000fc00011b7983 */ /* 0x000ea80000300800 */
[----:B------:R-:W4:Y:S04]  /*163b0*/  LDL.LU R8, [R1+0x100] ;  /* 0x0001000001087983 */ /* 0x000f280000300800 */
[----:B------:R-:W4:Y:S04]  /*163c0*/  LDL.LU R9, [R1+0x104] ;  /* 0x0001040001097983 */ /* 0x000f280000300800 */
[----:B------:R-:W4:Y:S04]  /*163d0*/  LDL.LU R10, [R1+0x108] ;  /* 0x00010800010a7983 */ /* 0x000f280000300800 */
[----:B------:R-:W4:Y:S04]  /*163e0*/  LDL.LU R11, [R1+0x10c] ;  /* 0x00010c00010b7983 */ /* 0x000f280000300800 */
[----:B------:R-:W2:Y:S04]  /*163f0*/  LDL.LU R52, [R1+0xb0] ;  /* 0x0000b00001347983 */ /* 0x000ea80000300800 */
[----:B------:R-:W2:Y:S04]  /*16400*/  LDL.LU R53, [R1+0xb4] ;  /* 0x0000b40001357983 */ /* 0x000ea80000300800 */
[----:B------:R-:W4:Y:S04]  /*16410*/  LDL.LU R54, [R1+0xb8] ;  /* 0x0000b80001367983 */ /* 0x000f280000300800 */
[----:B------:R-:W4:Y:S01]  /*16420*/  LDL.LU R55, [R1+0xbc] ;  /* 0x0000bc0001377983 */ /* 0x000f220000300800 */
[----:B------:R-:W-:Y:S01]  /*16430*/  IMAD.MOV.U32 R50, RZ, RZ, R13 ;  /* 0x000000ffff327224 */ /* 0x000fe200078e000d */
[----:B------:R-:W-:-:S07]  /*16440*/  MOV R51, R12 ;  /* 0x0000000c00337202 */ /* 0x000fce0000000f00 */
[----:B---3--:R-:W-:-:S15]  /*16450*/  HMMA.16816.F32.BF16 R56, R20, R50, R56 ;  /* 0x000000321438723c */ /* 0x008fde0000041838 */
[----:B------:R-:W-:-:S09]  /*16460*/  NOP ;  /* 0x0000000000007918 */ /* 0x000fd20000000000 */
[----:B------:R-:W-:Y:S02]  /*16470*/  IMAD.MOV.U32 R13, RZ, RZ, R58 ;  /* 0x000000ffff0d7224 */ /* 0x000fe400078e003a */
[----:B------:R-:W-:Y:S01]  /*16480*/  IMAD.MOV.U32 R12, RZ, RZ, R59 ;  /* 0x000000ffff0c7224 */ /* 0x000fe200078e003b */
[----:B----4-:R-:W-:Y:S04]  /*16490*/  STL.64 [R1+0xf00], R54 ;  /* 0x000f003601007387 */ /* 0x010fe80000100a00 */
[----:B--2---:R0:W-:Y:S04]  /*164a0*/  STL.64 [R1+0xef8], R52 ;  /* 0x000ef83401007387 */ /* 0x0041e80000100a00 */
[----:B0-----:R-:W2:Y:S04]  /*164b0*/  LDL.LU R52, [R1+0xd0] ;  /* 0x0000d00001347983 */ /* 0x001ea80000300800 */
[----:B------:R-:W2:Y:S04]  /*164c0*/  LDL.LU R53, [R1+0xd4] ;  /* 0x0000d40001357983 */ /* 0x000ea80000300800 */
[----:B------:R-:W2:Y:S04]  /*164d0*/  LDL.LU R54, [R1+0xd8] ;  /* 0x0000d80001367983 */ /* 0x000ea80000300800 */
[----:B------:R-:W2:Y:S04]  /*164e0*/  LDL.LU R55, [R1+0xdc] ;  /* 0x0000dc0001377983 */ /* 0x000ea80000300800 */
[----:B------:R-:W-:Y:S04]  /*164f0*/  STL.64 [R1+0xe28], R18 ;  /* 0x000e281201007387 */ /* 0x000fe80000100a00 */
[----:B------:R0:W-:Y:S04]  /*16500*/  STL.64 [R1+0xe20], R16 ;  /* 0x000e201001007387 */ /* 0x0001e80000100a00 */
[----:B0-----:R-:W3:Y:S04]  /*16510*/  LDL.LU R16, [R1+0xa0] ;  /* 0x0000a00001107983 */ /* 0x001ee80000300800 */
[----:B------:R-:W3:Y:S04]  /*16520*/  LDL.LU R17, [R1+0xa4] ;  /* 0x0000a40001117983 */ /* 0x000ee80000300800 */
[----:B------:R-:W3:Y:S04]  /*16530*/  LDL.LU R18, [R1+0xa8] ;  /* 0x0000a80001127983 */ /* 0x000ee80000300800 */
[----:B------:R-:W3:Y:S04]  /*16540*/  LDL.LU R19, [R1+0xac] ;  /* 0x0000ac0001137983 */ /* 0x000ee80000300800 */
[----:B------:R-:W-:Y:S04]  /*16550*/  STL.64 [R1+0x310], R56 ;  /* 0x0003103801007387 */ /* 0x000fe80000100a00 */
[----:B------:R-:W4:Y:S02]  /*16560*/  LDL.LU.64 R58, [R1+0xf48] ;  /* 0x000f4800013a7983 */ /* 0x000f240000300a00 */
[----:B----4-:R-:W-:-:S15]  /*16570*/  HMMA.16816.F32.BF16 R28, R20, R58, R28 ;  /* 0x0000003a141c723c */ /* 0x010fde000004181c */
[----:B------:R-:W-:-:S08]  /*16580*/  NOP ;  /* 0x0000000000007918 */ /* 0x000fd00000000000 */
[----:B------:R-:W-:Y:S04]  /*16590*/  STL.64 [R1+0x300], R28 ;  /* 0x0003001c01007387 */ /* 0x000fe80000100a00 */
[----:B------:R0:W-:Y:S04]  /*165a0*/  STL.64 [R1+0x308], R30 ;  /* 0x0003081e01007387 */ /* 0x0001e80000100a00 */
[----:B0-----:R-:W4:Y:S02]  /*165b0*/  LDL.LU.64 R30, [R1+0xf40] ;  /* 0x000f4000011e7983 */ /* 0x001f240000300a00 */
[----:B----4-:R-:W-:-:S15]  /*165c0*/  HMMA.16816.F32.BF16 R40, R20, R30, R40 ;  /* 0x0000001e1428723c */ /* 0x010fde0000041828 */
[----:B------:R-:W-:-:S08]  /*165d0*/  NOP ;  /* 0x0000000000007918 */ /* 0x000fd00000000000 */
[----:B------:R-:W-:Y:S04]  /*165e0*/  STL.64 [R1+0x370], R40 ;  /* 0x0003702801007387 */ /* 0x000fe80000100a00 */
[----:B------:R0:W-:Y:S04]  /*165f0*/  STL.64 [R1+0x378], R42 ;  /* 0x0003782a01007387 */ /* 0x0001e80000100a00 */
[----:B0-----:R-:W4:Y:S01]  /*16600*/  LDL.LU.64 R42, [R1+0xf38] ;  /* 0x000f3800012a7983 */ /* 0x001f220000300a00 */
[C---:B------:R-:W-:Y:S06]  /*16610*/  HMMA.16816.F32.BF16 R32, R20.reuse, R46, R32 ;  /* 0x0000002e1420723c */ /* 0x040fec0000041820 */
[C---:B------:R-:W-:Y:S06]  /*16620*/  HMMA.16816.F32.BF16 R8, R20.reuse, R6, R8 ;  /* 0x000000061408723c */ /* 0x040fec0000041808 */
[----:B----4-:R-:W-:-:S15]  /*16630*/  HMMA.16816.F32.BF16 R36, R20, R42, R36 ;  /* 0x0000002a1424723c */ /* 0x010fde0000041824 */
[----:B------:R-:W-:-:S08]  /*16640*/  NOP ;  /* 0x0000000000007918 */ /* 0x000fd00000000000 */
[----:B------:R0:W-:Y:S04]  /*16650*/  STL.64 [R1+0x360], R36 ;  /* 0x0003602401007387 */ /* 0x0001e80000100a00 */
[----:B------:R1:W-:Y:S04]  /*16660*/  STL.64 [R1+0x368], R38 ;  /* 0x0003682601007387 */ /* 0x0003e80000100a00 */
[----:B0-----:R-:W4:Y:S04]  /*16670*/  LDL.LU R36, [R1+0x90] ;  /* 0x0000900001247983 */ /* 0x001f280000300800 */
[----:B------:R0:W-:Y:S04]  /*16680*/  STL.64 [R1+0x350], R32 ;  /* 0x0003502001007387 */ /* 0x0001e80000100a00 */
[----:B------:R2:W-:Y:S04]  /*16690*/  STL.64 [R1+0x358], R34 ;  /* 0x0003582201007387 */ /* 0x0005e80000100a00 */
[----:B------:R-:W4:Y:S04]  /*166a0*/  LDL.LU R37, [R1+0x94] ;  /* 0x0000940001257983 */ /* 0x000f280000300800 */
[----:B-1----:R-:W4:Y:S04]  /*166b0*/  LDL.LU R38, [R1+0x98] ;  /* 0x0000980001267983 */ /* 0x002f280000300800 */
[----:B------:R-:W4:Y:S04]  /*166c0*/  LDL.LU R39, [R1+0x9c] ;  /* 0x00009c0001277983 */ /* 0x000f280000300800 */
[----:B0-----:R-:W4:Y:S04]  /*166d0*/  LDL.LU R32, [R1+0x80] ;  /* 0x0000800001207983 */ /* 0x001f280000300800 */
[----:B------:R-:W4:Y:S04]  /*166e0*/  LDL.LU R33, [R1+0x84] ;  /* 0x0000840001217983 */ /* 0x000f280000300800 */
[----:B--2---:R-:W2:Y:S04]  /*166f0*/  LDL.LU R34, [R1+0x88] ;  /* 0x0000880001227983 */ /* 0x004ea80000300800 */
[----:B------:R-:W2:Y:S04]  /*16700*/  LDL.LU R35, [R1+0x8c] ;  /* 0x00008c0001237983 */ /* 0x000ea80000300800 */
[----:B------:R-:W-:Y:S04]  /*16710*/  STL.64 [R1+0x390], R8 ;  /* 0x0003900801007387 */ /* 0x000fe80000100a00 */
[----:B------:R0:W-:Y:S04]  /*16720*/  STL.64 [R1+0x398], R10 ;  /* 0x0003980a01007387 */ /* 0x0001e80000100a00 */
[----:B0-----:R-:W3:Y:S04]  /*16730*/  LDL.LU.64 R10, [R1+0xf30] ;  /* 0x000f3000010a7983 */ /* 0x001ee80000300a00 */
[----:B------:R-:W2:Y:S01]  /*16740*/  LDL.LU.64 R8, [R1+0xf28] ;  /* 0x000f280001087983 */ /* 0x000ea20000300a00 */
        /* <DEDUP_REMOVED lines=12> */
[----:B0-----:R-:W2:Y:S01]  /*16810*/  LDL R23, [R1+0xbd8] ;  /* 0x000bd80001177983 */ /* 0x001ea20000100800 */
[----:B---3--:R-:W-:Y:S03]  /*16820*/  HMMA.16816.F32.BF16 R48, R24, R50, R52 ;  /* 0x000000321830723c */ /* 0x008fe60000041834 */
[----:B------:R-:W3:Y:S04]  /*16830*/  LDL.LU.64 R54, [R1+0xf00] ;  /* 0x000f000001367983 */ /* 0x000ee80000300a00 */
[----:B------:R-:W3:-:S15]  /*16840*/  LDL.LU.64 R52, [R1+0xef8] ;  /* 0x000ef80001347983 */ /* 0x000ede0000300a00 */
[----:B------:R-:W-:-:S01]  /*16850*/  NOP ;  /* 0x0000000000007918 */ /* 0x000fc20000000000 */
[----:B------:R-:W-:Y:S04]  /*16860*/  STL.64 [R1+0x2f0], R48 ;  /* 0x0002f03001007387 */ /* 0x000fe80000100a00 */
[----:B------:R0:W-:Y:S04]  /*16870*/  STL.64 [R1+0x2f8], R50 ;  /* 0x0002f83201007387 */ /* 0x0001e80000100a00 */
[----:B0-----:R-:W2:Y:S04]  /*16880*/  LDL.LU.64 R50, [R1+0xef0] ;  /* 0x000ef00001327983 */ /* 0x001ea80000300a00 */
[----:B------:R-:W2:Y:S01]  /*16890*/  LDL.LU.64 R48, [R1+0xee8] ;  /* 0x000ee80001307983 */ /* 0x000ea20000300a00 */
[C---:B------:R-:W-:Y:S06]  /*168a0*/  HMMA.16816.F32.BF16 R16, R24.reuse, R42, R16 ;  /* 0x0000002a1810723c */ /* 0x040fec0000041810 */
[C---:B----4-:R-:W-:Y:S06]  /*168b0*/  HMMA.16816.F32.BF16 R44, R24.reuse, R46, R36 ;  /* 0x0000002e182c723c */ /* 0x050fec0000041824 */
[----:B--2---:R-:W-:Y:S01]  /*168c0*/  HMMA.16816.F32.BF16 R56, R24, R58, R48 ;  /* 0x0000003a1838723c */ /* 0x004fe20000041830 */
[----:B------:R-:W2:Y:S04]  /*168d0*/  LDL.LU.64 R50, [R1+0xee0] ;  /* 0x000ee00001327983 */ /* 0x000ea80000300a00 */
[----:B------:R-:W4:-:S15]  /*168e0*/  LDL.LU.64 R48, [R1+0xed8] ;  /* 0x000ed80001307983 */ /* 0x000f1e0000300a00 */
[----:B------:R-:W-:-:S03]  /*168f0*/  NOP ;  /* 0x0000000000007918 */ /* 0x000fc60000000000 */
[----:B------:R0:W-:Y:S04]  /*16900*/  STL.64 [R1+0x260], R56 ;  /* 0x0002603801007387 */ /* 0x0001e80000100a00 */
[----:B------:R1:W-:Y:S04]  /*16910*/  STL.64 [R1+0x268], R58 ;  /* 0x0002683a01007387 */ /* 0x0003e80000100a00 */
[----:B0-----:R-:W2:Y:S04]  /*16920*/  LDL.LU R56, [R1+0x1f0] ;  /* 0x0001f00001387983 */ /* 0x001ea80000300800 */
[----:B------:R-:W2:Y:S04]  /*16930*/  LDL.LU R57, [R1+0x1f4] ;  /* 0x0001f40001397983 */ /* 0x000ea80000300800 */
[----:B-1----:R-:W2:Y:S04]  /*16940*/  LDL.LU R58, [R1+0x1f8] ;  /* 0x0001f800013a7983 */ /* 0x002ea80000300800 */
[----:B------:R-:W2:Y:S01]  /*16950*/  LDL.LU R59, [R1+0x1fc] ;  /* 0x0001fc00013b7983 */ /* 0x000ea20000300800 */
[----:B---3--:R-:W-:Y:S03]  /*16960*/  HMMA.16816.F32.BF16 R28, R24, R30, R52 ;  /* 0x0000001e181c723c */ /* 0x008fe60000041834 */
[----:B------:R-:W3:-:S15]  /*16970*/  LDL.LU.64 R52, [R1+0xed0] ;  /* 0x000ed00001347983 */ /* 0x000ede0000300a00 */
[----:B------:R-:W-:-:S05]  /*16980*/  NOP ;  /* 0x0000000000007918 */ /* 0x000fca0000000000 */
[----:B------:R-:W-:Y:S04]  /*16990*/  STL.64 [R1+0x230], R28 ;  /* 0x0002301c01007387 */ /* 0x000fe80000100a00 */
[----:B------:R0:W-:Y:S02]  /*169a0*/  STL.64 [R1+0x238], R30 ;  /* 0x0002381e01007387 */ /* 0x0001e40000100a00 */
[----:B0-----:R-:W-:Y:S02]  /*169b0*/  IMAD.MOV.U32 R30, RZ, RZ, R2 ;  /* 0x000000ffff1e7224 */ /* 0x001fe400078e0002 */
[----:B------:R-:W-:Y:S02]  /*169c0*/  IMAD.MOV.U32 R31, RZ, RZ, R0 ;  /* 0x000000ffff1f7224 */ /* 0x000fe400078e0000 */
[----:B------:R-:W-:-:S02]  /*169d0*/  IMAD.MOV.U32 R2, RZ, RZ, R18 ;  /* 0x000000ffff027224 */ /* 0x000fc400078e0012 */
[----:B------:R-:W-:Y:S02]  /*169e0*/  IMAD.MOV.U32 R0, RZ, RZ, R19 ;  /* 0x000000ffff007224 */ /* 0x000fe400078e0013 */
[----:B------:R-:W-:Y:S02]  /*169f0*/  IMAD.MOV.U32 R18, RZ, RZ, R5 ;  /* 0x000000ffff127224 */ /* 0x000fe400078e0005 */
[----:B------:R-:W-:Y:S02]  /*16a00*/  IMAD.MOV.U32 R19, RZ, RZ, R4 ;  /* 0x000000ffff137224 */ /* 0x000fe400078e0004 */
[----:B------:R-:W-:Y:S01]  /*16a10*/  HMMA.16816.F32.BF16 R4, R24, R6, R32 ;  /* 0x000000061804723c */ /* 0x000fe20000041820 */
[----:B------:R-:W-:Y:S02]  /*16a20*/  IMAD.MOV.U32 R28, RZ, RZ, R61 ;  /* 0x000000ffff1c7224 */ /* 0x000fe400078e003d */
[----:B------:R-:W-:Y:S02]  /*16a30*/  IMAD.MOV.U32 R29, RZ, RZ, R3 ;  /* 0x000000ffff1d7224 */ /* 0x000fe400078e0003 */
[----:B------:R-:W-:-:S02]  /*16a40*/  IMAD.MOV.U32 R61, RZ, RZ, R16 ;  /* 0x000000ffff3d7224 */ /* 0x000fc400078e0010 */
[----:B------:R-:W-:Y:S01]  /*16a50*/  IMAD.MOV.U32 R3, RZ, RZ, R17 ;  /* 0x000000ffff037224 */ /* 0x000fe200078e0011 */
[----:B------:R-:W4:Y:S04]  /*16a60*/  LDL.LU R16, [R1+0x2c0] ;  /* 0x0002c00001107983 */ /* 0x000f280000300800 */
[----:B------:R-:W4:Y:S04]  /*16a70*/  LDL.LU R17, [R1+0x2c4] ;  /* 0x0002c40001117983 */ /* 0x000f280000300800 */
[----:B------:R-:W3:Y:S04]  /*16a80*/  LDL.LU.64 R40, [R1+0x60] ;  /* 0x0000600001287983 */ /* 0x000ee80000300a00 */
[----:B------:R-:W-:Y:S04]  /*16a90*/  STL [R1+0xe0c], R0 ;  /* 0x000e0c0001007387 */ /* 0x000fe80000100800 */
[----:B------:R-:W-:Y:S04]  /*16aa0*/  STL [R1+0xe08], R3 ;  /* 0x000e080301007387 */ /* 0x000fe80000100800 */
[----:B------:R-:W-:Y:S04]  /*16ab0*/  STL [R1+0xdfc], R61 ;  /* 0x000dfc3d01007387 */ /* 0x000fe80000100800 */
[----:B------:R-:W-:Y:S04]  /*16ac0*/  STL [R1+0xdf8], R2 ;  /* 0x000df80201007387 */ /* 0x000fe80000100800 */
[----:B------:R-:W4:Y:S04]  /*16ad0*/  LDL.LU.64 R38, [R1+0xec8] ;  /* 0x000ec80001267983 */ /* 0x000f280000300a00 */
[----:B------:R-:W4:Y:S04]  /*16ae0*/  LDL.LU.64 R36, [R1+0xec0] ;  /* 0x000ec00001247983 */ /* 0x000f280000300a00 */
[----:B------:R0:W-:Y:S04]  /*16af0*/  STL.64 [R1+0x210], R44 ;  /* 0x0002102c01007387 */ /* 0x0001e80000100a00 */
[----:B------:R-:W-:Y:S04]  /*16b00*/  STL.64 [R1+0x218], R46 ;  /* 0x0002182e01007387 */ /* 0x000fe80000100a00 */
[----:B0-----:R-:W4:Y:S04]  /*16b10*/  LDL.LU.64 R44, [R1+0xeb8] ;  /* 0x000eb800012c7983 */ /* 0x001f280000300a00 */
[----:B------:R-:W4:Y:S04]  /*16b20*/  LDL.LU.64 R32, [R1+0xeb0] ;  /* 0x000eb00001207983 */ /* 0x000f280000300a00 */
[----:B------:R-:W-:Y:S04]  /*16b30*/  STL.64 [R1+0x200], R4 ;  /* 0x0002000401007387 */ /* 0x000fe80000100a00 */
[----:B------:R-:W-:Y:S04]  /*16b40*/  STL.64 [R1+0x208], R6 ;  /* 0x0002080601007387 */ /* 0x000fe80000100a00 */
[----:B------:R-:W0:Y:S04]  /*16b50*/  LDSM.16.MT88.4 R4, [R23+UR4+0x1000] ;  /* 0x001000041704783b */ /* 0x000e280008004200 */
[----:B0-----:R-:W-:Y:S04]  /*16b60*/  STL.64 [R1+0xe38], R6 ;  /* 0x000e380601007387 */ /* 0x001fe80000100a00 */
[----:B------:R0:W-:Y:S04]  /*16b70*/  STL.64 [R1+0xe30], R4 ;  /* 0x000e300401007387 */ /* 0x0001e80000100a00 */
[----:B0-----:R-:W4:Y:S04]  /*16b80*/  LDL.LU R4, [R1+0x2d0] ;  /* 0x0002d00001047983 */ /* 0x001f280000300800 */
[----:B------:R-:W4:Y:S04]  /*16b90*/  LDL.LU R5, [R1+0x2d4] ;  /* 0x0002d40001057983 */ /* 0x000f280000300800 */
[----:B------:R-:W4:Y:S04]  /*16ba0*/  LDL.LU R6, [R1+0x2d8] ;  /* 0x0002d80001067983 */ /* 0x000f280000300800 */
[----:B------:R-:W4:Y:S04]  /*16bb0*/  LDL.LU R7, [R1+0x2dc] ;  /* 0x0002dc0001077983 */ /* 0x000f280000300800 */
[----:B------:R-:W-:Y:S04]  /*16bc0*/  STL [R1+0xe14], R23 ;  /* 0x000e141701007387 */ /* 0x000fe80000100800 */
[----:B------:R-:W4:Y:S01]  /*16bd0*/  LDL.LU.64 R20, [R1+0x50] ;  /* 0x0000500001147983 */ /* 0x000f220000300a00 */
[C---:B--2---:R-:W-:Y:S06]  /*16be0*/  HMMA.16816.F32.BF16 R56, R24.reuse, R10, R56 ;  /* 0x0000000a1838723c */ /* 0x044fec0000041838 */
[----:B------:R-:W-:-:S15]  /*16bf0*/  HMMA.16816.F32.BF16 R24, R24, R14, R28 ;  /* 0x0000000e1818723c */ /* 0x000fde000004181c */
[----:B------:R-:W-:-:S02]  /*16c00*/  NOP ;  /* 0x0000000000007918 */ /* 0x000fc40000000000 */
[----:B------:R0:W-:Y:S04]  /*16c10*/  STL.64 [R1+0x1f0], R56 ;  /* 0x0001f03801007387 */ /* 0x0001e80000100a00 */
[----:B------:R1:W-:Y:S03]  /*16c20*/  STL.64 [R1+0x1f8], R58 ;  /* 0x0001f83a01007387 */ /* 0x0003e60000100a00 */
[----:B------:R-:W-:Y:S02]  /*16c30*/  IMAD.MOV.U32 R34, RZ, RZ, R24 ;  /* 0x000000ffff227224 */ /* 0x000fe400078e0018 */
[----:B------:R-:W-:Y:S02]  /*16c40*/  IMAD.MOV.U32 R35, RZ, RZ, R25 ;  /* 0x000000ffff237224 */ /* 0x000fe400078e0019 */
[----:B------:R-:W-:Y:S01]  /*16c50*/  IMAD.MOV.U32 R61, RZ, RZ, R26 ;  /* 0x000000ffff3d7224 */ /* 0x000fe200078e001a */
[----:B0-----:R-:W2:Y:S04]  /*16c60*/  LDL.LU R56, [R1+0x2b0] ;  /* 0x0002b00001387983 */ /* 0x001ea80000300800 */
[----:B------:R-:W2:Y:S04]  /*16c70*/  LDL.LU R57, [R1+0x2b4] ;  /* 0x0002b40001397983 */ /* 0x000ea80000300800 */
[----:B-1----:R-:W2:Y:S01]  /*16c80*/  LDL.LU R58, [R1+0x2b8] ;  /* 0x0002b800013a7983 */ /* 0x002ea20000300800 */
[----:B------:R-:W-:-:S03]  /*16c90*/  MOV R59, R60 ;  /* 0x0000003c003b7202 */ /* 0x000fc60000000f00 */
[----:B------:R-:W2:Y:S04]  /*16ca0*/  LDL.LU R60, [R1+0xea8] ;  /* 0x000ea800013c7983 */ /* 0x000ea80000300800 */
[----:B------:R-:W-:Y:S04]  /*16cb0*/  STL [R1+0xe40], R9 ;  /* 0x000e400901007387 */ /* 0x000fe80000100800 */
[----:B------:R-:W4:Y:S04]  /*16cc0*/  LDL.LU.64 R30, [R1+0xea0] ;  /* 0x000ea000011e7983 */ /* 0x000f280000300a00 */
[----:B------:R-:W4:Y:S04]  /*16cd0*/  LDL.LU.64 R28, [R1+0xe98] ;  /* 0x000e9800011c7983 */ /* 0x000f280000300a00 */
[----:B------:R-:W4:Y:S04]  /*16ce0*/  LDL.LU R24, [R1+0x1e0] ;  /* 0x0001e00001187983 */ /* 0x000f280000300800 */
[----:B------:R-:W4:Y:S01]  /*16cf0*/  LDL.LU R25, [R1+0x1e4] ;  /* 0x0001e40001197983 */ /* 0x000f220000300800 */
[----:B------:R-:W-:-:S03]  /*16d00*/  IMAD.MOV.U32 R2, RZ, RZ, R27 ;  /* 0x000000ffff027224 */ /* 0x000fc600078e001b */
[----:B------:R-:W4:Y:S04]  /*16d10*/  LDL.LU R26, [R1+0x1e8] ;  /* 0x0001e800011a7983 */ /* 0x000f280000300800 */
[----:B------:R-:W4:Y:S04]  /*16d20*/  LDL.LU R27, [R1+0x1ec] ;  /* 0x0001ec00011b7983 */ /* 0x000f280000300800 */
[----:B------:R0:W-:Y:S01]  /*16d30*/  STL.64 [R1+0xe58], R12 ;  /* 0x000e580c01007387 */ /* 0x0001e20000100a00 */
[----:B---3--:R-:W-:Y:S02]  /*16d40*/  IMAD.MOV.U32 R23, RZ, RZ, R40 ;  /* 0x000000ffff177224 */ /* 0x008fe400078e0028 */
[----:B------:R-:W-:Y:S01]  /*16d50*/  IMAD.MOV.U32 R22, RZ, RZ, R41 ;  /* 0x000000ffff167224 */ /* 0x000fe200078e0029 */
[----:B0-----:R-:W3:Y:S04]  /*16d60*/  LDL.LU R12, [R1+0x1c0] ;  /* 0x0001c000010c7983 */ /* 0x001ee80000300800 */
[----:B------:R-:W3:Y:S04]  /*16d70*/  LDL.LU R13, [R1+0x1c4] ;  /* 0x0001c400010d7983 */ /* 0x000ee80000300800 */
[----:B------:R-:W3:Y:S04]  /*16d80*/  LDL.LU R14, [R1+0x1c8] ;  /* 0x0001c800010e7983 */ /* 0x000ee80000300800 */
[----:B------:R-:W3:Y:S01]  /*16d90*/  LDL.LU R15, [R1+0x1cc] ;  /* 0x0001cc00010f7983 */ /* 0x000ee20000300800 */
[----:B----4-:R-:W-:Y:S03]  /*16da0*/  HMMA.16816.F32.BF16 R24, R28, R40, R24 ;  /* 0x000000281c18723c */ /* 0x010fe60000041818 */
[----:B------:R-:W4:-:S15]  /*16db0*/  LDL.LU.64 R40, [R1+0xe90] ;  /* 0x000e900001287983 */ /* 0x000f1e0000300a00 */
[----:B------:R-:W-:-:S05]  /*16dc0*/  NOP ;  /* 0x0000000000007918 */ /* 0x000fca0000000000 */
[----:B------:R0:W-:Y:S01]  /*16dd0*/  STL.64 [R1+0x1e0], R24 ;  /* 0x0001e01801007387 */ /* 0x0001e20000100a00 */
[----:B------:R-:W-:-:S03]  /*16de0*/  IMAD.MOV.U32 R3, RZ, RZ, R27 ;  /* 0x000000ffff037224 */ /* 0x000fc600078e001b */
[----:B------:R-:W2:Y:S01]  /*16df0*/  LDL R27, [R1+0xbd4] ;  /* 0x000bd400011b7983 */ /* 0x000ea20000100800 */
[----:B------:R-:W-:-:S03]  /*16e00*/  IMAD.MOV.U32 R0, RZ, RZ, R26 ;  /* 0x000000ffff007224 */ /* 0x000fc600078e001a */
[----:B--2---:R1:W-:Y:S04]  /*16e10*/  STL [R1+0xe60], R27 ;  /* 0x000e601b01007387 */ /* 0x0043e80000100800 */
[----:B0-----:R-:W2:Y:S04]  /*16e20*/  LDL.LU R24, [R1+0x1d0] ;  /* 0x0001d00001187983 */ /* 0x001ea80000300800 */
[----:B------:R-:W2:Y:S04]  /*16e30*/  LDL.LU R25, [R1+0x1d4] ;  /* 0x0001d40001197983 */ /* 0x000ea80000300800 */
[----:B------:R-:W2:Y:S01]  /*16e40*/  LDL.LU R26, [R1+0x1d8] ;  /* 0x0001d800011a7983 */ /* 0x000ea20000300800 */
[----:B---3--:R-:W-:Y:S01]  /*16e50*/  HMMA.16816.F32.BF16 R12, R28, R32, R12 ;  /* 0x000000201c0c723c */ /* 0x008fe2000004180c */
[----:B-1----:R-:W-:-:S15]  /*16e60*/  IMAD.MOV.U32 R27, RZ, RZ, R60 ;  /* 0x000000ffff1b7224 */ /* 0x002fde00078e003c */
[----:B------:R-:W-:-:S07]  /*16e70*/  NOP ;  /* 0x0000000000007918 */ /* 0x000fce0000000000 */
[----:B------:R-:W-:Y:S01]  /*16e80*/  STL.64 [R1+0x1c0], R12 ;  /* 0x0001c00c01007387 */ /* 0x000fe20000100a00 */
[----:B------:R-:W-:Y:S02]  /*16e90*/  IMAD.MOV.U32 R60, RZ, RZ, R15 ;  /* 0x000000ffff3c7224 */ /* 0x000fe400078e000f */
[----:B------:R-:W-:Y:S02]  /*16ea0*/  IMAD.MOV.U32 R10, RZ, RZ, R52 ;  /* 0x000000ffff0a7224 */ /* 0x000fe400078e0034 */
[----:B------:R-:W-:Y:S01]  /*16eb0*/  IMAD.MOV.U32 R11, RZ, RZ, R53 ;  /* 0x000000ffff0b7224 */ /* 0x000fe200078e0035 */
[----:B--2---:R-:W-:-:S15]  /*16ec0*/  HMMA.16816.F32.BF16 R24, R28, R20, R24 ;  /* 0x000000141c18723c */ /* 0x004fde0000041818 */
[----:B------:R-:W-:-:S08]  /*16ed0*/  NOP ;  /* 0x0000000000007918 */ /* 0x000fd00000000000 */
[----:B------:R-:W-:Y:S04]  /*16ee0*/  STL.64 [R1+0x1d0], R24 ;  /* 0x0001d01801007387 */ /* 0x000fe80000100a00 */
[----:B------:R-:W-:Y:S04]  /*16ef0*/  STL.64 [R1+0x1d8], R26 ;  /* 0x0001d81a01007387 */ /* 0x000fe80000100a00 */
[----:B------:R0:W-:Y:S02]  /*16f00*/  STL [R1+0x1c8], R14 ;  /* 0x0001c80e01007387 */ /* 0x0001e40000100800 */
[C---:B0-----:R-:W-:Y:S06]  /*16f10*/  HMMA.16816.F32.BF16 R12, R28.reuse, R36, R4 ;  /* 0x000000241c0c723c */ /* 0x041fec0000041804 */
[----:B----4-:R-:W-:-:S15]  /*16f20*/  HMMA.16816.F32.BF16 R4, R28, R40, R16 ;  /* 0x000000281c04723c */ /* 0x010fde0000041810 */
[----:B------:R-:W-:-:S09]  /*16f30*/  NOP ;  /* 0x0000000000007918 */ /* 0x000fd20000000000 */
[----:B------:R-:W-:Y:S02]  /*16f40*/  IMAD.MOV.U32 R46, RZ, RZ, R4 ;  /* 0x000000ffff2e7224 */ /* 0x000fe400078e0004 */
[----:B------:R-:W-:Y:S01]  /*16f50*/  IMAD.MOV.U32 R42, RZ, RZ, R5 ;  /* 0x000000ffff2a7224 */ /* 0x000fe200078e0005 */
[----:B------:R-:W-:Y:S01]  /*16f60*/  MOV R43, R6 ;  /* 0x00000006002b7202 */ /* 0x000fe20000000f00 */
[----:B------:R-:W-:Y:S02]  /*16f70*/  IMAD.MOV.U32 R47, RZ, RZ, R7 ;  /* 0x000000ffff2f7224 */ /* 0x000fe400078e0007 */
[----:B------:R-:W-:Y:S01]  /*16f80*/  HMMA.16816.F32.BF16 R4, R28, R44, R56 ;  /* 0x0000002c1c04723c */ /* 0x000fe20000041838 */
[----:B------:R0:W-:Y:S04]  /*16f90*/  STL.64 [R1+0x1b0], R12 ;  /* 0x0001b00c01007387 */ /* 0x0001e80000100a00 */
[----:B------:R1:W-:Y:S04]  /*16fa0*/  STL.64 [R1+0x1b8], R14 ;  /* 0x0001b80e01007387 */ /* 0x0003e80000100a00 */
[----:B------:R-:W2:Y:S04]  /*16fb0*/  LDL.LU R16, [R1+0x2a0] ;  /* 0x0002a00001107983 */ /* 0x000ea80000300800 */
[----:B------:R-:W2:Y:S04]  /*16fc0*/  LDL.LU R17, [R1+0x2a4] ;  /* 0x0002a40001117983 */ /* 0x000ea80000300800 */
[----:B------:R-:W2:Y:S04]  /*16fd0*/  LDL.LU R18, [R1+0x2a8] ;  /* 0x0002a80001127983 */ /* 0x000ea80000300800 */
[----:B------:R-:W2:Y:S04]  /*16fe0*/  LDL.LU R19, [R1+0x2ac] ;  /* 0x0002ac0001137983 */ /* 0x000ea80000300800 */
[----:B------:R-:W-:Y:S04]  /*16ff0*/  STL [R1+0xde4], R47 ;  /* 0x000de42f01007387 */ /* 0x000fe80000100800 */
[----:B------:R-:W-:Y:S04]  /*17000*/  STL [R1+0xde0], R43 ;  /* 0x000de02b01007387 */ /* 0x000fe80000100800 */
[----:B------:R-:W-:Y:S04]  /*17010*/  STL [R1+0xddc], R42 ;  /* 0x000ddc2a01007387 */ /* 0x000fe80000100800 */
[----:B------:R-:W-:Y:S04]  /*17020*/  STL [R1+0xdd8], R46 ;  /* 0x000dd82e01007387 */ /* 0x000fe80000100800 */
[----:B------:R3:W-:Y:S04]  /*17030*/  STL.64 [R1+0x190], R4 ;  /* 0x0001900401007387 */ /* 0x0007e80000100a00 */
[----:B------:R-:W4:Y:S04]  /*17040*/  LDL.LU R56, [R1+0x250] ;  /* 0x0002500001387983 */ /* 0x000f280000300800 */
[----:B------:R-:W4:Y:S04]  /*17050*/  LDL.LU R57, [R1+0x254] ;  /* 0x0002540001397983 */ /* 0x000f280000300800 */
[----:B------:R-:W4:Y:S04]  /*17060*/  LDL.LU R58, [R1+0x258] ;  /* 0x00025800013a7983 */ /* 0x000f280000300800 */
[----:B------:R-:W4:Y:S04]  /*17070*/  LDL.LU R59, [R1+0x25c] ;  /* 0x00025c00013b7983 */ /* 0x000f280000300800 */
[----:B0-----:R-:W4:Y:S04]  /*17080*/  LDL.LU R12, [R1+0x70] ;  /* 0x00007000010c7983 */ /* 0x001f280000300800 */
[----:B------:R-:W4:Y:S04]  /*17090*/  LDL.LU R13, [R1+0x74] ;  /* 0x00007400010d7983 */ /* 0x000f280000300800 */
[----:B-1----:R-:W4:Y:S04]  /*170a0*/  LDL.LU R14, [R1+0x78] ;  /* 0x00007800010e7983 */ /* 0x002f280000300800 */
[----:B------:R-:W4:Y:S04]  /*170b0*/  LDL.LU R15, [R1+0x7c] ;  /* 0x00007c00010f7983 */ /* 0x000f280000300800 */
[----:B------:R-:W4:Y:S04]  /*170c0*/  LDL.LU R24, [R1+0x240] ;  /* 0x0002400001187983 */ /* 0x000f280000300800 */
[----:B------:R-:W4:Y:S04]  /*170d0*/  LDL.LU R25, [R1+0x244] ;  /* 0x0002440001197983 */ /* 0x000f280000300800 */
[----:B------:R-:W4:Y:S04]  /*170e0*/  LDL.LU R26, [R1+0x248] ;  /* 0x00024800011a7983 */ /* 0x000f280000300800 */
[----:B------:R-:W4:Y:S01]  /*170f0*/  LDL.LU R27, [R1+0x24c] ;  /* 0x00024c00011b7983 */ /* 0x000f220000300800 */
[----:B---3--:R-:W-:-:S02]  /*17100*/  IMAD.MOV.U32 R4, RZ, RZ, R50 ;  /* 0x000000ffff047224 */ /* 0x008fc400078e0032 */
[----:B------:R-:W-:Y:S01]  /*17110*/  IMAD.MOV.U32 R54, RZ, RZ, R6 ;  /* 0x000000ffff367224 */ /* 0x000fe200078e0006 */
[----:B------:R-:W3:Y:S01]  /*17120*/  LDL.LU R50, [R1+0xe8c] ;  /* 0x000e8c0001327983 */ /* 0x000ee20000300800 */
[----:B------:R-:W-:Y:S02]  /*17130*/  IMAD.MOV.U32 R5, RZ, RZ, R51 ;  /* 0x000000ffff057224 */ /* 0x000fe400078e0033 */
[----:B------:R-:W-:Y:S01]  /*17140*/  IMAD.MOV.U32 R55, RZ, RZ, R7 ;  /* 0x000000ffff377224 */ /* 0x000fe200078e0007 */
[----:B------:R-:W4:Y:S01]  /*17150*/  LDL.LU R51, [R1+0xe88] ;  /* 0x000e880001337983 */ /* 0x000f220000300800 */
[----:B------:R-:W-:-:S03]  /*17160*/  IMAD.MOV.U32 R6, RZ, RZ, R48 ;  /* 0x000000ffff067224 */ /* 0x000fc600078e0030 */
[----:B------:R-:W2:Y:S01]  /*17170*/  LDL.LU R48, [R1+0xe84] ;  /* 0x000e840001307983 */ /* 0x000ea20000300800 */
[----:B------:R-:W-:-:S03]  /*17180*/  IMAD.MOV.U32 R7, RZ, RZ, R49 ;  /* 0x000000ffff077224 */ /* 0x000fc600078e0031 */
[----:B------:R-:W2:Y:S04]  /*17190*/  LDL.LU R49, [R1+0xe80] ;  /* 0x000e800001317983 */ /* 0x000ea80000300800 */
[----:B------:R0:W-:Y:S04]  /*171a0*/  STL.64 [R1+0xe50], R6 ;  /* 0x000e500601007387 */ /* 0x0001e80000100a00 */
[----:B------:R3:W-:Y:S04]  /*171b0*/  STL.64 [R1+0xe48], R4 ;  /* 0x000e480401007387 */ /* 0x0007e80000100a00 */
[----:B------:R-:W4:Y:S04]  /*171c0*/  LDL.LU R9, [R1+0x284] ;  /* 0x0002840001097983 */ /* 0x000f280000300800 */
[----:B------:R-:W4:Y:S04]  /*171d0*/  LDL.LU R52, [R1+0xe7c] ;  /* 0x000e7c0001347983 */ /* 0x000f280000300800 */
[----:B------:R-:W4:Y:S01]  /*171e0*/  LDL.LU R53, [R1+0xe78] ;  /* 0x000e780001357983 */ /* 0x000f220000300800 */
[----:B0-----:R-:W-:Y:S01]  /*171f0*/  MOV R7, R38 ;  /* 0x0000002600077202 */ /* 0x001fe20000000f00 */
[----:B------:R-:W-:Y:S01]  /*17200*/  IMAD.MOV.U32 R6, RZ, RZ, R39 ;  /* 0x000000ffff067224 */ /* 0x000fe200078e0027 */
[----:B--2---:R-:W-:Y:S01]  /*17210*/  HMMA.16816.F32.BF16 R16, R28, R48, R16 ;  /* 0x000000301c10723c */ /* 0x004fe20000041810 */
[----:B---3--:R-:W-:-:S02]  /*17220*/  IMAD.MOV.U32 R5, RZ, RZ, R50 ;  /* 0x000000ffff057224 */ /* 0x008fc400078e0032 */
[----:B----4-:R-:W-:-:S03]  /*17230*/  IMAD.MOV.U32 R4, RZ, RZ, R51 ;  /* 0x000000ffff047224 */ /* 0x010fc600078e0033 */
[----:B------:R-:W-:-:S15]  /*17240*/  HMMA.16816.F32.BF16 R28, R28, R52, R56 ;  /* 0x000000341c1c723c */ /* 0x000fde0000041838 */
[----:B------:R-:W-:-:S03]  /*17250*/  NOP ;  /* 0x0000000000007918 */ /* 0x000fc60000000000 */
[----:B------:R-:W-:Y:S02]  /*17260*/  IMAD.MOV.U32 R50, RZ, RZ, R16 ;  /* 0x000000ffff327224 */ /* 0x000fe400078e0010 */
[----:B------:R-:W-:Y:S01]  /*17270*/  IMAD.MOV.U32 R51, RZ, RZ, R17 ;  /* 0x000000ffff337224 */ /* 0x000fe200078e0011 */
[----:B------:R-:W2:Y:S01]  /*17280*/  LDL.LU R16, [R1+0x330] ;  /* 0x0003300001107983 */ /* 0x000ea20000300800 */
[----:B------:R-:W-:-:S03]  /*17290*/  IMAD.MOV.U32 R38, RZ, RZ, R18 ;  /* 0x000000ffff267224 */ /* 0x000fc600078e0012 */
[----:B------:R-:W2:Y:S01]  /*172a0*/  LDL.LU R17, [R1+0x334] ;  /* 0x0003340001117983 */ /* 0x000ea20000300800 */
[----:B------:R-:W-:-:S03]  /*172b0*/  IMAD.MOV.U32 R39, RZ, RZ, R19 ;  /* 0x000000ffff277224 */ /* 0x000fc600078e0013 */
[----:B------:R-:W2:Y:S04]  /*172c0*/  LDL.LU R18, [R1+0x338] ;  /* 0x0003380001127983 */ /* 0x000ea80000300800 */
[----:B------:R-:W2:Y:S04]  /*172d0*/  LDL.LU R19, [R1+0x33c] ;  /* 0x00033c0001137983 */ /* 0x000ea80000300800 */
[----:B------:R-:W3:Y:S04]  /*172e0*/  LDL.LU.64 R58, [R1+0xe70] ;  /* 0x000e7000013a7983 */ /* 0x000ee80000300a00 */
[----:B------:R-:W3:Y:S01]  /*172f0*/  LDL.LU.64 R56, [R1+0xe68] ;  /* 0x000e680001387983 */ /* 0x000ee20000300a00 */
[----:B------:R-:W-:-:S02]  /*17300*/  IMAD.MOV.U32 R47, RZ, RZ, R28 ;  /* 0x000000ffff2f7224 */ /* 0x000fc400078e001c */
[----:B------:R-:W-:Y:S02]  /*17310*/  IMAD.MOV.U32 R43, RZ, RZ, R29 ;  /* 0x000000ffff2b7224 */ /* 0x000fe400078e001d */
[----:B------:R-:W-:Y:S02]  /*17320*/  IMAD.MOV.U32 R28, RZ, RZ, R23 ;  /* 0x000000ffff1c7224 */ /* 0x000fe400078e0017 */
[----:B------:R-:W-:Y:S02]  /*17330*/  IMAD.MOV.U32 R29, RZ, RZ, R22 ;  /* 0x000000ffff1d7224 */ /* 0x000fe400078e0016 */
[----:B------:R-:W-:Y:S02]  /*17340*/  IMAD.MOV.U32 R46, RZ, RZ, R31 ;  /* 0x000000ffff2e7224 */ /* 0x000fe400078e001f */
[----:B------:R-:W4:Y:S03]  /*17350*/  LDL R31, [R1+0xbdc] ;  /* 0x000bdc00011f7983 */ /* 0x000f260000100800 */
[C---:B---3--:R-:W-:Y:S06]  /*17360*/  HMMA.16816.F32.BF16 R24, R56.reuse, R28, R24 ;  /* 0x0000001c3818723c */ /* 0x048fec0000041818 */
[----:B------:R-:W-:-:S15]  /*17370*/  HMMA.16816.F32.BF16 R12, R56, R20, R12 ;  /* 0x00000014380c723c */ /* 0x000fde000004180c */
[----:B------:R-:W-:-:S02]  /*17380*/  NOP ;  /* 0x0000000000007918 */ /* 0x000fc40000000000 */
[----:B------:R-:W-:Y:S04]  /*17390*/  STL.64 [R1+0x150], R24 ;  /* 0x0001501801007387 */ /* 0x000fe80000100a00 */
[----:B------:R0:W-:Y:S04]  /*173a0*/  STL.64 [R1+0x158], R26 ;  /* 0x0001581a01007387 */ /* 0x0001e80000100a00 */
[----:B0-----:R-:W3:Y:S04]  /*173b0*/  LDL.LU R27, [R1+0xe60] ;  /* 0x000e6000011b7983 */ /* 0x001ee80000300800 */
[----:B------:R0:W-:Y:S04]  /*173c0*/  STL.64 [R1+0x140], R12 ;  /* 0x0001400c01007387 */ /* 0x0001e80000100a00 */
[----:B------:R-:W-:Y:S04]  /*173d0*/  STL.64 [R1+0x148], R14 ;  /* 0x0001480e01007387 */ /* 0x000fe80000100a00 */
[----:B0-----:R-:W2:Y:S01]  /*173e0*/  LDL.LU.64 R12, [R1+0xe58] ;  /* 0x000e5800010c7983 */ /* 0x001ea20000300a00 */
[C---:B------:R-:W-:Y:S06]  /*173f0*/  HMMA.16816.F32.BF16 R4, R56.reuse, R32, R4 ;  /* 0x000000203804723c */ /* 0x040fec0000041804 */
[----:B------:R-:W-:Y:S01]  /*17400*/  HMMA.16816.F32.BF16 R8, R56, R36, R8 ;  /* 0x000000243808723c */ /* 0x000fe20000041808 */
[----:B------:R0:W-:Y:S04]  /*17410*/  STL.64 [R1+0xe18], R20 ;  /* 0x000e181401007387 */ /* 0x0001e80000100a00 */
[----:B0-----:R-:W4:Y:S04]  /*17420*/  LDL.LU R20, [R1+0x310] ;  /* 0x0003100001147983 */ /* 0x001f280000300800 */
[----:B------:R-:W4:Y:S04]  /*17430*/  LDL.LU R21, [R1+0x314] ;  /* 0x0003140001157983 */ /* 0x000f280000300800 */
[----:B---3--:R-:W-:Y:S04]  /*17440*/  STL [R1+0xe10], R27 ;  /* 0x000e101b01007387 */ /* 0x008fe80000100800 */
[----:B------:R-:W3:Y:S04]  /*17450*/  LDL.LU R24, [R1+0x320] ;  /* 0x0003200001187983 */ /* 0x000ee80000300800 */
[----:B------:R-:W3:Y:S04]  /*17460*/  LDL.LU R25, [R1+0x324] ;  /* 0x0003240001197983 */ /* 0x000ee80000300800 */
[----:B------:R-:W3:Y:S01]  /*17470*/  LDL.LU R26, [R1+0x328] ;  /* 0x00032800011a7983 */ /* 0x000ee20000300800 */
[----:B--2---:R-:W-:-:S02]  /*17480*/  IMAD.MOV.U32 R22, RZ, RZ, R13 ;  /* 0x000000ffff167224 */ /* 0x004fc400078e000d */
[----:B------:R-:W-:Y:S02]  /*17490*/  IMAD.MOV.U32 R23, RZ, RZ, R12 ;  /* 0x000000ffff177224 */ /* 0x000fe400078e000c */
[----:B------:R0:W-:Y:S04]  /*174a0*/  LDSM.16.MT88.4 R12, [R27+UR4+0x1000] ;  /* 0x001000041b0c783b */ /* 0x0001e80008004200 */
[----:B0-----:R-:W3:Y:S04]  /*174b0*/  LDL.LU R27, [R1+0x32c] ;  /* 0x00032c00011b7983 */ /* 0x001ee80000300800 */
[----:B------:R-:W-:Y:S04]  /*174c0*/  STL.64 [R1+0x130], R4 ;  /* 0x0001300401007387 */ /* 0x000fe80000100a00 */
[----:B------:R0:W-:Y:S04]  /*174d0*/  STL.64 [R1+0x138], R6 ;  /* 0x0001380601007387 */ /* 0x0001e80000100a00 */
[----:B0-----:R-:W2:Y:S04]  /*174e0*/  LDL.LU.64 R6, [R1+0xe50] ;  /* 0x000e500001067983 */ /* 0x001ea80000300a00 */
[----:B------:R-:W2:Y:S04]  /*174f0*/  LDL.LU.64 R4, [R1+0xe48] ;  /* 0x000e480001047983 */ /* 0x000ea80000300a00 */
[----:B------:R0:W-:Y:S04]  /*17500*/  STL.64 [R1+0x120], R8 ;  /* 0x0001200801007387 */ /* 0x0001e80000100a00 */
[----:B------:R-:W-:Y:S04]  /*17510*/  STL.64 [R1+0x128], R10 ;  /* 0x0001280a01007387 */ /* 0x000fe80000100a00 */
[----:B0-----:R-:W4:Y:S01]  /*17520*/  LDL.LU R9, [R1+0xe40] ;  /* 0x000e400001097983 */ /* 0x001f220000300800 */
[C---:B------:R-:W-:Y:S06]  /*17530*/  HMMA.16816.F32.BF16 R16, R56.reuse, R44, R16 ;  /* 0x0000002c3810723c */ /* 0x040fec0000041810 */
[----:B--2---:R-:W-:Y:S01]  /*17540*/  HMMA.16816.F32.BF16 R4, R56, R40, R4 ;  /* 0x000000283804723c */ /* 0x004fe20000041804 */
[----:B----4-:R-:W0:-:S15]  /*17550*/  LDSM.16.MT88.4 R8, [R9+UR4+0x1800] ;  /* 0x001800040908783b */ /* 0x010e1e0008004200 */
[----:B------:R-:W-:-:S07]  /*17560*/  NOP ;  /* 0x0000000000007918 */ /* 0x000fce0000000000 */
[----:B------:R-:W-:Y:S04]  /*17570*/  STL.64 [R1+0x110], R4 ;  /* 0x0001100401007387 */ /* 0x000fe80000100a00 */
[----:B------:R1:W-:Y:S04]  /*17580*/  STL.64 [R1+0x118], R6 ;  /* 0x0001180601007387 */ /* 0x0003e80000100a00 */
[----:B-1----:R-:W2:Y:S04]  /*17590*/  LDL.LU.64 R6, [R1+0xe38] ;  /* 0x000e380001067983 */ /* 0x002ea80000300a00 */
[----:B------:R-:W2:Y:S04]  /*175a0*/  LDL.LU.64 R4, [R1+0xe30] ;  /* 0x000e300001047983 */ /* 0x000ea80000300a00 */
[----:B0-----:R-:W-:Y:S04]  /*175b0*/  STL.64 [R1+0xdf0], R10 ;  /* 0x000df00a01007387 */ /* 0x001fe80000100a00 */
[----:B------:R0:W-:Y:S04]  /*175c0*/  STL.64 [R1+0xde8], R8 ;  /* 0x000de80801007387 */ /* 0x0001e80000100a00 */
[----:B0-----:R-:W4:Y:S04]  /*175d0*/  LDL.LU R8, [R1+0x370] ;  /* 0x0003700001087983 */ /* 0x001f280000300800 */
[----:B------:R-:W4:Y:S04]  /*175e0*/  LDL.LU R9, [R1+0x374] ;  /* 0x0003740001097983 */ /* 0x000f280000300800 */
[----:B------:R-:W4:Y:S04]  /*175f0*/  LDL.LU R10, [R1+0x378] ;  /* 0x00037800010a7983 */ /* 0x000f280000300800 */
[----:B------:R-:W4:Y:S04]  /*17600*/  LDL.LU R11, [R1+0x37c] ;  /* 0x00037c00010b7983 */ /* 0x000f280000300800 */
[----:B------:R-:W-:Y:S04]  /*17610*/  STL.64 [R1+0x100], R16 ;  /* 0x0001001001007387 */ /* 0x000fe80000100a00 */
[----:B------:R0:W-:Y:S04]  /*17620*/  STL.64 [R1+0x108], R18 ;  /* 0x0001081201007387 */ /* 0x0001e80000100a00 */
[----:B0-----:R-:W2:Y:S04]  /*17630*/  LDL.LU.64 R18, [R1+0xe28] ;  /* 0x000e280001127983 */ /* 0x001ea80000300a00 */
[----:B------:R-:W2:Y:S01]  /*17640*/  LDL.LU.64 R16, [R1+0xe20] ;  /* 0x000e200001107983 */ /* 0x000ea20000300a00 */
[C---:B---3--:R-:W-:Y:S06]  /*17650*/  HMMA.16816.F32.BF16 R24, R56.reuse, R48, R24 ;  /* 0x000000303818723c */ /* 0x048fec0000041818 */
[----:B--2---:R-:W-:Y:S01]  /*17660*/  HMMA.16816.F32.BF16 R16, R56, R52, R16 ;  /* 0x000000343810723c */ /* 0x004fe20000041810 */
[----:B------:R-:W2:-:S15]  /*17670*/  LDL.LU R56, [R1+0x360] ;  /* 0x0003600001387983 */ /* 0x000e9e0000300800 */
[----:B------:R-:W-:-:S01]  /*17680*/  NOP ;  /* 0x0000000000007918 */ /* 0x000fc20000000000 */
[----:B------:R0:W-:Y:S04]  /*17690*/  STL.64 [R1+0xf0], R24 ;  /* 0x0000f01801007387 */ /* 0x0001e80000100a00 */
[----:B------:R1:W-:Y:S04]  /*176a0*/  STL.64 [R1+0xf8], R26 ;  /* 0x0000f81a01007387 */ /* 0x0003e80000100a00 */
[----:B------:R-:W-:Y:S04]  /*176b0*/  STL.64 [R1+0xe0], R16 ;  /* 0x0000e01001007387 */ /* 0x000fe80000100a00 */
[----:B------:R-:W-:Y:S04]  /*176c0*/  STL.64 [R1+0xe8], R18 ;  /* 0x0000e81201007387 */ /* 0x000fe80000100a00 */
[----:B------:R-:W3:Y:S01]  /*176d0*/  LDSM.16.MT88.4 R16, [R31+UR4+0x1800] ;  /* 0x001800041f10783b */ /* 0x000ee20008004200 */
[C---:B------:R-:W-:Y:S03]  /*176e0*/  HMMA.16816.F32.BF16 R20, R4.reuse, R28, R20 ;  /* 0x0000001c0414723c */ /* 0x040fe60000041814 */
[----:B------:R-:W2:Y:S04]  /*176f0*/  LDL.LU R57, [R1+0x364] ;  /* 0x0003640001397983 */ /* 0x000ea80000300800 */
[----:B------:R-:W2:Y:S04]  /*17700*/  LDL.LU R58, [R1+0x368] ;  /* 0x00036800013a7983 */ /* 0x000ea80000300800 */
[----:B------:R-:W2:Y:S04]  /*17710*/  LDL.LU R59, [R1+0x36c] ;  /* 0x00036c00013b7983 */ /* 0x000ea80000300800 */
[----:B0-----:R-:W2:Y:S04]  /*17720*/  LDL.LU R24, [R1+0x350] ;  /* 0x0003500001187983 */ /* 0x001ea80000300800 */
[----:B------:R-:W2:Y:S04]  /*17730*/  LDL.LU R25, [R1+0x354] ;  /* 0x0003540001197983 */ /* 0x000ea80000300800 */
[----:B-1----:R-:W2:Y:S04]  /*17740*/  LDL.LU R26, [R1+0x358] ;  /* 0x00035800011a7983 */ /* 0x002ea80000300800 */
[----:B------:R-:W2:Y:S04]  /*17750*/  LDL.LU R27, [R1+0x35c] ;  /* 0x00035c00011b7983 */ /* 0x000ea80000300800 */
[----:B---3--:R0:W-:Y:S04]  /*17760*/  STL [R1+0xd64], R16 ;  /* 0x000d641001007387 */ /* 0x0081e80000100800 */
[----:B------:R1:W-:Y:S04]  /*17770*/  STL [R1+0xd60], R17 ;  /* 0x000d601101007387 */ /* 0x0003e80000100800 */
[----:B------:R3:W-:Y:S04]  /*17780*/  STL [R1+0xd5c], R18 ;  /* 0x000d5c1201007387 */ /* 0x0007e80000100800 */
[----:B------:R4:W-:Y:S04]  /*17790*/  STL [R1+0xd58], R19 ;  /* 0x000d581301007387 */ /* 0x0009e80000100800 */
[----:B0-----:R-:W2:Y:S04]  /*177a0*/  LDL.LU R16, [R1+0x300] ;  /* 0x0003000001107983 */ /* 0x001ea80000300800 */
[----:B-1----:R-:W2:Y:S04]  /*177b0*/  LDL.LU R17, [R1+0x304] ;  /* 0x0003040001117983 */ /* 0x002ea80000300800 */
[----:B---3--:R-:W2:Y:S04]  /*177c0*/  LDL.LU R18, [R1+0x308] ;  /* 0x0003080001127983 */ /* 0x008ea80000300800 */
[----:B----4-:R-:W2:Y:S04]  /*177d0*/  LDL.LU R19, [R1+0x30c] ;  /* 0x00030c0001137983 */ /* 0x010ea80000300800 */
[----:B------:R0:W-:Y:S04]  /*177e0*/  STL.64 [R1+0xd0], R20 ;  /* 0x0000d01401007387 */ /* 0x0001e80000100a00 */
[----:B------:R1:W-:Y:S04]  /*177f0*/  STL.64 [R1+0xd8], R22 ;  /* 0x0000d81601007387 */ /* 0x0003e80000100a00 */
[----:B0-----:R-:W2:Y:S02]  /*17800*/  LDL.LU.64 R20, [R1+0xe18] ;  /* 0x000e180001147983 */ /* 0x001ea40000300a00 */
[----:B--2---:R-:W-:-:S15]  /*17810*/  HMMA.16816.F32.BF16 R16, R4, R20, R16 ;  /* 0x000000140410723c */ /* 0x004fde0000041810 */
[----:B------:R-:W-:-:S08]  /*17820*/  NOP ;  /* 0x0000000000007918 */ /* 0x000fd00000000000 */
[----:B------:R0:W-:Y:S04]  /*17830*/  STL.64 [R1+0xc0], R16 ;  /* 0x0000c01001007387 */ /* 0x0001e80000100a00 */
[----:B------:R-:W-:Y:S04]  /*17840*/  STL.64 [R1+0xc8], R18 ;  /* 0x0000c81201007387 */ /* 0x000fe80000100a00 */
[----:B-1----:R-:W2:Y:S01]  /*17850*/  LDL.LU R23, [R1+0xe14] ;  /* 0x000e140001177983 */ /* 0x002ea20000300800 */
[----:B0-----:R-:W-:Y:S01]  /*17860*/  MOV R17, R20 ;  /* 0x0000001400117202 */ /* 0x001fe20000000f00 */
[----:B------:R-:W-:Y:S01]  /*17870*/  IMAD.MOV.U32 R16, RZ, RZ, R21 ;  /* 0x000000ffff107224 */ /* 0x000fe200078e0015 */
[C---:B------:R-:W-:Y:S06]  /*17880*/  HMMA.16816.F32.BF16 R8, R4.reuse, R32, R8 ;  /* 0x000000200408723c */ /* 0x040fec0000041808 */
[----:B------:R-:W-:Y:S01]  /*17890*/  HMMA.16816.F32.BF16 R24, R4, R40, R24 ;  /* 0x000000280418723c */ /* 0x000fe20000041818 */
[----:B--2---:R-:W0:Y:S04]  /*178a0*/  LDSM.16.MT88.4 R20, [R23+UR4+0x1800] ;  /* 0x001800041714783b */ /* 0x004e280008004200 */
[----:B0-----:R0:W-:Y:S04]  /*178b0*/  STL.64 [R1+0xcf8], R22 ;  /* 0x000cf81601007387 */ /* 0x0011e80000100a00 */
[----:B------:R1:W-:Y:S09]  /*178c0*/  STL.64 [R1+0xcf0], R20 ;  /* 0x000cf01401007387 */ /* 0x0003f20000100a00 */
[----:B0-----:R-:W-:-:S02]  /*178d0*/  IMAD.MOV.U32 R23, RZ, RZ, R8 ;  /* 0x000000ffff177224 */ /* 0x001fc400078e0008 */
[----:B-1----:R-:W-:Y:S02]  /*178e0*/  IMAD.MOV.U32 R20, RZ, RZ, R11 ;  /* 0x000000ffff147224 */ /* 0x002fe400078e000b */
[----:B------:R-:W-:Y:S02]  /*178f0*/  IMAD.MOV.U32 R22, RZ, RZ, R9 ;  /* 0x000000ffff167224 */ /* 0x000fe400078e0009 */
[----:B------:R-:W-:Y:S01]  /*17900*/  IMAD.MOV.U32 R21, RZ, RZ, R10 ;  /* 0x000000ffff157224 */ /* 0x000fe200078e000a */
[----:B------:R-:W2:Y:S04]  /*17910*/  LDL.LU R8, [R1+0x340] ;  /* 0x0003400001087983 */ /* 0x000ea80000300800 */
[----:B------:R-:W2:Y:S04]  /*17920*/  LDL.LU R9, [R1+0x344] ;  /* 0x0003440001097983 */ /* 0x000ea80000300800 */
[----:B------:R-:W2:Y:S04]  /*17930*/  LDL.LU R10, [R1+0x348] ;  /* 0x00034800010a7983 */ /* 0x000ea80000300800 */
[----:B------:R-:W2:Y:S04]  /*17940*/  LDL.LU R11, [R1+0x34c] ;  /* 0x00034c00010b7983 */ /* 0x000ea80000300800 */
[----:B------:R-:W-:Y:S04]  /*17950*/  STL [R1+0xd74], R20 ;  /* 0x000d741401007387 */ /* 0x000fe80000100800 */
[----:B------:R-:W-:Y:S04]  /*17960*/  STL [R1+0xd70], R21 ;  /* 0x000d701501007387 */ /* 0x000fe80000100800 */
[----:B------:R-:W-:Y:S04]  /*17970*/  STL [R1+0xd6c], R22 ;  /* 0x000d6c1601007387 */ /* 0x000fe80000100800 */
[----:B------:R0:W-:Y:S02]  /*17980*/  STL [R1+0xd68], R23 ;  /* 0x000d681701007387 */ /* 0x0001e40000100800 */
[----:B0-----:R-:W-:Y:S02]  /*17990*/  HMMA.16816.F32.BF16 R20, R4, R36, R56 ;  /* 0x000000240414723c */ /* 0x001fe40000041838 */
[----:B------:R-:W3:-:S15]  /*179a0*/  LDL.LU R56, [R1+0x2f0] ;  /* 0x0002f00001387983 */ /* 0x000ede0000300800 */
[----:B------:R-:W-:-:S06]  /*179b0*/  NOP ;  /* 0x0000000000007918 */ /* 0x000fcc0000000000 */
[----:B------:R-:W-:Y:S04]  /*179c0*/  STL.64 [R1+0xa0], R20 ;  /* 0x0000a01401007387 */ /* 0x000fe80000100a00 */
[----:B------:R0:W-:Y:S04]  /*179d0*/  STL.64 [R1+0xa8], R22 ;  /* 0x0000a81601007387 */ /* 0x0001e80000100a00 */
[----:B------:R-:W3:Y:S04]  /*179e0*/  LDL.LU R57, [R1+0x2f4] ;  /* 0x0002f40001397983 */ /* 0x000ee80000300800 */
[----:B------:R-:W3:Y:S04]  /*179f0*/  LDL.LU R58, [R1+0x2f8] ;  /* 0x0002f800013a7983 */ /* 0x000ee80000300800 */
[----:B------:R-:W3:Y:S01]  /*17a00*/  LDL.LU R59, [R1+0x2fc] ;  /* 0x0002fc00013b7983 */ /* 0x000ee20000300800 */
[----:B0-----:R-:W-:-:S03]  /*17a10*/  IMAD.MOV.U32 R23, RZ, RZ, R27 ;  /* 0x000000ffff177224 */ /* 0x001fc600078e001b */
[----:B------:R-:W4:Y:S01]  /*17a20*/  LDL.LU R27, [R1+0xe10] ;  /* 0x000e1000011b7983 */ /* 0x000f220000300800 */
[----:B------:R-:W-:Y:S02]  /*17a30*/  IMAD.MOV.U32 R20, RZ, RZ, R24 ;  /* 0x000000ffff147224 */ /* 0x000fe400078e0018 */
[----:B------:R-:W-:Y:S02]  /*17a40*/  IMAD.MOV.U32 R21, RZ, RZ, R25 ;  /* 0x000000ffff157224 */ /* 0x000fe400078e0019 */
[----:B------:R-:W-:Y:S01]  /*17a50*/  IMAD.MOV.U32 R22, RZ, RZ, R26 ;  /* 0x000000ffff167224 */ /* 0x000fe200078e001a */
[----:B------:R-:W-:Y:S04]  /*17a60*/  STL [R1+0xd84], R23 ;  /* 0x000d841701007387 */ /* 0x000fe80000100800 */
[----:B------:R-:W-:Y:S04]  /*17a70*/  STL [R1+0xd80], R22 ;  /* 0x000d801601007387 */ /* 0x000fe80000100800 */
[----:B------:R-:W-:Y:S04]  /*17a80*/  STL [R1+0xd7c], R21 ;  /* 0x000d7c1501007387 */ /* 0x000fe80000100800 */
[----:B------:R0:W-:Y:S04]  /*17a90*/  STL [R1+0xd78], R20 ;  /* 0x000d781401007387 */ /* 0x0001e80000100800 */
[----:B0-----:R-:W2:Y:S04]  /*17aa0*/  LDL.LU R20, [R1+0x380] ;  /* 0x0003800001147983 */ /* 0x001ea80000300800 */
[----:B------:R-:W2:Y:S04]  /*17ab0*/  LDL.LU R21, [R1+0x384] ;  /* 0x0003840001157983 */ /* 0x000ea80000300800 */
[----:B------:R-:W2:Y:S04]  /*17ac0*/  LDL.LU R22, [R1+0x388] ;  /* 0x0003880001167983 */ /* 0x000ea80000300800 */
[----:B------:R-:W2:Y:S04]  /*17ad0*/  LDL.LU R23, [R1+0x38c] ;  /* 0x00038c0001177983 */ /* 0x000ea80000300800 */
[----:B----4-:R-:W0:Y:S04]  /*17ae0*/  LDSM.16.MT88.4 R24, [R27+UR4+0x1800] ;  /* 0x001800041b18783b */ /* 0x010e280008004200 */
[----:B0-----:R-:W-:Y:S04]  /*17af0*/  STL.64 [R1+0xc78], R26 ;  /* 0x000c781a01007387 */ /* 0x001fe80000100a00 */
[----:B------:R0:W-:Y:S04]  /*17b00*/  STL.64 [R1+0xc70], R24 ;  /* 0x000c701801007387 */ /* 0x0001e80000100a00 */
[----:B0-----:R-:W4:Y:S04]  /*17b10*/  LDL.LU R24, [R1+0x390] ;  /* 0x0003900001187983 */ /* 0x001f280000300800 */
[----:B------:R-:W4:Y:S04]  /*17b20*/  LDL.LU R25, [R1+0x394] ;  /* 0x0003940001197983 */ /* 0x000f280000300800 */
[----:B------:R-:W4:Y:S04]  /*17b30*/  LDL.LU R26, [R1+0x398] ;  /* 0x00039800011a7983 */ /* 0x000f280000300800 */
[----:B------:R-:W4:Y:S02]  /*17b40*/  LDL.LU R27, [R1+0x39c] ;  /* 0x00039c00011b7983 */ /* 0x000f240000300800 */
[----:B----4-:R-:W-:-:S15]  /*17b50*/  HMMA.16816.F32.BF16 R24, R4, R44, R24 ;  /* 0x0000002c0418723c */ /* 0x010fde0000041818 */
[----:B------:R-:W-:-:S08]  /*17b60*/  NOP ;  /* 0x0000000000007918 */ /* 0x000fd00000000000 */
[----:B------:R-:W-:Y:S04]  /*17b70*/  STL.64 [R1+0x80], R24 ;  /* 0x0000801801007387 */ /* 0x000fe80000100a00 */
[----:B------:R2:W-:Y:S02]  /*17b80*/  STL.64 [R1+0x88], R26 ;  /* 0x0000881a01007387 */ /* 0x0005e40000100a00 */
[----:B--2---:R-:W-:-:S15]  /*17b90*/  HMMA.16816.F32.BF16 R24, R4, R48, R20 ;  /* 0x000000300418723c */ /* 0x004fde0000041814 */
[----:B------:R-:W-:-:S09]  /*17ba0*/  NOP ;  /* 0x0000000000007918 */ /* 0x000fd20000000000 */
[----:B------:R-:W-:Y:S02]  /*17bb0*/  IMAD.MOV.U32 R23, RZ, RZ, R24 ;  /* 0x000000ffff177224 */ /* 0x000fe400078e0018 */
[----:B------:R-:W-:Y:S02]  /*17bc0*/  IMAD.MOV.U32 R22, RZ, RZ, R25 ;  /* 0x000000ffff167224 */ /* 0x000fe400078e0019 */
[----:B------:R-:W-:Y:S01]  /*17bd0*/  IMAD.MOV.U32 R21, RZ, RZ, R26 ;  /* 0x000000ffff157224 */ /* 0x000fe200078e001a */
[----:B------:R-:W-:Y:S02]  /*17be0*/  MOV R20, R27 ;  /* 0x0000001b00147202 */ /* 0x000fe40000000f00 */
[----:B------:R-:W-:Y:S01]  /*17bf0*/  HMMA.16816.F32.BF16 R24, R4, R52, R8 ;  /* 0x000000340418723c */ /* 0x000fe20000041808 */
[----:B------:R-:W-:Y:S04]  /*17c00*/  STL.64 [R1+0xd90], R22 ;  /* 0x000d901601007387 */ /* 0x000fe80000100a00 */
[----:B------:R-:W-:Y:S04]  /*17c10*/  STL.64 [R1+0xd88], R20 ;  /* 0x000d881401007387 */ /* 0x000fe80000100a00 */
[----:B------:R-:W2:Y:S04]  /*17c20*/  LDL.LU R8, [R1+0x230] ;  /* 0x0002300001087983 */ /* 0x000ea80000300800 */
[----:B------:R-:W2:Y:S04]  /*17c30*/  LDL.LU R9, [R1+0x234] ;  /* 0x0002340001097983 */ /* 0x000ea80000300800 */
[----:B------:R-:W2:Y:S04]  /*17c40*/  LDL.LU R10, [R1+0x238] ;  /* 0x00023800010a7983 */ /* 0x000ea80000300800 */
[----:B------:R-:W2:Y:S04]  /*17c50*/  LDL.LU R11, [R1+0x23c] ;  /* 0x00023c00010b7983 */ /* 0x000ea80000300800 */
[----:B------:R-:W-:Y:S04]  /*17c60*/  STL.64 [R1+0xc88], R26 ;  /* 0x000c881a01007387 */ /* 0x000fe80000100a00 */
[----:B------:R0:W-:Y:S04]  /*17c70*/  STL.64 [R1+0xc80], R24 ;  /* 0x000c801801007387 */ /* 0x0001e80000100a00 */
[----:B0-----:R-:W4:Y:S04]  /*17c80*/  LDL.LU R24, [R1+0x260] ;  /* 0x0002600001187983 */ /* 0x001f280000300800 */
[----:B------:R-:W4:Y:S04]  /*17c90*/  LDL.LU R25, [R1+0x264] ;  /* 0x0002640001197983 */ /* 0x000f280000300800 */
[----:B------:R-:W4:Y:S04]  /*17ca0*/  LDL.LU R26, [R1+0x268] ;  /* 0x00026800011a7983 */ /* 0x000f280000300800 */
[----:B------:R-:W4:Y:S01]  /*17cb0*/  LDL.LU R27, [R1+0x26c] ;  /* 0x00026c00011b7983 */ /* 0x000f220000300800 */
[----:B---3--:R-:W-:Y:S01]  /*17cc0*/  HMMA.16816.F32.BF16 R4, R12, R28, R56 ;  /* 0x0000001c0c04723c */ /* 0x008fe20000041838 */
[----:B------:R-:W-:-:S02]  /*17cd0*/  IMAD.MOV.U32 R20, RZ, RZ, R17 ;  /* 0x000000ffff147224 */ /* 0x000fc400078e0011 */
[----:B------:R-:W-:Y:S02]  /*17ce0*/  IMAD.MOV.U32 R21, RZ, RZ, R16 ;  /* 0x000000ffff157224 */ /* 0x000fe400078e0010 */
[----:B------:R-:W-:-:S15]  /*17cf0*/  IMAD.MOV.U32 R42, RZ, RZ, R30 ;  /* 0x000000ffff2a7224 */ /* 0x000fde00078e001e */
[----:B------:R-:W-:-:S03]  /*17d00*/  NOP ;  /* 0x0000000000007918 */ /* 0x000fc60000000000 */
[----:B------:R0:W-:Y:S04]  /*17d10*/  STL.64 [R1+0x38], R6 ;  /* 0x0000380601007387 */ /* 0x0001e80000100a00 */
[----:B------:R-:W3:Y:S04]  /*17d20*/  LDL.LU R56, [R1+0x210] ;  /* 0x0002100001387983 */ /* 0x000ee80000300800 */
[----:B------:R-:W3:Y:S04]  /*17d30*/  LDL.LU R57, [R1+0x214] ;  /* 0x0002140001397983 */ /* 0x000ee80000300800 */
[----:B------:R-:W3:Y:S04]  /*17d40*/  LDL.LU R58, [R1+0x218] ;  /* 0x00021800013a7983 */ /* 0x000ee80000300800 */
[----:B------:R-:W3:Y:S04]  /*17d50*/  LDL.LU R59, [R1+0x21c] ;  /* 0x00021c00013b7983 */ /* 0x000ee80000300800 */
[----:B------:R-:W3:Y:S04]  /*17d60*/  LDL.LU R28, [R1+0x200] ;  /* 0x00020000011c7983 */ /* 0x000ee80000300800 */
[----:B------:R-:W3:Y:S04]  /*17d70*/  LDL.LU R29, [R1+0x204] ;  /* 0x00020400011d7983 */ /* 0x000ee80000300800 */
[----:B------:R-:W3:Y:S01]  /*17d80*/  LDL.LU R30, [R1+0x208] ;  /* 0x00020800011e7983 */ /* 0x000ee20000300800 */
[----:B------:R-:W-:-:S03]  /*17d90*/  IMAD.MOV.U32 R18, RZ, RZ, R4 ;  /* 0x000000ffff127224 */ /* 0x000fc600078e0004 */
[----:B------:R-:W3:Y:S01]  /*17da0*/  LDL.LU R31, [R1+0x20c] ;  /* 0x00020c00011f7983 */ /* 0x000ee20000300800 */
[----:B------:R-:W-:-:S03]  /*17db0*/  IMAD.MOV.U32 R19, RZ, RZ, R5 ;  /* 0x000000ffff137224 */ /* 0x000fc600078e0005 */
[----:B------:R-:W3:Y:S04]  /*17dc0*/  LDL.LU R4, [R1+0x1f0] ;  /* 0x0001f00001047983 */ /* 0x000ee80000300800 */
[----:B------:R-:W3:Y:S04]  /*17dd0*/  LDL.LU R5, [R1+0x1f4] ;  /* 0x0001f40001057983 */ /* 0x000ee80000300800 */
[----:B0-----:R-:W3:Y:S04]  /*17de0*/  LDL.LU R6, [R1+0x1f8] ;  /* 0x0001f80001067983 */ /* 0x001ee80000300800 */
[----:B------:R-:W3:Y:S01]  /*17df0*/  LDL.LU R7, [R1+0x1fc] ;  /* 0x0001fc0001077983 */ /* 0x000ee20000300800 */
[----:B----4-:R-:W-:-:S15]  /*17e00*/  HMMA.16816.F32.BF16 R20, R12, R20, R24 ;  /* 0x000000140c14723c */ /* 0x010fde0000041818 */
[----:B------:R-:W-:-:S08]  /*17e10*/  NOP ;  /* 0x0000000000007918 */ /* 0x000fd00000000000 */
[----:B------:R0:W-:Y:S01]  /*17e20*/  STL.64 [R1+0x20], R20 ;  /* 0x0000201401007387 */ /* 0x0001e20000100a00 */
[----:B------:R-:W-:Y:S02]  /*17e30*/  IMAD.MOV.U32 R16, RZ, RZ, R22 ;  /* 0x000000ffff107224 */ /* 0x000fe400078e0016 */
[----:B------:R-:W-:Y:S02]  /*17e40*/  IMAD.MOV.U32 R17, RZ, RZ, R23 ;  /* 0x000000ffff117224 */ /* 0x000fe400078e0017 */
[----:B------:R-:W-:Y:S02]  /*17e50*/  IMAD.MOV.U32 R22, RZ, RZ, R0 ;  /* 0x000000ffff167224 */ /* 0x000fe400078e0000 */
[----:B------:R-:W-:Y:S01]  /*17e60*/  IMAD.MOV.U32 R23, RZ, RZ, R3 ;  /* 0x000000ffff177224 */ /* 0x000fe200078e0003 */
[----:B0-----:R-:W4:Y:S04]  /*17e70*/  LDL.LU R20, [R1+0x1e0] ;  /* 0x0001e00001147983 */ /* 0x001f280000300800 */
[----:B------:R-:W4:Y:S04]  /*17e80*/  LDL.LU R21, [R1+0x1e4] ;  /* 0x0001e40001157983 */ /* 0x000f280000300800 */
[----:B------:R-:W4:Y:S04]  /*17e90*/  LDL.LU R0, [R1+0xe0c] ;  /* 0x000e0c0001007983 */ /* 0x000f280000300800 */
[----:B------:R-:W4:Y:S04]  /*17ea0*/  LDL.LU R3, [R1+0xe08] ;  /* 0x000e080001037983 */ /* 0x000f280000300800 */
[----:B------:R-:W-:Y:S04]  /*17eb0*/  STL.64 [R1+0xdb0], R18 ;  /* 0x000db01201007387 */ /* 0x000fe80000100a00 */
[----:B------:R0:W-:Y:S02]  /*17ec0*/  STL.64 [R1+0xda8], R16 ;  /* 0x000da81001007387 */ /* 0x0001e40000100a00 */
[----:B0-----:R-:W-:-:S02]  /*17ed0*/  IMAD.MOV.U32 R16, RZ, RZ, R34 ;  /* 0x000000ffff107224 */ /* 0x001fc400078e0022 */
[----:B------:R-:W-:Y:S01]  /*17ee0*/  IMAD.MOV.U32 R17, RZ, RZ, R35 ;  /* 0x000000ffff117224 */ /* 0x000fe200078e0023 */
[----:B------:R-:W4:Y:S04]  /*17ef0*/  LDL.LU R34, [R1+0xe04] ;  /* 0x000e040001227983 */ /* 0x000f280000300800 */
[----:B------:R-:W4:Y:S01]  /*17f00*/  LDL.LU R35, [R1+0xe00] ;  /* 0x000e000001237983 */ /* 0x000f220000300800 */
[----:B------:R-:W-:Y:S02]  /*17f10*/  IMAD.MOV.U32 R18, RZ, RZ, R61 ;  /* 0x000000ffff127224 */ /* 0x000fe400078e003d */
[----:B------:R-:W-:Y:S01]  /*17f20*/  IMAD.MOV.U32 R19, RZ, RZ, R2 ;  /* 0x000000ffff137224 */ /* 0x000fe200078e0002 */
[----:B------:R-:W4:Y:S04]  /*17f30*/  LDL.LU R61, [R1+0xdfc] ;  /* 0x000dfc00013d7983 */ /* 0x000f280000300800 */
[----:B------:R-:W4:Y:S01]  /*17f40*/  LDL.LU R2, [R1+0xdf8] ;  /* 0x000df80001027983 */ /* 0x000f220000300800 */
[C---:B--2---:R-:W-:Y:S06]  /*17f50*/  HMMA.16816.F32.BF16 R8, R12.reuse, R32, R8 ;  /* 0x000000200c08723c */ /* 0x044fec0000041808 */
[C---:B---3--:R-:W-:Y:S06]  /*17f60*/  HMMA.16816.F32.BF16 R56, R12.reuse, R40, R56 ;  /* 0x000000280c38723c */ /* 0x048fec0000041838 */
[C---:B------:R-:W-:Y:S06]  /*17f70*/  HMMA.16816.F32.BF16 R28, R12.reuse, R44, R28 ;  /* 0x0000002c0c1c723c */ /* 0x040fec000004181c */
[----:B------:R-:W-:Y:S06]  /*17f80*/  HMMA.16816.F32.BF16 R4, R12, R48, R4 ;  /* 0x000000300c04723c */ /* 0x000fec0000041804 */
[----:B------:R-:W-:-:S02]  /*17f90*/  IMAD.MOV.U32 R25, RZ, RZ, R10 ;  /* 0x000000ffff197224 */ /* 0x000fc400078e000a */
[----:B------:R-:W-:Y:S01]  /*17fa0*/  IMAD.MOV.U32 R24, RZ, RZ, R11 ;  /* 0x000000ffff187224 */ /* 0x000fe200078e000b */
[----:B------:R-:W-:Y:S01]  /*17fb0*/  MOV R27, R8 ;  /* 0x00000008001b7202 */ /* 0x000fe20000000f00 */
[----:B------:R-:W-:Y:S01]  /*17fc0*/  IMAD.MOV.U32 R26, RZ, RZ, R9 ;  /* 0x000000ffff1a7224 */ /* 0x000fe200078e0009 */
[----:B------:R-:W2:Y:S04]  /*17fd0*/  LDL.LU.64 R10, [R1+0xdf0] ;  /* 0x000df000010a7983 */ /* 0x000ea80000300a00 */
[----:B------:R-:W2:Y:S01]  /*17fe0*/  LDL.LU.64 R8, [R1+0xde8] ;  /* 0x000de80001087983 */ /* 0x000ea20000300a00 */
[----:B----4-:R-:W-:-:S03]  /*17ff0*/  IMAD.MOV.U32 R33, RZ, RZ, R3 ;  /* 0x000000ffff217224 */ /* 0x010fc600078e0003 */
[----:B------:R0:W-:Y:S01]  /*18000*/  STL.64 [R1+0xdb8], R34 ;  /* 0x000db82201007387 */ /* 0x0001e20000100a00 */
[----:B------:R-:W-:Y:S02]  /*18010*/  IMAD.MOV.U32 R32, RZ, RZ, R61 ;  /* 0x000000ffff207224 */ /* 0x000fe400078e003d */
[----:B0-----:R-:W-:Y:S02]  /*18020*/  IMAD.MOV.U32 R34, RZ, RZ, R2 ;  /* 0x000000ffff227224 */ /* 0x001fe400078e0002 */
[----:B------:R-:W-:Y:S01]  /*18030*/  IMAD.MOV.U32 R35, RZ, RZ, R0 ;  /* 0x000000ffff237224 */ /* 0x000fe200078e0000 */
[----:B------:R0:W-:Y:S06]  /*18040*/  STL.64 [R1+0xc18], R58 ;  /* 0x000c183a01007387 */ /* 0x0001ec0000100a00 */
[----:B------:R-:W-:Y:S01]  /*18050*/  HMMA.16816.F32.BF16 R32, R12, R36, R32 ;  /* 0x000000240c20723c */ /* 0x000fe20000041820 */
[----:B------:R-:W-:Y:S04]  /*18060*/  STL.64 [R1+0xc10], R56 ;  /* 0x000c103801007387 */ /* 0x000fe80000100a00 */
[----:B0-----:R-:W2:Y:S04]  /*18070*/  LDL.LU.64 R58, [R1+0x68] ;  /* 0x00006800013a7983 */ /* 0x001ea80000300a00 */
[----:B------:R-:W-:Y:S04]  /*18080*/  STL.64 [R1+0xc28], R30 ;  /* 0x000c281e01007387 */ /* 0x000fe80000100a00 */
[----:B------:R-:W-:Y:S04]  /*18090*/  STL.64 [R1+0xc20], R28 ;  /* 0x000c201c01007387 */ /* 0x000fe80000100a00 */
[----:B------:R0:W-:Y:S04]  /*180a0*/  STL.64 [R1+0xc38], R6 ;  /* 0x000c380601007387 */ /* 0x0001e80000100a00 */
[----:B------:R-:W-:Y:S04]  /*180b0*/  STL.64 [R1+0xc30], R4 ;  /* 0x000c300401007387 */ /* 0x000fe80000100a00 */
[----:B0-----:R-:W3:Y:S04]  /*180c0*/  LDL.LU R6, [R1+0x58] ;  /* 0x0000580001067983 */ /* 0x001ee80000300800 */
[----:B------:R-:W3:Y:S01]  /*180d0*/  LDL.LU R7, [R1+0x5c] ;  /* 0x00005c0001077983 */ /* 0x000ee20000300800 */
[----:B------:R-:W-:-:S02]  /*180e0*/  IMAD.MOV.U32 R0, RZ, RZ, R32 ;  /* 0x000000ffff007224 */ /* 0x000fc400078e0020 */
[----:B------:R-:W-:Y:S01]  /*180f0*/  IMAD.MOV.U32 R2, RZ, RZ, R33 ;  /* 0x000000ffff027224 */ /* 0x000fe200078e0021 */
[----:B------:R-:W3:Y:S01]  /*18100*/  LDL.LU R32, [R1+0x1d0] ;  /* 0x0001d00001207983 */ /* 0x000ee20000300800 */
[----:B------:R-:W-:-:S03]  /*18110*/  IMAD.MOV.U32 R61, RZ, RZ, R34 ;  /* 0x000000ffff3d7224 */ /* 0x000fc600078e0022 */
[----:B------:R-:W3:Y:S01]  /*18120*/  LDL.LU R33, [R1+0x1d4] ;  /* 0x0001d40001217983 */ /* 0x000ee20000300800 */
[----:B------:R-:W-:-:S03]  /*18130*/  IMAD.MOV.U32 R3, RZ, RZ, R35 ;  /* 0x000000ffff037224 */ /* 0x000fc600078e0023 */
[----:B------:R-:W3:Y:S04]  /*18140*/  LDL.LU R34, [R1+0x1d8] ;  /* 0x0001d80001227983 */ /* 0x000ee80000300800 */
[----:B------:R-:W3:Y:S01]  /*18150*/  LDL.LU R35, [R1+0x1dc] ;  /* 0x0001dc0001237983 */ /* 0x000ee20000300800 */
[----:B------:R-:W-:Y:S03]  /*18160*/  HMMA.16816.F32.BF16 R12, R12, R52, R16 ;  /* 0x000000340c0c723c */ /* 0x000fe60000041810 */
[----:B------:R-:W4:Y:S04]  /*18170*/  LDL.LU R16, [R1+0x1c0] ;  /* 0x0001c00001107983 */ /* 0x000f280000300800 */
[----:B------:R-:W4:Y:S04]  /*18180*/  LDL.LU R17, [R1+0x1c4] ;  /* 0x0001c40001117983 */ /* 0x000f280000300800 */
[----:B------:R-:W4:Y:S01]  /*18190*/  LDL.LU R18, [R1+0x1c8] ;  /* 0x0001c80001127983 */ /* 0x000f220000300800 */
[----:B------:R-:W-:-:S02]  /*181a0*/  IMAD.MOV.U32 R56, RZ, RZ, R47 ;  /* 0x000000ffff387224 */ /* 0x000fc400078e002f */
[----:B------:R-:W-:Y:S02]  /*181b0*/  IMAD.MOV.U32 R57, RZ, RZ, R43 ;  /* 0x000000ffff397224 */ /* 0x000fe400078e002b */
[----:B------:R-:W-:Y:S02]  /*181c0*/  IMAD.MOV.U32 R19, RZ, RZ, R60 ;  /* 0x000000ffff137224 */ /* 0x000fe400078e003c */
[----:B------:R-:W-:-:S05]  /*181d0*/  IMAD.MOV.U32 R28, RZ, RZ, R50 ;  /* 0x000000ffff1c7224 */ /* 0x000fca00078e0032 */
[----:B------:R0:W-:Y:S04]  /*181e0*/  STL.64 [R1+0xc48], R14 ;  /* 0x000c480e01007387 */ /* 0x0001e80000100a00 */
[----:B------:R-:W-:Y:S01]  /*181f0*/  STL.64 [R1+0xc40], R12 ;  /* 0x000c400c01007387 */ /* 0x000fe20000100a00 */
[----:B------:R-:W-:Y:S01]  /*18200*/  IMAD.MOV.U32 R29, RZ, RZ, R51 ;  /* 0x000000ffff1d7224 */ /* 0x000fe200078e0033 */
[----:B------:R-:W-:Y:S01]  /*18210*/  MOV R30, R38 ;  /* 0x00000026001e7202 */ /* 0x000fe20000000f00 */
[----:B------:R-:W-:Y:S02]  /*18220*/  IMAD.MOV.U32 R31, RZ, RZ, R39 ;  /* 0x000000ffff1f7224 */ /* 0x000fe400078e0027 */
[----:B0-----:R-:W-:Y:S02]  /*18230*/  IMAD.MOV.U32 R14, RZ, RZ, R54 ;  /* 0x000000ffff0e7224 */ /* 0x001fe400078e0036 */
[----:B------:R-:W-:Y:S01]  /*18240*/  IMAD.MOV.U32 R15, RZ, RZ, R55 ;  /* 0x000000ffff0f7224 */ /* 0x000fe200078e0037 */
[----:B--2---:R-:W-:Y:S06]  /*18250*/  HMMA.16816.F32.BF16 R20, R8, R58, R20 ;  /* 0x0000003a0814723c */ /* 0x004fec0000041814 */
[----:B------:R-:W-:Y:S01]  /*18260*/  MOV R5, R58 ;  /* 0x0000003a00057202 */ /* 0x000fe20000000f00 */
[----:B------:R-:W-:-:S02]  /*18270*/  IMAD.MOV.U32 R4, RZ, RZ, R59 ;  /* 0x000000ffff047224 */ /* 0x000fc400078e003b */
[----:B------:R-:W-:Y:S02]  /*18280*/  IMAD.MOV.U32 R58, RZ, RZ, R42 ;  /* 0x000000ffff3a7224 */ /* 0x000fe400078e002a */
[----:B------:R-:W-:Y:S01]  /*18290*/  IMAD.MOV.U32 R59, RZ, RZ, R46 ;  /* 0x000000ffff3b7224 */ /* 0x000fe200078e002e */
[----:B---3--:R-:W-:Y:S11]  /*182a0*/  HMMA.16816.F32.BF16 R32, R8, R6, R32 ;  /* 0x000000060820723c */ /* 0x008ff60000041820 */
[----:B------:R0:W-:Y:S04]  /*182b0*/  STL.64 [R1+0x280], R20 ;  /* 0x0002801401007387 */ /* 0x0001e80000100a00 */
[----:B------:R1:W-:Y:S04]  /*182c0*/  STL.64 [R1+0x288], R22 ;  /* 0x0002881601007387 */ /* 0x0003e80000100a00 */
[----:B------:R-:W2:Y:S04]  /*182d0*/  LDL.LU R47, [R1+0xde4] ;  /* 0x000de400012f7983 */ /* 0x000ea80000300800 */
[----:B------:R-:W3:Y:S04]  /*182e0*/  LDL.LU R43, [R1+0xde0] ;  /* 0x000de000012b7983 */ /* 0x000ee80000300800 */
[----:B------:R-:W2:Y:S01]  /*182f0*/  LDL.LU R42, [R1+0xddc] ;  /* 0x000ddc00012a7983 */ /* 0x000ea20000300800 */
[----:B------:R-:W-:-:S03]  /*18300*/  IMAD.MOV.U32 R60, RZ, RZ, R20 ;  /* 0x000000ffff3c7224 */ /* 0x000fc600078e0014 */
[----:B------:R-:W3:Y:S01]  /*18310*/  LDL.LU R46, [R1+0xdd8] ;  /* 0x000dd800012e7983 */ /* 0x000ee20000300800 */
[----:B------:R-:W-:Y:S02]  /*18320*/  IMAD.MOV.U32 R52, RZ, RZ, R21 ;  /* 0x000000ffff347224 */ /* 0x000fe400078e0015 */
[----:B------:R-:W-:Y:S01]  /*18330*/  IMAD.MOV.U32 R53, RZ, RZ, R23 ;  /* 0x000000ffff357224 */ /* 0x000fe200078e0017 */
[----:B0-----:R-:W3:Y:S04]  /*18340*/  LDL.LU R20, [R1+0x1b0] ;  /* 0x0001b00001147983 */ /* 0x001ee80000300800 */
[----:B------:R-:W3:Y:S04]  /*18350*/  LDL.LU R21, [R1+0x1b4] ;  /* 0x0001b40001157983 */ /* 0x000ee80000300800 */
[----:B-1----:R-:W3:Y:S04]  /*18360*/  LDL.LU R22, [R1+0x1b8] ;  /* 0x0001b80001167983 */ /* 0x002ee80000300800 */
        /* <DEDUP_REMOVED lines=9> */
[----:B------:R-:W-:Y:S04]  /*18400*/  STL [R1+0xbec], R60 ;  /* 0x000bec3c01007387 */ /* 0x000fe80000100800 */
[----:B------:R-:W-:Y:S04]  /*18410*/  STL [R1+0xbe8], R52 ;  /* 0x000be83401007387 */ /* 0x000fe80000100800 */
[----:B------:R-:W-:Y:S04]  /*18420*/  STL [R1+0xbe4], R53 ;  /* 0x000be43501007387 */ /* 0x000fe80000100800 */
[----:B------:R-:W-:Y:S01]  /*18430*/  STL.64 [R1+0x260], R32 ;  /* 0x0002602001007387 */ /* 0x000fe20000100a00 */
[----:B------:R-:W-:-:S02]  /*18440*/  IMAD.MOV.U32 R45, RZ, RZ, R35 ;  /* 0x000000ffff2d7224 */ /* 0x000fc400078e0023 */
[----:B------:R-:W-:Y:S01]  /*18450*/  IMAD.MOV.U32 R49, RZ, RZ, R34 ;  /* 0x000000ffff317224 */ /* 0x000fe200078e0022 */
[----:B------:R0:W-:Y:S04]  /*18460*/  STL.64 [R1+0x268], R34 ;  /* 0x0002682201007387 */ /* 0x0001e80000100a00 */
[----:B0-----:R-:W4:Y:S01]  /*18470*/  LDL.LU.64 R34, [R1+0xdb8] ;  /* 0x000db80001227983 */ /* 0x001f220000300a00 */
[----:B------:R-:W-:Y:S02]  /*18480*/  IMAD.MOV.U32 R48, RZ, RZ, R32 ;  /* 0x000000ffff307224 */ /* 0x000fe400078e0020 */
[----:B------:R-:W-:Y:S01]  /*18490*/  IMAD.MOV.U32 R44, RZ, RZ, R33 ;  /* 0x000000ffff2c7224 */ /* 0x000fe200078e0021 */
[----:B------:R-:W-:Y:S04]  /*184a0*/  STL.64 [R1+0xd48], R6 ;  /* 0x000d480601007387 */ /* 0x000fe80000100a00 */
[----:B------:R-:W-:Y:S04]  /*184b0*/  STL [R1+0xbfc], R48 ;  /* 0x000bfc3001007387 */ /* 0x000fe80000100800 */
[----:B------:R-:W-:Y:S04]  /*184c0*/  STL [R1+0xbf8], R49 ;  /* 0x000bf83101007387 */ /* 0x000fe80000100800 */
[----:B------:R-:W-:Y:S04]  /*184d0*/  STL [R1+0xbf4], R44 ;  /* 0x000bf42c01007387 */ /* 0x000fe80000100800 */
[----:B------:R-:W-:Y:S01]  /*184e0*/  STL [R1+0xbf0], R45 ;  /* 0x000bf02d01007387 */ /* 0x000fe20000100800 */
[----:B----4-:R-:W-:-:S15]  /*184f0*/  HMMA.16816.F32.BF16 R16, R8, R34, R16 ;  /* 0x000000220810723c */ /* 0x010fde0000041810 */
[----:B------:R-:W-:-:S08]  /*18500*/  NOP ;  /* 0x0000000000007918 */ /* 0x000fd00000000000 */
[----:B------:R-:W-:Y:S01]  /*18510*/  STL.64 [R1+0x230], R16 ;  /* 0x0002301001007387 */ /* 0x000fe20000100a00 */
[----:B------:R-:W-:Y:S02]  /*18520*/  IMAD.MOV.U32 R33, RZ, RZ, R19 ;  /* 0x000000ffff217224 */ /* 0x000fe400078e0013 */
[----:B------:R-:W-:Y:S02]  /*18530*/  IMAD.MOV.U32 R32, RZ, RZ, R17 ;  /* 0x000000ffff207224 */ /* 0x000fe400078e0011 */
[----:B------:R-:W-:Y:S01]  /*18540*/  IMAD.MOV.U32 R41, RZ, RZ, R18 ;  /* 0x000000ffff297224 */ /* 0x000fe200078e0012 */
[----:B------:R0:W-:Y:S01]  /*18550*/  STL.64 [R1+0x238], R18 ;  /* 0x0002381201007387 */ /* 0x0001e20000100a00 */
[----:B------:R-:W-:-:S03]  /*18560*/  IMAD.MOV.U32 R40, RZ, RZ, R16 ;  /* 0x000000ffff287224 */ /* 0x000fc600078e0010 */
[----:B0-----:R-:W4:Y:S04]  /*18570*/  LDL.LU.64 R18, [R1+0xdb0] ;  /* 0x000db00001127983 */ /* 0x001f280000300a00 */
[----:B------:R-:W4:Y:S04]  /*18580*/  LDL.LU.64 R16, [R1+0xda8] ;  /* 0x000da80001107983 */ /* 0x000f280000300a00 */
[----:B------:R2:W-:Y:S04]  /*18590*/  STL [R1+0xc00], R33 ;  /* 0x000c002101007387 */ /* 0x0005e80000100800 */
[----:B------:R-:W-:Y:S04]  /*185a0*/  STL.64 [R1+0xd40], R34 ;  /* 0x000d402201007387 */ /* 0x000fe80000100a00 */
[----:B------:R3:W-:Y:S01]  /*185b0*/  STL [R1+0xd38], R32 ;  /* 0x000d382001007387 */ /* 0x0007e20000100800 */
[----:B--2---:R-:W-:-:S02]  /*185c0*/  IMAD.MOV.U32 R33, RZ, RZ, R42 ;  /* 0x000000ffff217224 */ /* 0x004fc400078e002a */
[----:B---3--:R-:W-:Y:S02]  /*185d0*/  IMAD.MOV.U32 R32, RZ, RZ, R46 ;  /* 0x000000ffff207224 */ /* 0x008fe400078e002e */
[----:B------:R-:W-:Y:S01]  /*185e0*/  IMAD.MOV.U32 R34, RZ, RZ, R43 ;  /* 0x000000ffff227224 */ /* 0x000fe200078e002b */
[----:B------:R-:W2:Y:S04]  /*185f0*/  LDL.LU R46, [R1+0xda4] ;  /* 0x000da400012e7983 */ /* 0x000ea80000300800 */
[----:B------:R-:W3:Y:S04]  /*18600*/  LDL.LU R42, [R1+0xda0] ;  /* 0x000da000012a7983 */ /* 0x000ee80000300800 */
[----:B------:R-:W3:Y:S01]  /*18610*/  LDL.LU R43, [R1+0xd9c] ;  /* 0x000d9c00012b7983 */ /* 0x000ee20000300800 */
[----:B------:R-:W-:-:S03]  /*18620*/  MOV R35, R47 ;  /* 0x0000002f00237202 */ /* 0x000fc60000000f00 */
[----:B------:R-:W2:Y:S01]  /*18630*/  LDL.LU R47, [R1+0xd98] ;  /* 0x000d9800012f7983 */ /* 0x000ea20000300800 */
[----:B------:R-:W-:-:S15]  /*18640*/  HMMA.16816.F32.BF16 R20, R8, R38, R20 ;  /* 0x000000260814723c */ /* 0x000fde0000041814 */
[----:B------:R-:W-:-:S08]  /*18650*/  NOP ;  /* 0x0000000000007918 */ /* 0x000fd00000000000 */
[----:B------:R-:W-:Y:S01]  /*18660*/  STL.64 [R1+0x1b0], R20 ;  /* 0x0001b01401007387 */ /* 0x000fe20000100a00 */
[----:B------:R-:W-:-:S03]  /*18670*/  IMAD.MOV.U32 R37, RZ, RZ, R22 ;  /* 0x000000ffff257224 */ /* 0x000fc600078e0016 */
[----:B------:R0:W-:Y:S01]  /*18680*/  STL.64 [R1+0x1b8], R22 ;  /* 0x0001b81601007387 */ /* 0x0001e20000100a00 */
[----:B------:R-:W-:-:S03]  /*18690*/  IMAD.MOV.U32 R36, RZ, RZ, R20 ;  /* 0x000000ffff247224 */ /* 0x000fc600078e0014 */
[----:B0-----:R-:W4:Y:S04]  /*186a0*/  LDL.LU.64 R22, [R1+0xd90] ;  /* 0x000d900001167983 */ /* 0x001f280000300a00 */
[----:B------:R-:W4:Y:S04]  /*186b0*/  LDL.LU.64 R20, [R1+0xd88] ;  /* 0x000d880001147983 */ /* 0x000f280000300a00 */
[----:B------:R-:W-:Y:S04]  /*186c0*/  STL.64 [R1+0xd30], R38 ;  /* 0x000d302601007387 */ /* 0x000fe80000100a00 */
[----:B------:R-:W-:Y:S01]  /*186d0*/  STL.64 [R1+0xd28], R36 ;  /* 0x000d282401007387 */ /* 0x000fe20000100a00 */
[C---:B------:R-:W-:Y:S06]  /*186e0*/  HMMA.16816.F32.BF16 R28, R8.reuse, R50, R28 ;  /* 0x00000032081c723c */ /* 0x040fec000004181c */
[C---:B---3--:R-:W-:Y:S06]  /*186f0*/  HMMA.16816.F32.BF16 R32, R8.reuse, R42, R32 ;  /* 0x0000002a0820723c */ /* 0x048fec0000041820 */
[----:B--2---:R-:W-:Y:S01]  /*18700*/  HMMA.16816.F32.BF16 R12, R8, R46, R12 ;  /* 0x0000002e080c723c */ /* 0x004fe2000004180c */
[----:B------:R-:W-:Y:S04]  /*18710*/  STL.64 [R1+0xd20], R42 ;  /* 0x000d202a01007387 */ /* 0x000fe80000100a00 */
[----:B------:R-:W-:-:S12]  /*18720*/  STL.64 [R1+0xd18], R40 ;  /* 0x000d182801007387 */ /* 0x000fd80000100a00 */
[----:B------:R-:W-:Y:S04]  /*18730*/  STL.64 [R1+0x1a0], R32 ;  /* 0x0001a02001007387 */ /* 0x000fe80000100a00 */
[----:B------:R-:W-:Y:S04]  /*18740*/  STL.64 [R1+0x1a8], R34 ;  /* 0x0001a82201007387 */ /* 0x000fe80000100a00 */
[----:B------:R-:W-:Y:S04]  /*18750*/  STL.64 [R1+0xd10], R46 ;  /* 0x000d102e01007387 */ /* 0x000fe80000100a00 */
[----:B------:R-:W-:Y:S04]  /*18760*/  STL.64 [R1+0x190], R12 ;  /* 0x0001900c01007387 */ /* 0x000fe80000100a00 */
[----:B------:R0:W-:Y:S02]  /*18770*/  STL.64 [R1+0x198], R14 ;  /* 0x0001980e01007387 */ /* 0x0001e40000100a00 */
[----:B0-----:R-:W-:Y:S02]  /*18780*/  HMMA.16816.F32.BF16 R12, R8, R54, R56 ;  /* 0x00000036080c723c */ /* 0x001fe40000041838 */
[----:B------:R-:W-:Y:S04]  /*18790*/  STL.64 [R1+0xd08], R50 ;  /* 0x000d083201007387 */ /* 0x000fe80000100a00 */
[----:B------:R0:W-:Y:S04]  /*187a0*/  STL.64 [R1+0x170], R28 ;  /* 0x0001701c01007387 */ /* 0x0001e80000100a00 */
[----:B------:R1:W-:Y:S01]  /*187b0*/  STL.64 [R1+0x178], R30 ;  /* 0x0001781e01007387 */ /* 0x0003e20000100a00 */
[----:B0-----:R-:W-:-:S02]  /*187c0*/  IMAD.MOV.U32 R28, RZ, RZ, R27 ;  /* 0x000000ffff1c7224 */ /* 0x001fc400078e001b */
[----:B-1----:R-:W-:Y:S02]  /*187d0*/  IMAD.MOV.U32 R30, RZ, RZ, R25 ;  /* 0x000000ffff1e7224 */ /* 0x002fe400078e0019 */
[----:B------:R-:W-:Y:S02]  /*187e0*/  IMAD.MOV.U32 R31, RZ, RZ, R24 ;  /* 0x000000ffff1f7224 */ /* 0x000fe400078e0018 */
[----:B------:R-:W-:Y:S02]  /*187f0*/  IMAD.MOV.U32 R29, RZ, RZ, R26 ;  /* 0x000000ffff1d7224 */ /* 0x000fe400078e001a */
[----:B----4-:R-:W-:Y:S02]  /*18800*/  IMAD.MOV.U32 R24, RZ, RZ, R23 ;  /* 0x000000ffff187224 */ /* 0x010fe400078e0017 */
[----:B------:R-:W-:Y:S02]  /*18810*/  IMAD.MOV.U32 R26, RZ, RZ, R21 ;  /* 0x000000ffff1a7224 */ /* 0x000fe400078e0015 */
[----:B------:R-:W-:Y:S04]  /*18820*/  STL.64 [R1+0x160], R12 ;  /* 0x0001600c01007387 */ /* 0x000fe80000100a00 */
[----:B------:R-:W-:Y:S04]  /*18830*/  STL.64 [R1+0x168], R14 ;  /* 0x0001680e01007387 */ /* 0x000fe80000100a00 */
[----:B------:R-:W-:Y:S04]  /*18840*/  STL.64 [R1+0xd00], R54 ;  /* 0x000d003601007387 */ /* 0x000fe80000100a00 */
[----:B------:R-:W-:Y:S04]  /*18850*/  STL.64 [R1+0xc58], R30 ;  /* 0x000c581e01007387 */ /* 0x000fe80000100a00 */
[----:B------:R-:W-:Y:S01]  /*18860*/  STL.64 [R1+0xc50], R28 ;  /* 0x000c501c01007387 */ /* 0x000fe20000100a00 */
[----:B------:R-:W-:-:S03]  /*18870*/  MOV R27, R20 ;  /* 0x00000014001b7202 */ /* 0x000fc60000000f00 */
[----:B------:R-:W2:Y:S01]  /*18880*/  LDL.LU R23, [R1+0xd84] ;  /* 0x000d840001177983 */ /* 0x000ea20000300800 */
[----:B------:R-:W-:-:S03]  /*18890*/  IMAD.MOV.U32 R25, RZ, RZ, R22 ;  /* 0x000000ffff197224 */ /* 0x000fc600078e0016 */
[----:B------:R-:W3:Y:S04]  /*188a0*/  LDL.LU R22, [R1+0xd80] ;  /* 0x000d800001167983 */ /* 0x000ee80000300800 */
[----:B------:R-:W4:Y:S04]  /*188b0*/  LDL.LU R21, [R1+0xd7c] ;  /* 0x000d7c0001157983 */ /* 0x000f280000300800 */
[----:B------:R-:W2:Y:S04]  /*188c0*/  LDL.LU R20, [R1+0xd78] ;  /* 0x000d780001147983 */ /* 0x000ea80000300800 */
[----:B------:R-:W-:Y:S04]  /*188d0*/  STL.64 [R1+0xc98], R26 ;  /* 0x000c981a01007387 */ /* 0x000fe80000100a00 */
[----:B------:R0:W-:Y:S04]  /*188e0*/  STL.64 [R1+0xc90], R24 ;  /* 0x000c901801007387 */ /* 0x0001e80000100a00 */
[----:B0-----:R-:W3:Y:S04]  /*188f0*/  LDL.LU R24, [R1+0x80] ;  /* 0x0000800001187983 */ /* 0x001ee80000300800 */
[----:B------:R-:W3:Y:S04]  /*18900*/  LDL.LU R25, [R1+0x84] ;  /* 0x0000840001197983 */ /* 0x000ee80000300800 */
[----:B------:R-:W4:Y:S04]  /*18910*/  LDL.LU R26, [R1+0x88] ;  /* 0x00008800011a7983 */ /* 0x000f280000300800 */
[----:B------:R-:W4:Y:S04]  /*18920*/  LDL.LU R27, [R1+0x8c] ;  /* 0x00008c00011b7983 */ /* 0x000f280000300800 */
[----:B----4-:R0:W-:Y:S04]  /*18930*/  STL.64 [R1+0xca8], R26 ;  /* 0x000ca81a01007387 */ /* 0x0101e80000100a00 */
[----:B---3--:R2:W-:Y:S01]  /*18940*/  STL.64 [R1+0xca0], R24 ;  /* 0x000ca01801007387 */ /* 0x0085e20000100a00 */
[----:B0-----:R-:W-:-:S02]  /*18950*/  IMAD.MOV.U32 R26, RZ, RZ, R22 ;  /* 0x000000ffff1a7224 */ /* 0x001fc400078e0016 */
[----:B--2---:R-:W-:Y:S02]  /*18960*/  IMAD.MOV.U32 R24, RZ, RZ, R20 ;  /* 0x000000ffff187224 */ /* 0x004fe400078e0014 */
[----:B------:R-:W-:Y:S01]  /*18970*/  IMAD.MOV.U32 R27, RZ, RZ, R23 ;  /* 0x000000ffff1b7224 */ /* 0x000fe200078e0017 */
[----:B------:R-:W2:Y:S01]  /*18980*/  LDL.LU R20, [R1+0xd74] ;  /* 0x000d740001147983 */ /* 0x000ea20000300800 */
[----:B------:R-:W-:-:S03]  /*18990*/  IMAD.MOV.U32 R25, RZ, RZ, R21 ;  /* 0x000000ffff197224 */ /* 0x000fc600078e0015 */
[----:B------:R-:W3:Y:S04]  /*189a0*/  LDL.LU R21, [R1+0xd70] ;  /* 0x000d700001157983 */ /* 0x000ee80000300800 */
[----:B------:R-:W4:Y:S04]  /*189b0*/  LDL.LU R22, [R1+0xd6c] ;  /* 0x000d6c0001167983 */ /* 0x000f280000300800 */
[----:B------:R-:W4:Y:S04]  /*189c0*/  LDL.LU R23, [R1+0xd68] ;  /* 0x000d680001177983 */ /* 0x000f280000300800 */
[----:B------:R-:W-:Y:S04]  /*189d0*/  STL.64 [R1+0xcb8], R26 ;  /* 0x000cb81a01007387 */ /* 0x000fe80000100a00 */
[----:B------:R0:W-:Y:S04]  /*189e0*/  STL.64 [R1+0xcb0], R24 ;  /* 0x000cb01801007387 */ /* 0x0001e80000100a00 */
[----:B0-----:R-:W2:Y:S04]  /*189f0*/  LDL.LU R24, [R1+0xa0] ;  /* 0x0000a00001187983 */ /* 0x001ea80000300800 */
[----:B------:R-:W2:Y:S04]  /*18a00*/  LDL.LU R25, [R1+0xa4] ;  /* 0x0000a40001197983 */ /* 0x000ea80000300800 */
[----:B------:R-:W3:Y:S04]  /*18a10*/  LDL.LU R26, [R1+0xa8] ;  /* 0x0000a800011a7983 */ /* 0x000ee80000300800 */
[----:B------:R-:W3:Y:S01]  /*18a20*/  LDL.LU R27, [R1+0xac] ;  /* 0x0000ac00011b7983 */ /* 0x000ee20000300800 */
[----:B------:R-:W-:-:S02]  /*18a30*/  IMAD.MOV.U32 R31, RZ, RZ, R4 ;  /* 0x000000ffff1f7224 */ /* 0x000fc400078e0004 */
[----:B------:R-:W-:Y:S01]  /*18a40*/  IMAD.MOV.U32 R30, RZ, RZ, R5 ;  /* 0x000000ffff1e7224 */ /* 0x000fe200078e0005 */
[----:B---3--:R0:W-:Y:S04]  /*18a50*/  STL.64 [R1+0xcc8], R26 ;  /* 0x000cc81a01007387 */ /* 0x0081e80000100a00 */
[----:B--2---:R4:W-:Y:S01]  /*18a60*/  STL.64 [R1+0xcc0], R24 ;  /* 0x000cc01801007387 */ /* 0x0049e20000100a00 */
[----:B0-----:R-:W-:Y:S02]  /*18a70*/  IMAD.MOV.U32 R27, RZ, RZ, R20 ;  /* 0x000000ffff1b7224 */ /* 0x001fe400078e0014 */
[----:B------:R-:W-:Y:S01]  /*18a80*/  IMAD.MOV.U32 R26, RZ, RZ, R21 ;  /* 0x000000ffff1a7224 */ /* 0x000fe200078e0015 */
[----:B------:R-:W2:Y:S01]  /*18a90*/  LDL.LU R20, [R1+0xe0] ;  /* 0x0000e00001147983 */ /* 0x000ea20000300800 */
[----:B----4-:R-:W-:-:S03]  /*18aa0*/  IMAD.MOV.U32 R25, RZ, RZ, R22 ;  /* 0x000000ffff197224 */ /* 0x010fc600078e0016 */
[----:B------:R-:W2:Y:S01]  /*18ab0*/  LDL.LU R21, [R1+0xe4] ;  /* 0x0000e40001157983 */ /* 0x000ea20000300800 */
[----:B------:R-:W-:-:S03]  /*18ac0*/  IMAD.MOV.U32 R24, RZ, RZ, R23 ;  /* 0x000000ffff187224 */ /* 0x000fc600078e0017 */
[----:B------:R-:W2:Y:S04]  /*18ad0*/  LDL.LU R22, [R1+0xe8] ;  /* 0x0000e80001167983 */ /* 0x000ea80000300800 */
[----:B------:R-:W2:Y:S04]  /*18ae0*/  LDL.LU R23, [R1+0xec] ;  /* 0x0000ec0001177983 */ /* 0x000ea80000300800 */
[----:B------:R-:W3:Y:S04]  /*18af0*/  LDL.LU R52, [R1+0xf0] ;  /* 0x0000f00001347983 */ /* 0x000ee80000300800 */
[----:B------:R-:W3:Y:S04]  /*18b00*/  LDL.LU R53, [R1+0xf4] ;  /* 0x0000f40001357983 */ /* 0x000ee80000300800 */
[----:B------:R-:W3:Y:S04]  /*18b10*/  LDL.LU R54, [R1+0xf8] ;  /* 0x0000f80001367983 */ /* 0x000ee80000300800 */
[----:B------:R-:W3:Y:S04]  /*18b20*/  LDL.LU R55, [R1+0xfc] ;  /* 0x0000fc0001377983 */ /* 0x000ee80000300800 */
[----:B------:R-:W4:Y:S04]  /*18b30*/  LDL.LU R48, [R1+0x100] ;  /* 0x0001000001307983 */ /* 0x000f280000300800 */
[----:B------:R-:W4:Y:S04]  /*18b40*/  LDL.LU R49, [R1+0x104] ;  /* 0x0001040001317983 */ /* 0x000f280000300800 */
[----:B------:R-:W4:Y:S04]  /*18b50*/  LDL.LU R50, [R1+0x108] ;  /* 0x0001080001327983 */ /* 0x000f280000300800 */
[----:B------:R-:W4:Y:S04]  /*18b60*/  LDL.LU R51, [R1+0x10c] ;  /* 0x00010c0001337983 */ /* 0x000f280000300800 */
[----:B------:R-:W2:Y:S04]  /*18b70*/  LDL.LU R40, [R1+0x120] ;  /* 0x0001200001287983 */ /* 0x000ea80000300800 */
[----:B------:R-:W2:Y:S04]  /*18b80*/  LDL.LU R41, [R1+0x124] ;  /* 0x0001240001297983 */ /* 0x000ea80000300800 */
        /* <DEDUP_REMOVED lines=18> */
[----:B------:R-:W-:Y:S04]  /*18cb0*/  STL.64 [R1+0xcd8], R26 ;  /* 0x000cd81a01007387 */ /* 0x000fe80000100a00 */
[----:B------:R0:W-:Y:S04]  /*18cc0*/  STL.64 [R1+0xcd0], R24 ;  /* 0x000cd01801007387 */ /* 0x0001e80000100a00 */
[----:B0-----:R-:W4:Y:S04]  /*18cd0*/  LDL.LU R24, [R1+0xc0] ;  /* 0x0000c00001187983 */ /* 0x001f280000300800 */
[----:B------:R-:W4:Y:S04]  /*18ce0*/  LDL.LU R25, [R1+0xc4] ;  /* 0x0000c40001197983 */ /* 0x000f280000300800 */
[----:B------:R-:W2:Y:S04]  /*18cf0*/  LDL.LU R26, [R1+0xc8] ;  /* 0x0000c800011a7983 */ /* 0x000ea80000300800 */
[----:B------:R-:W2:Y:S01]  /*18d00*/  LDL.LU R27, [R1+0xcc] ;  /* 0x0000cc00011b7983 */ /* 0x000ea20000300800 */
[----:B------:R-:W-:-:S03]  /*18d10*/  IMAD.MOV.U32 R8, RZ, RZ, R12 ;  /* 0x000000ffff087224 */ /* 0x000fc600078e000c */
[----:B--2---:R-:W-:Y:S04]  /*18d20*/  STL.64 [R1+0xce8], R26 ;  /* 0x000ce81a01007387 */ /* 0x004fe80000100a00 */
[----:B----4-:R0:W-:Y:S04]  /*18d30*/  STL.64 [R1+0xce0], R24 ;  /* 0x000ce01801007387 */ /* 0x0101e80000100a00 */
[----:B0-----:R-:W2:Y:S04]  /*18d40*/  LDL.LU R24, [R1+0xd0] ;  /* 0x0000d00001187983 */ /* 0x001ea80000300800 */
[----:B------:R-:W2:Y:S04]  /*18d50*/  LDL.LU R25, [R1+0xd4] ;  /* 0x0000d40001197983 */ /* 0x000ea80000300800 */
[----:B------:R-:W2:Y:S04]  /*18d60*/  LDL.LU R26, [R1+0xd8] ;  /* 0x0000d800011a7983 */ /* 0x000ea80000300800 */
[----:B------:R-:W2:Y:S04]  /*18d70*/  LDL.LU R27, [R1+0xdc] ;  /* 0x0000dc00011b7983 */ /* 0x000ea80000300800 */
[----:B------:R-:W4:Y:S04]  /*18d80*/  LDL.LU R12, [R1+0x20] ;  /* 0x00002000010c7983 */ /* 0x000f280000300800 */
[----:B------:R-:W4:Y:S01]  /*18d90*/  LDL.LU R13, [R1+0x24] ;  /* 0x00002400010d7983 */ /* 0x000f220000300800 */
[----:B------:R-:W-:-:S02]  /*18da0*/  IMAD.MOV.U32 R14, RZ, RZ, R16 ;  /* 0x000000ffff0e7224 */ /* 0x000fc400078e0010 */
[----:B------:R-:W-:Y:S01]  /*18db0*/  IMAD.MOV.U32 R15, RZ, RZ, R17 ;  /* 0x000000ffff0f7224 */ /* 0x000fe200078e0011 */
[----:B------:R-:W3:Y:S04]  /*18dc0*/  LDL.LU R16, [R1+0xd64] ;  /* 0x000d640001107983 */ /* 0x000ee80000300800 */
[----:B------:R-:W3:Y:S04]  /*18dd0*/  LDL.LU R17, [R1+0xd60] ;  /* 0x000d600001117983 */ /* 0x000ee80000300800 */
[----:B------:R-:W-:Y:S04]  /*18de0*/  STL.64 [R1+0xc68], R14 ;  /* 0x000c680e01007387 */ /* 0x000fe80000100a00 */
[----:B----4-:R0:W-:Y:S02]  /*18df0*/  STL.64 [R1+0xc60], R12 ;  /* 0x000c600c01007387 */ /* 0x0101e40000100a00 */
[----:B0-----:R-:W-:-:S02]  /*18e00*/  IMAD.MOV.U32 R12, RZ, RZ, R18 ;  /* 0x000000ffff0c7224 */ /* 0x001fc400078e0012 */
[----:B------:R-:W-:Y:S01]  /*18e10*/  IMAD.MOV.U32 R13, RZ, RZ, R19 ;  /* 0x000000ffff0d7224 */ /* 0x000fe200078e0013 */
[----:B------:R-:W3:Y:S04]  /*18e20*/  LDL.LU R18, [R1+0xd5c] ;  /* 0x000d5c0001127983 */ /* 0x000ee80000300800 */
[----:B------:R-:W3:Y:S04]  /*18e30*/  LDL.LU R19, [R1+0xd58] ;  /* 0x000d580001137983 */ /* 0x000ee80000300800 */
[----:B------:R-:W4:Y:S04]  /*18e40*/  LDL.LU R14, [R1+0x38] ;  /* 0x00003800010e7983 */ /* 0x000f280000300800 */
[----:B------:R-:W4:Y:S01]  /*18e50*/  LDL.LU R15, [R1+0x3c] ;  /* 0x00003c00010f7983 */ /* 0x000f220000300800 */
[----:B------:R-:W-:Y:S01]  /*18e60*/  MOV R56, R0 ;  /* 0x0000000000387202 */ /* 0x000fe20000000f00 */
[----:B------:R-:W-:-:S02]  /*18e70*/  IMAD.MOV.U32 R57, RZ, RZ, R2 ;  /* 0x000000ffff397224 */ /* 0x000fc400078e0002 */
[----:B------:R-:W4:Y:S04]  /*18e80*/  LDL.LU R0, [R1+0xd54] ;  /* 0x000d540001007983 */ /* 0x000f280000300800 */
[----:B------:R-:W4:Y:S01]  /*18e90*/  LDL.LU R2, [R1+0xd50] ;  /* 0x000d500001027983 */ /* 0x000f220000300800 */
[----:B---3--:R-:W-:-:S15]  /*18ea0*/  HMMA.16816.F32.BF16 R4, R16, R30, R4 ;  /* 0x0000001e1004723c */ /* 0x008fde0000041804 */
[----:B------:R-:W-:-:S08]  /*18eb0*/  NOP ;  /* 0x0000000000007918 */ /* 0x000fd00000000000 */
[----:B------:R-:W-:Y:S04]  /*18ec0*/  STL.64 [R1+0x150], R4 ;  /* 0x0001500401007387 */ /* 0x000fe80000100a00 */
[----:B------:R0:W-:Y:S04]  /*18ed0*/  STL.64 [R1+0x158], R6 ;  /* 0x0001580601007387 */ /* 0x0001e80000100a00 */
[----:B0-----:R-:W3:Y:S02]  /*18ee0*/  LDL.LU.64 R6, [R1+0xd48] ;  /* 0x000d480001067983 */ /* 0x001ee40000300a00 */
[----:B---3--:R-:W-:-:S15]  /*18ef0*/  HMMA.16816.F32.BF16 R32, R16, R6, R32 ;  /* 0x000000061020723c */ /* 0x008fde0000041820 */
[----:B------:R-:W-:-:S08]  /*18f00*/  NOP ;  /* 0x0000000000007918 */ /* 0x000fd00000000000 */
[----:B------:R-:W-:Y:S04]  /*18f10*/  STL.64 [R1+0x140], R32 ;  /* 0x0001402001007387 */ /* 0x000fe80000100a00 */
[----:B------:R0:W-:Y:S04]  /*18f20*/  STL.64 [R1+0x148], R34 ;  /* 0x0001482201007387 */ /* 0x0001e80000100a00 */
[----:B0-----:R-:W3:Y:S04]  /*18f30*/  LDL.LU.64 R34, [R1+0xd40] ;  /* 0x000d400001227983 */ /* 0x001ee80000300a00 */
[----:B------:R0:W5:Y:S01]  /*18f40*/  LDL.LU R32, [R1+0xd38] ;  /* 0x000d380001207983 */ /* 0x0001620000300800 */
[----:B---3--:R-:W-:-:S15]  /*18f50*/  HMMA.16816.F32.BF16 R36, R16, R34, R36 ;  /* 0x000000221024723c */ /* 0x008fde0000041824 */
[----:B------:R-:W-:-:S08]  /*18f60*/  NOP ;  /* 0x0000000000007918 */ /* 0x000fd00000000000 */
[----:B------:R-:W-:Y:S04]  /*18f70*/  STL.64 [R1+0x130], R36 ;  /* 0x0001302401007387 */ /* 0x000fe80000100a00 */
[----:B------:R1:W-:Y:S04]  /*18f80*/  STL.64 [R1+0x138], R38 ;  /* 0x0001382601007387 */ /* 0x0003e80000100a00 */
[----:B-1----:R-:W3:Y:S04]  /*18f90*/  LDL.LU.64 R38, [R1+0xd30] ;  /* 0x000d300001267983 */ /* 0x002ee80000300a00 */
[----:B------:R0:W5:Y:S01]  /*18fa0*/  LDL.LU.64 R36, [R1+0xd28] ;  /* 0x000d280001247983 */ /* 0x0001620000300a00 */
        /* <DEDUP_REMOVED lines=10> */
[----:B-1----:R-:W3:Y:S02]  /*19050*/  LDL.LU.64 R46, [R1+0xd10] ;  /* 0x000d1000012e7983 */ /* 0x002ee40000300a00 */
[----:B---3--:R-:W-:-:S15]  /*19060*/  HMMA.16816.F32.BF16 R48, R16, R46, R48 ;  /* 0x0000002e1030723c */ /* 0x008fde0000041830 */
[----:B------:R-:W-:-:S08]  /*19070*/  NOP ;  /* 0x0000000000007918 */ /* 0x000fd00000000000 */
[----:B------:R-:W-:Y:S01]  /*19080*/  STL.64 [R1+0x100], R48 ;  /* 0x0001003001007387 */ /* 0x000fe20000100a00 */
[----:B------:R-:W-:-:S03]  /*19090*/  IMAD.MOV.U32 R11, RZ, RZ, R51 ;  /* 0x000000ffff0b7224 */ /* 0x000fc600078e0033 */
[----:B------:R1:W-:Y:S04]  /*190a0*/  STL.64 [R1+0x108], R50 ;  /* 0x0001083201007387 */ /* 0x0003e80000100a00 */
[----:B-1----:R-:W3:Y:S02]  /*190b0*/  LDL.LU.64 R50, [R1+0xd08] ;  /* 0x000d080001327983 */ /* 0x002ee40000300a00 */
        /* <DEDUP_REMOVED lines=9> */
[----:B------:R1:W-:Y:S01]  /*19150*/  STL.64 [R1+0xe8], R22 ;  /* 0x0000e81601007387 */ /* 0x0003e20000100a00 */
[----:B------:R-:W-:-:S03]  /*19160*/  IMAD.MOV.U32 R17, RZ, RZ, R20 ;  /* 0x000000ffff117224 */ /* 0x000fc600078e0014 */
[----:B-1----:R-:W2:Y:S04]  /*19170*/  LDL.LU.64 R22, [R1+0xcf8] ;  /* 0x000cf80001167983 */ /* 0x002ea80000300a00 */
[----:B------:R-:W2:Y:S01]  /*19180*/  LDL.LU.64 R20, [R1+0xcf0] ;  /* 0x000cf00001147983 */ /* 0x000ea20000300a00 */
[----:B------:R-:W-:Y:S01]  /*19190*/  IMAD.MOV.U32 R58, RZ, RZ, R61 ;  /* 0x000000ffff3a7224 */ /* 0x000fe200078e003d */
[----:B--2---:R-:W-:-:S15]  /*191a0*/  HMMA.16816.F32.BF16 R24, R20, R30, R24 ;  /* 0x0000001e1418723c */ /* 0x004fde0000041818 */
[----:B------:R-:W-:-:S08]  /*191b0*/  NOP ;  /* 0x0000000000007918 */ /* 0x000fd00000000000 */
[----:B------:R-:W-:Y:S04]  /*191c0*/  STL.64 [R1+0x270], R24 ;  /* 0x0002701801007387 */ /* 0x000fe80000100a00 */
[----:B------:R1:W-:Y:S01]  /*191d0*/  STL.64 [R1+0x278], R26 ;  /* 0x0002781a01007387 */ /* 0x0003e20000100a00 */
[----:B------:R-:W-:-:S03]  /*191e0*/  IMAD.MOV.U32 R61, RZ, RZ, R24 ;  /* 0x000000ffff3d7224 */ /* 0x000fc600078e0018 */
[----:B-1----:R-:W2:Y:S04]  /*191f0*/  LDL.LU.64 R26, [R1+0xce8] ;  /* 0x000ce800011a7983 */ /* 0x002ea80000300a00 */
[----:B------:R-:W2:Y:S02]  /*19200*/  LDL.LU.64 R24, [R1+0xce0] ;  /* 0x000ce00001187983 */ /* 0x000ea40000300a00 */
[----:B--2---:R-:W-:-:S15]  /*19210*/  HMMA.16816.F32.BF16 R24, R20, R6, R24 ;  /* 0x000000061418723c */ /* 0x004fde0000041818 */
[----:B------:R-:W-:-:S08]  /*19220*/  NOP ;  /* 0x0000000000007918 */ /* 0x000fd00000000000 */
[----:B------:R-:W-:Y:S04]  /*19230*/  STL.64 [R1+0x250], R24 ;  /* 0x0002501801007387 */ /* 0x000fe80000100a00 */
[----:B------:R1:W-:Y:S04]  /*19240*/  STL.64 [R1+0x258], R26 ;  /* 0x0002581a01007387 */ /* 0x0003e80000100a00 */
        /* <DEDUP_REMOVED lines=31> */
[----:B------:R-:W2:Y:S04]  /*19440*/  LDL.LU.64 R24, [R1+0xc80] ;  /* 0x000c800001187983 */ /* 0x000ea80000300a00 */
[----:B------:R-:W3:Y:S01]  /*19450*/  LDL.LU.64 R52, [R1+0x3a8] ;  /* 0x0003a80001347983 */ /* 0x000ee20000300a00 */
[----:B--2---:R-:W-:-:S15]  /*19460*/  HMMA.16816.F32.BF16 R24, R20, R54, R24 ;  /* 0x000000361418723c */ /* 0x004fde0000041818 */
[----:B------:R-:W-:-:S08]  /*19470*/  NOP ;  /* 0x0000000000007918 */ /* 0x000fd00000000000 */
[----:B------:R-:W-:Y:S01]  /*19480*/  STL.64 [R1+0xa0], R24 ;  /* 0x0000a01801007387 */ /* 0x000fe20000100a00 */
[----:B------:R-:W-:Y:S02]  /*19490*/  IMAD.MOV.U32 R21, RZ, RZ, R27 ;  /* 0x000000ffff157224 */ /* 0x000fe400078e001b */
[----:B------:R-:W-:Y:S01]  /*194a0*/  IMAD.MOV.U32 R16, RZ, RZ, R26 ;  /* 0x000000ffff107224 */ /* 0x000fe200078e001a */
[----:B------:R1:W-:Y:S01]  /*194b0*/  STL.64 [R1+0xa8], R26 ;  /* 0x0000a81a01007387 */ /* 0x0003e20000100a00 */
[----:B------:R-:W-:Y:S02]  /*194c0*/  IMAD.MOV.U32 R20, RZ, RZ, R25 ;  /* 0x000000ffff147224 */ /* 0x000fe400078e0019 */
[----:B------:R-:W-:Y:S01]  /*194d0*/  IMAD.MOV.U32 R9, RZ, RZ, R24 ;  /* 0x000000ffff097224 */ /* 0x000fe200078e0018 */
[----:B-1----:R-:W4:Y:S04]  /*194e0*/  LDL.LU.64 R26, [R1+0xc78] ;  /* 0x000c7800011a7983 */ /* 0x002f280000300a00 */
[----:B------:R-:W4:Y:S02]  /*194f0*/  LDL.LU.64 R24, [R1+0xc70] ;  /* 0x000c700001187983 */ /* 0x000f240000300a00 */
[----:B----4-:R-:W-:Y:S02]  /*19500*/  HMMA.16816.F32.BF16 R28, R24, R30, R12 ;  /* 0x0000001e181c723c */ /* 0x010fe4000004180c */
[----:B------:R-:W2:Y:S04]  /*19510*/  LDL.LU.64 R14, [R1+0xc68] ;  /* 0x000c6800010e7983 */ /* 0x000ea80000300a00 */
[----:B------:R-:W2:-:S15]  /*19520*/  LDL.LU.64 R12, [R1+0xc60] ;  /* 0x000c6000010c7983 */ /* 0x000e9e0000300a00 */
[----:B------:R-:W-:-:S02]  /*19530*/  NOP ;  /* 0x0000000000007918 */ /* 0x000fc40000000000 */
[----:B------:R-:W-:Y:S04]  /*19540*/  STL.64 [R1+0x240], R28 ;  /* 0x0002401c01007387 */ /* 0x000fe80000100a00 */
[----:B------:R1:W-:Y:S04]  /*19550*/  STL.64 [R1+0x248], R30 ;  /* 0x0002481e01007387 */ /* 0x0003e80000100a00 */
[----:B-1----:R-:W4:Y:S04]  /*19560*/  LDL.LU.64 R30, [R1+0xc58] ;  /* 0x000c5800011e7983 */ /* 0x002f280000300a00 */
[----:B------:R-:W4:Y:S01]  /*19570*/  LDL.LU.64 R28, [R1+0xc50] ;  /* 0x000c5000011c7983 */ /* 0x000f220000300a00 */
[----:B------:R-:W-:-:S07]  /*19580*/  IMAD.MOV.U32 R59, RZ, RZ, R3 ;  /* 0x000000ffff3b7224 */ /* 0x000fce00078e0003 */
[C---:B------:R-:W-:Y:S01]  /*19590*/  HMMA.16816.F32.BF16 R56, R24.reuse, R38, R56 ;  /* 0x000000261838723c */ /* 0x040fe20000041838 */
[----:B------:R-:W-:Y:S01]  /*195a0*/  IMAD.MOV.U32 R10, RZ, RZ, R49 ;  /* 0x000000ffff0a7224 */ /* 0x000fe200078e0031 */
[----:B------:R-:W1:Y:S04]  /*195b0*/  LDC R38, c[0x0][0x230] ;  /* 0x00008c00ff267b82 */ /* 0x000e680000000800 */
[C---:B--2---:R-:W-:Y:S01]  /*195c0*/  HMMA.16816.F32.BF16 R4, R24.reuse, R6, R12 ;  /* 0x000000061804723c */ /* 0x044fe2000004180c */
[----:B------:R-:W2:Y:S04]  /*195d0*/  LDL.LU.64 R14, [R1+0xc48] ;  /* 0x000c4800010e7983 */ /* 0x000ea80000300a00 */
[----:B------:R-:W2:Y:S01]  /*195e0*/  LDL.LU.64 R12, [R1+0xc40] ;  /* 0x000c4000010c7983 */ /* 0x000ea20000300a00 */
[----:B----4-:R-:W-:-:S15]  /*195f0*/  HMMA.16816.F32.BF16 R28, R24, R34, R28 ;  /* 0x00000022181c723c */ /* 0x010fde000004181c */
[----:B------:R-:W-:-:S02]  /*19600*/  NOP ;  /* 0x0000000000007918 */ /* 0x000fc40000000000 */
[----:B------:R-:W-:Y:S04]  /*19610*/  STL.64 [R1+0x200], R4 ;  /* 0x0002000401007387 */ /* 0x000fe80000100a00 */
[----:B------:R4:W-:Y:S01]  /*19620*/  STL.64 [R1+0x208], R6 ;  /* 0x0002080601007387 */ /* 0x0009e20000100a00 */
[----:B------:R-:W0:Y:S03]  /*19630*/  LDC R34, c[0x0][0x238] ;  /* 0x00008e00ff227b82 */ /* 0x000e260000000800 */
[----:B----4-:R-:W4:Y:S04]  /*19640*/  LDL.LU.64 R6, [R1+0xc38] ;  /* 0x000c380001067983 */ /* 0x010f280000300a00 */
[----:B------:R-:W4:Y:S04]  /*19650*/  LDL.LU.64 R4, [R1+0xc30] ;  /* 0x000c300001047983 */ /* 0x000f280000300a00 */
[----:B------:R-:W-:Y:S04]  /*19660*/  STL.64 [R1+0x1f0], R28 ;  /* 0x0001f01c01007387 */ /* 0x000fe80000100a00 */
[----:B------:R3:W-:Y:S04]  /*19670*/  STL.64 [R1+0x1f8], R30 ;  /* 0x0001f81e01007387 */ /* 0x0007e80000100a00 */
[----:B---3--:R-:W3:Y:S04]  /*19680*/  LDL.LU.64 R30, [R1+0xc28] ;  /* 0x000c2800011e7983 */ /* 0x008ee80000300a00 */
[----:B------:R-:W3:Y:S04]  /*19690*/  LDL.LU.64 R28, [R1+0xc20] ;  /* 0x000c2000011c7983 */ /* 0x000ee80000300a00 */
[----:B------:R-:W2:Y:S04]  /*196a0*/  LDL.LU R35, [R1+0x3c4] ;  /* 0x0003c40001237983 */ /* 0x000ea80000300800 */
[----:B------:R-:W-:Y:S04]  /*196b0*/  STL.64 [R1+0x1e0], R56 ;  /* 0x0001e03801007387 */ /* 0x000fe80000100a00 */
[----:B------:R1:W-:Y:S04]  /*196c0*/  STL.64 [R1+0x1e8], R58 ;  /* 0x0001e83a01007387 */ /* 0x0003e80000100a00 */
[----:B-1----:R-:W4:Y:S04]  /*196d0*/  LDL.LU.64 R58, [R1+0xc18] ;  /* 0x000c1800013a7983 */ /* 0x002f280000300a00 */
[----:B------:R-:W4:Y:S04]  /*196e0*/  LDL.LU.64 R56, [R1+0xc10] ;  /* 0x000c100001387983 */ /* 0x000f280000300a00 */
[----:B------:R-:W2:Y:S01]  /*196f0*/  LDL.LU R60, [R1+0xb00] ;  /* 0x000b0000013c7983 */ /* 0x000ea20000300800 */
[----:B0-----:R-:W-:-:S04]  /*19700*/  IMAD.SHL.U32 R34, R34, 0x40, RZ ;  /* 0x0000004022227824 */ /* 0x001fc800078e00ff */
[----:B------:R-:W-:Y:S01]  /*19710*/  IMAD.SHL.U32 R34, R34, 0x2, RZ ;  /* 0x0000000222227824 */ /* 0x000fe200078e00ff */
[C---:B---3--:R-:W-:Y:S06]  /*19720*/  HMMA.16816.F32.BF16 R28, R24.reuse, R46, R28 ;  /* 0x0000002e181c723c */ /* 0x048fec000004181c */
[----:B----4-:R-:W-:-:S15]  /*19730*/  HMMA.16816.F32.BF16 R56, R24, R42, R56 ;  /* 0x0000002a1838723c */ /* 0x010fde0000041838 */
[----:B------:R-:W-:-:S03]  /*19740*/  NOP ;  /* 0x0000000000007918 */ /* 0x000fc60000000000 */
[----:B------:R-:W-:Y:S02]  /*19750*/  IMAD.MOV.U32 R47, RZ, RZ, R30 ;  /* 0x000000ffff2f7224 */ /* 0x000fe400078e001e */
[----:B------:R-:W-:-:S03]  /*19760*/  IMAD.MOV.U32 R46, RZ, RZ, R28 ;  /* 0x000000ffff2e7224 */ /* 0x000fc600078e001c */
[----:B------:R-:W-:Y:S01]  /*19770*/  STL.64 [R1+0x90], R56 ;  /* 0x0000903801007387 */ /* 0x000fe20000100a00 */
[----:B------:R-:W-:-:S03]  /*19780*/  MOV R43, R58 ;  /* 0x0000003a002b7202 */ /* 0x000fc60000000f00 */
[----:B------:R0:W-:Y:S04]  /*19790*/  STL.64 [R1+0x98], R58 ;  /* 0x0000983a01007387 */ /* 0x0001e80000100a00 */
[----:B0-----:R-:W3:Y:S04]  /*197a0*/  LDL.LU.64 R58, [R1+0x3a0] ;  /* 0x0003a000013a7983 */ /* 0x001ee80000300a00 */
        /* <DEDUP_REMOVED lines=8> */
[----:B------:R-:W-:Y:S04]  /*19830*/  STL.64 [R1+0x80], R28 ;  /* 0x0000801c01007387 */ /* 0x000fe80000100a00 */
[----:B------:R0:W-:Y:S02]  /*19840*/  STL.64 [R1+0x88], R30 ;  /* 0x0000881e01007387 */ /* 0x0001e40000100a00 */
[----:B0-----:R-:W-:Y:S07]  /*19850*/  HMMA.16816.F32.BF16 R28, R24, R50, R4 ;  /* 0x00000032181c723c */ /* 0x001fee0000041804 */
[----:B------:R-:W-:-:S05]  /*19860*/  IADD3 R4, P0, R52, R34, RZ ;  /* 0x0000002234047210 */ /* 0x000fca0007f1e0ff */
[----:B------:R-:W-:-:S11]  /*19870*/  IMAD.X R6, R53, 0x1, R2, P0 ;  /* 0x0000000135067824 */ /* 0x000fd600000e0602 */
[----:B------:R-:W-:Y:S04]  /*19880*/  STL.64 [R1+0x1d0], R28 ;  /* 0x0001d01c01007387 */ /* 0x000fe80000100a00 */
[----:B------:R-:W-:Y:S04]  /*19890*/  STL.64 [R1+0x1d8], R30 ;  /* 0x0001d81e01007387 */ /* 0x000fe80000100a00 */
[----:B------:R-:W4:Y:S01]  /*198a0*/  LDL.LU R53, [R1+0xac8] ;  /* 0x000ac80001357983 */ /* 0x000f220000300800 */
[----:B--2---:R-:W-:Y:S01]  /*198b0*/  HMMA.16816.F32.BF16 R24, R24, R54, R12 ;  /* 0x000000361818723c */ /* 0x004fe2000004180c */
[----:B------:R-:W-:-:S05]  /*198c0*/  VIADD R35, R35, 0x1 ;  /* 0x0000000123237836 */ /* 0x000fca0000000000 */
[----:B------:R-:W-:Y:S04]  /*198d0*/  STL [R1+0x3c4], R35 ;  /* 0x0003c42301007387 */ /* 0x000fe80000100800 */
[----:B------:R-:W2:Y:S04]  /*198e0*/  LDL.LU R49, [R1+0xaec] ;  /* 0x000aec0001317983 */ /* 0x000ea80000300800 */
[----:B------:R-:W2:Y:S01]  /*198f0*/  LDL.LU R52, [R1+0xac0] ;  /* 0x000ac00001347983 */ /* 0x000ea20000300800 */
[----:B------:R-:W-:-:S08]  /*19900*/  IADD3 R60, P3, R60, R34, RZ ;  /* 0x000000223c3c7210 */ /* 0x000fd00007f7e0ff */
[----:B------:R-:W-:Y:S04]  /*19910*/  STL.64 [R1+0x1c0], R24 ;  /* 0x0001c01801007387 */ /* 0x000fe80000100a00 */
[----:B------:R-:W-:Y:S04]  /*19920*/  STL.64 [R1+0x1c8], R26 ;  /* 0x0001c81a01007387 */ /* 0x000fe80000100a00 */
[----:B------:R0:W-:Y:S04]  /*19930*/  STL [R1+0xb00], R60 ;  /* 0x000b003c01007387 */ /* 0x0001e80000100800 */
[----:B0-----:R-:W2:Y:S01]  /*19940*/  LDL.LU R60, [R1+0xae4] ;  /* 0x000ae400013c7983 */ /* 0x001ea20000300800 */
[----:B------:R-:W-:Y:S01]  /*19950*/  IMAD.MOV.U32 R42, RZ, RZ, R56 ;  /* 0x000000ffff2a7224 */ /* 0x000fe200078e0038 */
[----:B---3--:R-:W-:-:S02]  /*19960*/  IADD3 R5, P1, R58, R34, RZ ;  /* 0x000000223a057210 */ /* 0x008fc40007f3e0ff */
[-C--:B----4-:R-:W-:Y:S02]  /*19970*/  IADD3 R22, P4, R22, R34.reuse, RZ ;  /* 0x0000002216167210 */ /* 0x090fe40007f9e0ff */
[-C--:B------:R-:W-:Y:S02]  /*19980*/  IADD3 R23, P5, R23, R34.reuse, RZ ;  /* 0x0000002217177210 */ /* 0x080fe40007fbe0ff */
[-C--:B------:R-:W-:Y:S01]  /*19990*/  IADD3 R19, P6, R19, R34.reuse, RZ ;  /* 0x0000002213137210 */ /* 0x080fe20007fde0ff */
[--C-:B------:R-:W-:Y:S01]  /*199a0*/  IMAD.X R7, R59, 0x1, R2.reuse, P1 ;  /* 0x000000013b077824 */ /* 0x100fe200008e0602 */
[-C--:B------:R-:W-:Y:S02]  /*199b0*/  IADD3 R33, P1, R33, R34.reuse, RZ ;  /* 0x0000002221217210 */ /* 0x080fe40007f3e0ff */
[----:B------:R-:W-:Y:S01]  /*199c0*/  IADD3 R45, P2, R45, R34, RZ ;  /* 0x000000222d2d7210 */ /* 0x000fe20007f5e0ff */
[----:B------:R-:W-:Y:S04]  /*199d0*/  STL [R1+0xaf8], R22 ;  /* 0x000af81601007387 */ /* 0x000fe80000100800 */
[----:B------:R-:W-:Y:S01]  /*199e0*/  STL [R1+0xaf0], R23 ;  /* 0x000af01701007387 */ /* 0x000fe20000100800 */
[----:B------:R-:W-:-:S03]  /*199f0*/  IMAD.X R44, R44, 0x1, R2, P3 ;  /* 0x000000012c2c7824 */ /* 0x000fc600018e0602 */
[----:B------:R-:W-:Y:S01]  /*19a00*/  STL [R1+0xae8], R19 ;  /* 0x000ae81301007387 */ /* 0x000fe20000100800 */
[----:B------:R-:W-:-:S03]  /*19a10*/  IADD3 R48, P3, R48, R34, RZ ;  /* 0x0000002230307210 */ /* 0x000fc60007f7e0ff */
[----:B------:R-:W-:Y:S04]  /*19a20*/  STL [R1+0xae0], R33 ;  /* 0x000ae02101007387 */ /* 0x000fe80000100800 */
[----:B------:R-:W-:Y:S01]  /*19a30*/  STL [R1+0xad8], R45 ;  /* 0x000ad82d01007387 */ /* 0x000fe20000100800 */
[----:B------:R-:W-:-:S03]  /*19a40*/  IMAD.X R3, R3, 0x1, R2, P4 ;  /* 0x0000000103037824 */ /* 0x000fc600020e0602 */
[----:B------:R-:W3:Y:S04]  /*19a50*/  LDL.LU R54, [R1+0xab8] ;  /* 0x000ab80001367983 */ /* 0x000ee80000300800 */
[----:B------:R-:W-:Y:S04]  /*19a60*/  STL [R1+0xafc], R44 ;  /* 0x000afc2c01007387 */ /* 0x000fe80000100800 */
[----:B------:R-:W4:Y:S04]  /*19a70*/  LDL.LU R55, [R1+0xadc] ;  /* 0x000adc0001377983 */ /* 0x000f280000300800 */
[----:B------:R-:W-:Y:S04]  /*19a80*/  STL [R1+0xad0], R48 ;  /* 0x000ad03001007387 */ /* 0x000fe80000100800 */
[----:B------:R-:W4:Y:S04]  /*19a90*/  LDL.LU R50, [R1+0xab0] ;  /* 0x000ab00001327983 */ /* 0x000f280000300800 */
[----:B------:R0:W-:Y:S04]  /*19aa0*/  STL [R1+0xaf4], R3 ;  /* 0x000af40301007387 */ /* 0x0001e80000100800 */
[----:B------:R-:W4:Y:S04]  /*19ab0*/  LDL.LU R51, [R1+0xad4] ;  /* 0x000ad40001337983 */ /* 0x000f280000300800 */
[----:B------:R-:W4:Y:S04]  /*19ac0*/  LDL.LU R28, [R1+0xaa8] ;  /* 0x000aa800011c7983 */ /* 0x000f280000300800 */
[----:B------:R-:W4:Y:S04]  /*19ad0*/  LDL.LU R29, [R1+0xacc] ;  /* 0x000acc00011d7983 */ /* 0x000f280000300800 */
[----:B------:R-:W4:Y:S04]  /*19ae0*/  LDL.LU R30, [R1+0xaa0] ;  /* 0x000aa000011e7983 */ /* 0x000f280000300800 */
[----:B------:R-:W4:Y:S04]  /*19af0*/  LDL.LU R31, [R1+0xac4] ;  /* 0x000ac400011f7983 */ /* 0x000f280000300800 */
[----:B------:R-:W4:Y:S04]  /*19b00*/  LDL.LU R56, [R1+0xa98] ;  /* 0x000a980001387983 */ /* 0x000f280000300800 */
[----:B------:R-:W4:Y:S04]  /*19b10*/  LDL.LU R57, [R1+0xabc] ;  /* 0x000abc0001397983 */ /* 0x000f280000300800 */
[----:B0-----:R-:W4:Y:S04]  /*19b20*/  LDL.LU R3, [R1+0xa90] ;  /* 0x000a900001037983 */ /* 0x001f280000300800 */
[----:B------:R-:W4:Y:S01]  /*19b30*/  LDL.LU R48, [R1+0xab4] ;  /* 0x000ab40001307983 */ /* 0x000f220000300800 */
[----:B------:R-:W-:-:S05]  /*19b40*/  IADD3 R53, P4, R53, R34, RZ ;  /* 0x0000002235357210 */ /* 0x000fca0007f9e0ff */
[----:B------:R0:W-:Y:S04]  /*19b50*/  STL [R1+0xac8], R53 ;  /* 0x000ac83501007387 */ /* 0x0001e80000100800 */
[----:B0-----:R-:W4:Y:S01]  /*19b60*/  LDL.LU R53, [R1+0xa88] ;  /* 0x000a880001357983 */ /* 0x001f220000300800 */
[----:B------:R-:W-:Y:S02]  /*19b70*/  VIADD R38, R38, 0x3f ;  /* 0x0000003f26267836 */ /* 0x000fe40000000000 */
[----:B--2---:R-:W-:Y:S01]  /*19b80*/  IMAD.X R49, R49, 0x1, R2, P5 ;  /* 0x0000000131317824 */ /* 0x004fe200028e0602 */
[----:B------:R-:W2:Y:S02]  /*19b90*/  LDL.LU R58, [R1+0xaac] ;  /* 0x000aac00013a7983 */ /* 0x000ea40000300800 */
[----:B------:R-:W-:-:S02]  /*19ba0*/  SHF.R.S32.HI R39, RZ, 0x1f, R38 ;  /* 0x0000001fff277819 */ /* 0x000fc40000011426 */
[----:B------:R-:W-:Y:S01]  /*19bb0*/  IADD3 R52, P5, R52, R34, RZ ;  /* 0x0000002234347210 */ /* 0x000fe20007fbe0ff */
[----:B------:R-:W2:Y:S01]  /*19bc0*/  LDL.LU R59, [R1+0xa80] ;  /* 0x000a8000013b7983 */ /* 0x000ea20000300800 */
[----:B------:R-:W-:-:S04]  /*19bd0*/  LEA.HI R38, R39, R38, RZ, 0x6 ;  /* 0x0000002627267211 */ /* 0x000fc800078f30ff */
[----:B------:R-:W-:Y:S01]  /*19be0*/  SHF.R.S32.HI R38, RZ, 0x6, R38 ;  /* 0x00000006ff267819 */ /* 0x000fe20000011426 */
[----:B------:R-:W-:Y:S03]  /*19bf0*/  STL [R1+0xaec], R49 ;  /* 0x000aec3101007387 */ /* 0x000fe60000100800 */
[----:B------:R-:W-:Y:S02]  /*19c00*/  ISETP.NE.U32.AND P0, PT, R35, R38, PT ;  /* 0x000000262300720c */ /* 0x000fe40003f05070 */
[----:B------:R-:W2:Y:S04]  /*19c10*/  LDL.LU R38, [R1+0xaa4] ;  /* 0x000aa40001267983 */ /* 0x000ea80000300800 */
[----:B------:R0:W-:Y:S04]  /*19c20*/  STL [R1+0xac0], R52 ;  /* 0x000ac03401007387 */ /* 0x0001e80000100800 */
[----:B------:R-:W2:Y:S04]  /*19c30*/  LDL.LU R39, [R1+0xa78] ;  /* 0x000a780001277983 */ /* 0x000ea80000300800 */
[----:B------:R-:W2:Y:S01]  /*19c40*/  LDL.LU R35, [R1+0xa9c] ;  /* 0x000a9c0001237983 */ /* 0x000ea20000300800 */
[----:B------:R-:W-:-:S03]  /*19c50*/  IMAD.X R60, R60, 0x1, R2, P6 ;  /* 0x000000013c3c7824 */ /* 0x000fc600030e0602 */
[----:B0-----:R-:W2:Y:S04]  /*19c60*/  LDL.LU R52, [R1+0xa70] ;  /* 0x000a700001347983 */ /* 0x001ea80000300800 */
[----:B------:R-:W2:Y:S04]  /*19c70*/  LDL.LU R22, [R1+0xa94] ;  /* 0x000a940001167983 */ /* 0x000ea80000300800 */
[----:B------:R-:W2:Y:S04]  /*19c80*/  LDL.LU R23, [R1+0xa68] ;  /* 0x000a680001177983 */ /* 0x000ea80000300800 */
[----:B------:R-:W2:Y:S04]  /*19c90*/  LDL.LU R19, [R1+0xa8c] ;  /* 0x000a8c0001137983 */ /* 0x000ea80000300800 */
[----:B------:R0:W-:Y:S04]  /*19ca0*/  STL [R1+0xae4], R60 ;  /* 0x000ae43c01007387 */ /* 0x0001e80000100800 */
[----:B------:R-:W2:Y:S04]  /*19cb0*/  LDL.LU R33, [R1+0xa60] ;  /* 0x000a600001217983 */ /* 0x000ea80000300800 */
[----:B------:R-:W2:Y:S04]  /*19cc0*/  LDL.LU R45, [R1+0xa84] ;  /* 0x000a8400012d7983 */ /* 0x000ea80000300800 */
[----:B------:R-:W2:Y:S04]  /*19cd0*/  LDL.LU R44, [R1+0xa58] ;  /* 0x000a5800012c7983 */ /* 0x000ea80000300800 */
[----:B------:R-:W2:Y:S04]  /*19ce0*/  LDL.LU R49, [R1+0xa7c] ;  /* 0x000a7c0001317983 */ /* 0x000ea80000300800 */
[----:B0-----:R-:W2:Y:S01]  /*19cf0*/  LDL.LU R60, [R1+0xa50] ;  /* 0x000a5000013c7983 */ /* 0x001ea20000300800 */
[-C--:B---3--:R-:W-:Y:S01]  /*19d00*/  IADD3 R54, P6, R54, R34.reuse, RZ ;  /* 0x0000002236367210 */ /* 0x088fe20007fde0ff */
[--C-:B----4-:R-:W-:Y:S01]  /*19d10*/  IMAD.X R55, R55, 0x1, R2.reuse, P1 ;  /* 0x0000000137377824 */ /* 0x110fe200008e0602 */
[-C--:B------:R-:W-:Y:S01]  /*19d20*/  IADD3 R50, P1, R50, R34.reuse, RZ ;  /* 0x0000002232327210 */ /* 0x080fe20007f3e0ff */
[--C-:B------:R-:W-:Y:S01]  /*19d30*/  IMAD.X R51, R51, 0x1, R2.reuse, P2 ;  /* 0x0000000133337824 */ /* 0x100fe200010e0602 */
[----:B------:R-:W-:Y:S01]  /*19d40*/  IADD3 R28, P2, R28, R34, RZ ;  /* 0x000000221c1c7210 */ /* 0x000fe20007f5e0ff */
[----:B------:R-:W-:Y:S01]  /*19d50*/  STL [R1+0xab8], R54 ;  /* 0x000ab83601007387 */ /* 0x000fe20000100800 */
[----:B------:R-:W-:-:S03]  /*19d60*/  IMAD.X R29, R29, 0x1, R2, P3 ;  /* 0x000000011d1d7824 */ /* 0x000fc600018e0602 */
[----:B------:R-:W-:Y:S01]  /*19d70*/  STL [R1+0xadc], R55 ;  /* 0x000adc3701007387 */ /* 0x000fe20000100800 */
[----:B------:R-:W-:-:S03]  /*19d80*/  IADD3 R30, P3, R30, R34, RZ ;  /* 0x000000221e1e7210 */ /* 0x000fc60007f7e0ff */
[----:B------:R-:W-:Y:S01]  /*19d90*/  STL [R1+0xab0], R50 ;  /* 0x000ab03201007387 */ /* 0x000fe20000100800 */
[--C-:B------:R-:W-:Y:S02]  /*19da0*/  IMAD.X R31, R31, 0x1, R2.reuse, P4 ;  /* 0x000000011f1f7824 */ /* 0x100fe400020e0602 */
[----:B------:R-:W-:Y:S01]  /*19db0*/  IMAD.X R57, R57, 0x1, R2, P5 ;  /* 0x0000000139397824 */ /* 0x000fe200028e0602 */
[----:B------:R-:W-:Y:S01]  /*19dc0*/  STL [R1+0xad4], R51 ;  /* 0x000ad43301007387 */ /* 0x000fe20000100800 */
[----:B------:R-:W-:-:S03]  /*19dd0*/  IADD3 R3, P5, R3, R34, RZ ;  /* 0x0000002203037210 */ /* 0x000fc60007fbe0ff */
[----:B------:R-:W-:Y:S01]  /*19de0*/  STL [R1+0xaa8], R28 ;  /* 0x000aa81c01007387 */ /* 0x000fe20000100800 */
[----:B------:R-:W-:-:S03]  /*19df0*/  IADD3 R56, P4, R56, R34, RZ ;  /* 0x0000002238387210 */ /* 0x000fc60007f9e0ff */
[----:B------:R-:W-:Y:S04]  /*19e00*/  STL [R1+0xacc], R29 ;  /* 0x000acc1d01007387 */ /* 0x000fe80000100800 */
[----:B------:R-:W-:Y:S04]  /*19e10*/  STL [R1+0xaa0], R30 ;  /* 0x000aa01e01007387 */ /* 0x000fe80000100800 */
[----:B------:R-:W-:Y:S04]  /*19e20*/  STL [R1+0xac4], R31 ;  /* 0x000ac41f01007387 */ /* 0x000fe80000100800 */
[----:B------:R0:W-:Y:S01]  /*19e30*/  STL [R1+0xa90], R3 ;  /* 0x000a900301007387 */ /* 0x0001e20000100800 */
[----:B------:R-:W-:-:S03]  /*19e40*/  IMAD.X R48, R48, 0x1, R2, P6 ;  /* 0x0000000130307824 */ /* 0x000fc600030e0602 */
[----:B------:R-:W-:Y:S04]  /*19e50*/  STL [R1+0xa98], R56 ;  /* 0x000a983801007387 */ /* 0x000fe80000100800 */
[----:B0-----:R-:W3:Y:S04]  /*19e60*/  LDL.LU R3, [R1+0xa74] ;  /* 0x000a740001037983 */ /* 0x001ee80000300800 */
[----:B------:R-:W-:Y:S04]  /*19e70*/  STL [R1+0xabc], R57 ;  /* 0x000abc3901007387 */ /* 0x000fe80000100800 */
[----:B------:R0:W-:Y:S04]  /*19e80*/  STL [R1+0xab4], R48 ;  /* 0x000ab43001007387 */ /* 0x0001e80000100800 */
[----:B0-----:R-:W4:Y:S01]  /*19e90*/  LDL.LU R48, [R1+0xa48] ;  /* 0x000a480001307983 */ /* 0x001f220000300800 */
[----:B------:R-:W-:-:S05]  /*19ea0*/  IADD3 R53, P6, R53, R34, RZ ;  /* 0x0000002235357210 */ /* 0x000fca0007fde0ff */
[----:B------:R0:W-:Y:S04]  /*19eb0*/  STL [R1+0xa88], R53 ;  /* 0x000a883501007387 */ /* 0x0001e80000100800 */
[----:B0-----:R-:W4:Y:S01]  /*19ec0*/  LDL.LU R53, [R1+0xa6c] ;  /* 0x000a6c0001357983 */ /* 0x001f220000300800 */
[--C-:B--2---:R-:W-:Y:S01]  /*19ed0*/  IMAD.X R58, R58, 0x1, R2.reuse, P1 ;  /* 0x000000013a3a7824 */ /* 0x104fe200008e0602 */
[----:B------:R-:W-:Y:S01]  /*19ee0*/  IADD3 R59, P1, R59, R34, RZ ;  /* 0x000000223b3b7210 */ /* 0x000fe20007f3e0ff */
[--C-:B------:R-:W-:Y:S01]  /*19ef0*/  IMAD.X R38, R38, 0x1, R2.reuse, P2 ;  /* 0x0000000126267824 */ /* 0x100fe200010e0602 */
[----:B------:R-:W-:Y:S02]  /*19f00*/  IADD3.X R35, R35, R2, RZ, P3, !PT ;  /* 0x0000000223237210 */ /* 0x000fe40001ffe4ff */
[-C--:B------:R-:W-:Y:S01]  /*19f10*/  IADD3 R39, P2, R39, R34.reuse, RZ ;  /* 0x0000002227277210 */ /* 0x080fe20007f5e0ff */
[----:B------:R-:W-:Y:S04]  /*19f20*/  STL [R1+0xaac], R58 ;  /* 0x000aac3a01007387 */ /* 0x000fe80000100800 */
[----:B------:R-:W-:Y:S04]  /*19f30*/  STL [R1+0xa80], R59 ;  /* 0x000a803b01007387 */ /* 0x000fe80000100800 */
[----:B------:R-:W-:Y:S01]  /*19f40*/  STL [R1+0xaa4], R38 ;  /* 0x000aa42601007387 */ /* 0x000fe20000100800 */
[-C--:B------:R-:W-:Y:S01]  /*19f50*/  IADD3 R52, P3, R52, R34.reuse, RZ ;  /* 0x0000002234347210 */ /* 0x080fe20007f7e0ff */
[--C-:B------:R-:W-:Y:S01]  /*19f60*/  IMAD.X R22, R22, 0x1, R2.reuse, P4 ;  /* 0x0000000116167824 */ /* 0x100fe200020e0602 */
[----:B------:R-:W-:Y:S01]  /*19f70*/  IADD3 R23, P4, R23, R34, RZ ;  /* 0x0000002217177210 */ /* 0x000fe20007f9e0ff */
[----:B------:R-:W-:-:S02]  /*19f80*/  IMAD.X R19, R19, 0x1, R2, P5 ;  /* 0x0000000113137824 */ /* 0x000fc400028e0602 */
[----:B------:R0:W-:Y:S04]  /*19f90*/  STL [R1+0xa70], R52 ;  /* 0x000a703401007387 */ /* 0x0001e80000100800 */
[----:B------:R-:W-:Y:S01]  /*19fa0*/  STL [R1+0xa78], R39 ;  /* 0x000a782701007387 */ /* 0x000fe20000100800 */
[-C--:B------:R-:W-:Y:S01]  /*19fb0*/  IADD3 R33, P5, R33, R34.reuse, RZ ;  /* 0x0000002221217210 */ /* 0x080fe20007fbe0ff */
[--C-:B------:R-:W-:Y:S01]  /*19fc0*/  IMAD.X R45, R45, 0x1, R2.reuse, P6 ;  /* 0x000000012d2d7824 */ /* 0x100fe200030e0602 */
[-C--:B------:R-:W-:Y:S01]  /*19fd0*/  IADD3 R44, P6, R44, R34.reuse, RZ ;  /* 0x000000222c2c7210 */ /* 0x080fe20007fde0ff */
[----:B------:R-:W-:Y:S01]  /*19fe0*/  IMAD.X R49, R49, 0x1, R2, P1 ;  /* 0x0000000131317824 */ /* 0x000fe200008e0602 */
[----:B0-----:R-:W2:Y:S04]  /*19ff0*/  LDL.LU R52, [R1+0xa40] ;  /* 0x000a400001347983 */ /* 0x001ea80000300800 */
[----:B------:R-:W-:Y:S04]  /*1a000*/  STL [R1+0xa9c], R35 ;  /* 0x000a9c2301007387 */ /* 0x000fe80000100800 */
[----:B------:R-:W-:Y:S04]  /*1a010*/  STL [R1+0xa94], R22 ;  /* 0x000a941601007387 */ /* 0x000fe80000100800 */
[----:B------:R-:W-:Y:S04]  /*1a020*/  STL [R1+0xa68], R23 ;  /* 0x000a681701007387 */ /* 0x000fe80000100800 */
[----:B------:R-:W-:Y:S04]  /*1a030*/  STL [R1+0xa8c], R19 ;  /* 0x000a8c1301007387 */ /* 0x000fe80000100800 */
[----:B------:R-:W-:Y:S04]  /*1a040*/  STL [R1+0xa60], R33 ;  /* 0x000a602101007387 */ /* 0x000fe80000100800 */
[----:B------:R-:W-:Y:S01]  /*1a050*/  STL [R1+0xa84], R45 ;  /* 0x000a842d01007387 */ /* 0x000fe20000100800 */
[----:B------:R-:W-:-:S03]  /*1a060*/  IADD3 R60, P1, R60, R34, RZ ;  /* 0x000000223c3c7210 */ /* 0x000fc60007f3e0ff */
[----:B------:R-:W2:Y:S04]  /*1a070*/  LDL.LU R54, [R1+0xa64] ;  /* 0x000a640001367983 */ /* 0x000ea80000300800 */
[----:B------:R-:W-:Y:S04]  /*1a080*/  STL [R1+0xa58], R44 ;  /* 0x000a582c01007387 */ /* 0x000fe80000100800 */
[----:B------:R-:W2:Y:S04]  /*1a090*/  LDL.LU R55, [R1+0xa38] ;  /* 0x000a380001377983 */ /* 0x000ea80000300800 */
[----:B------:R-:W-:Y:S04]  /*1a0a0*/  STL [R1+0xa7c], R49 ;  /* 0x000a7c3101007387 */ /* 0x000fe80000100800 */
[----:B------:R-:W2:Y:S04]  /*1a0b0*/  LDL.LU R50, [R1+0xa5c] ;  /* 0x000a5c0001327983 */ /* 0x000ea80000300800 */
[----:B------:R0:W-:Y:S04]  /*1a0c0*/  STL [R1+0xa50], R60 ;  /* 0x000a503c01007387 */ /* 0x0001e80000100800 */
[----:B------:R-:W2:Y:S04]  /*1a0d0*/  LDL.LU R51, [R1+0xa30] ;  /* 0x000a300001337983 */ /* 0x000ea80000300800 */
[----:B------:R-:W2:Y:S04]  /*1a0e0*/  LDL.LU R28, [R1+0xa54] ;  /* 0x000a5400011c7983 */ /* 0x000ea80000300800 */
[----:B------:R-:W2:Y:S04]  /*1a0f0*/  LDL.LU R29, [R1+0xa28] ;  /* 0x000a2800011d7983 */ /* 0x000ea80000300800 */
[----:B------:R-:W2:Y:S04]  /*1a100*/  LDL.LU R30, [R1+0xa4c] ;  /* 0x000a4c00011e7983 */ /* 0x000ea80000300800 */
[----:B------:R-:W2:Y:S04]  /*1a110*/  LDL.LU R31, [R1+0xa20] ;  /* 0x000a2000011f7983 */ /* 0x000ea80000300800 */
[----:B------:R-:W2:Y:S04]  /*1a120*/  LDL.LU R56, [R1+0xa44] ;  /* 0x000a440001387983 */ /* 0x000ea80000300800 */
[----:B------:R-:W2:Y:S04]  /*1a130*/  LDL.LU R57, [R1+0xa18] ;  /* 0x000a180001397983 */ /* 0x000ea80000300800 */
[----:B0-----:R-:W2:Y:S04]  /*1a140*/  LDL.LU R60, [R1+0xa3c] ;  /* 0x000a3c00013c7983 */ /* 0x001ea80000300800 */
[----:B------:R-:W2:Y:S01]  /*1a150*/  LDL.LU R49, [R1+0xa10] ;  /* 0x000a100001317983 */ /* 0x000ea20000300800 */
[----:B---3--:R-:W-:-:S05]  /*1a160*/  IMAD.X R3, R3, 0x1, R2, P2 ;  /* 0x0000000103037824 */ /* 0x008fca00010e0602 */
[----:B------:R0:W-:Y:S01]  /*1a170*/  STL [R1+0xa74], R3 ;  /* 0x000a740301007387 */ /* 0x0001e20000100800 */
[----:B----4-:R-:W-:-:S03]  /*1a180*/  IADD3 R48, P2, R48, R34, RZ ;  /* 0x0000002230307210 */ /* 0x010fc60007f5e0ff */
[----:B0-----:R-:W3:Y:S04]  /*1a190*/  LDL.LU R3, [R1+0xa34] ;  /* 0x000a340001037983 */ /* 0x001ee80000300800 */
[----:B------:R-:W4:Y:S04]  /*1a1a0*/  LDL.LU R58, [R1+0xa08] ;  /* 0x000a0800013a7983 */ /* 0x000f280000300800 */
[----:B------:R-:W4:Y:S04]  /*1a1b0*/  LDL.LU R59, [R1+0xa2c] ;  /* 0x000a2c00013b7983 */ /* 0x000f280000300800 */
[----:B------:R-:W-:Y:S04]  /*1a1c0*/  STL [R1+0xa48], R48 ;  /* 0x000a483001007387 */ /* 0x000fe80000100800 */
[----:B------:R-:W4:Y:S01]  /*1a1d0*/  LDL.LU R38, [R1+0xa00] ;  /* 0x000a000001267983 */ /* 0x000f220000300800 */
[----:B------:R-:W-:-:S05]  /*1a1e0*/  IMAD.X R53, R53, 0x1, R2, P3 ;  /* 0x0000000135357824 */ /* 0x000fca00018e0602 */
[----:B------:R0:W-:Y:S04]  /*1a1f0*/  STL [R1+0xa6c], R53 ;  /* 0x000a6c3501007387 */ /* 0x0001e80000100800 */
[----:B------:R-:W4:Y:S04]  /*1a200*/  LDL.LU R39, [R1+0xa24] ;  /* 0x000a240001277983 */ /* 0x000f280000300800 */
[----:B------:R-:W4:Y:S04]  /*1a210*/  LDL.LU R35, [R1+0x9f8] ;  /* 0x0009f80001237983 */ /* 0x000f280000300800 */
[----:B0-----:R-:W4:Y:S04]  /*1a220*/  LDL.LU R53, [R1+0xa1c] ;  /* 0x000a1c0001357983 */ /* 0x001f280000300800 */
[----:B------:R-:W4:Y:S04]  /*1a230*/  LDL.LU R22, [R1+0x9f0] ;  /* 0x0009f00001167983 */ /* 0x000f280000300800 */
[----:B------:R-:W4:Y:S04]  /*1a240*/  LDL.LU R23, [R1+0xa14] ;  /* 0x000a140001177983 */ /* 0x000f280000300800 */
[----:B------:R-:W4:Y:S01]  /*1a250*/  LDL.LU R19, [R1+0x9e8] ;  /* 0x0009e80001137983 */ /* 0x000f220000300800 */
[----:B--2---:R-:W-:-:S05]  /*1a260*/  IADD3 R52, P3, R52, R34, RZ ;  /* 0x0000002234347210 */ /* 0x004fca0007f7e0ff */
[----:B------:R0:W-:Y:S04]  /*1a270*/  STL [R1+0xa40], R52 ;  /* 0x000a403401007387 */ /* 0x0001e80000100800 */
[----:B------:R-:W2:Y:S04]  /*1a280*/  LDL.LU R33, [R1+0xa0c] ;  /* 0x000a0c0001217983 */ /* 0x000ea80000300800 */
[----:B------:R-:W2:Y:S04]  /*1a290*/  LDL.LU R45, [R1+0x9e0] ;  /* 0x0009e000012d7983 */ /* 0x000ea80000300800 */
[----:B------:R-:W2:Y:S04]  /*1a2a0*/  LDL.LU R44, [R1+0xa04] ;  /* 0x000a0400012c7983 */ /* 0x000ea80000300800 */
[----:B------:R-:W2:Y:S01]  /*1a2b0*/  LDL.LU R48, [R1+0x9d8] ;  /* 0x0009d80001307983 */ /* 0x000ea20000300800 */
[--C-:B------:R-:W-:Y:S01]  /*1a2c0*/  IMAD.X R54, R54, 0x1, R2.reuse, P4 ;  /* 0x0000000136367824 */ /* 0x100fe200020e0602 */
[-C--:B------:R-:W-:Y:S01]  /*1a2d0*/  IADD3 R55, P4, R55, R34.reuse, RZ ;  /* 0x0000002237377210 */ /* 0x080fe20007f9e0ff */
[--C-:B------:R-:W-:Y:S01]  /*1a2e0*/  IMAD.X R50, R50, 0x1, R2.reuse, P5 ;  /* 0x0000000132327824 */ /* 0x100fe200028e0602 */
[----:B0-----:R-:W2:Y:S01]  /*1a2f0*/  LDL.LU R52, [R1+0x9fc] ;  /* 0x0009fc0001347983 */ /* 0x001ea20000300800 */
[----:B------:R-:W-:Y:S01]  /*1a300*/  IADD3 R51, P5, R51, R34, RZ ;  /* 0x0000002233337210 */ /* 0x000fe20007fbe0ff */
[----:B------:R-:W-:-:S02]  /*1a310*/  IMAD.X R28, R28, 0x1, R2, P6 ;  /* 0x000000011c1c7824 */ /* 0x000fc400030e0602 */
[----:B------:R-:W-:Y:S01]  /*1a320*/  STL [R1+0xa64], R54 ;  /* 0x000a643601007387 */ /* 0x000fe20000100800 */
[----:B------:R-:W-:-:S03]  /*1a330*/  IADD3 R29, P6, R29, R34, RZ ;  /* 0x000000221d1d7210 */ /* 0x000fc60007fde0ff */
[----:B------:R-:W-:Y:S01]  /*1a340*/  STL [R1+0xa38], R55 ;  /* 0x000a383701007387 */ /* 0x000fe20000100800 */
[----:B------:R-:W-:-:S03]  /*1a350*/  IMAD.X R30, R30, 0x1, R2, P1 ;  /* 0x000000011e1e7824 */ /* 0x000fc600008e0602 */
[----:B------:R-:W-:Y:S01]  /*1a360*/  STL [R1+0xa5c], R50 ;  /* 0x000a5c3201007387 */ /* 0x000fe20000100800 */
[----:B------:R-:W-:-:S03]  /*1a370*/  IADD3 R31, P1, R31, R34, RZ ;  /* 0x000000221f1f7210 */ /* 0x000fc60007f3e0ff */
[----:B------:R-:W-:Y:S01]  /*1a380*/  STL [R1+0xa30], R51 ;  /* 0x000a303301007387 */ /* 0x000fe20000100800 */
[----:B------:R-:W-:-:S03]  /*1a390*/  IMAD.X R60, R60, 0x1, R2, P3 ;  /* 0x000000013c3c7824 */ /* 0x000fc600018e0602 */
[----:B------:R-:W-:Y:S01]  /*1a3a0*/  STL [R1+0xa54], R28 ;  /* 0x000a541c01007387 */ /* 0x000fe20000100800 */
[----:B------:R-:W-:-:S03]  /*1a3b0*/  IMAD.X R56, R56, 0x1, R2, P2 ;  /* 0x0000000138387824 */ /* 0x000fc600010e0602 */
[----:B------:R-:W-:Y:S04]  /*1a3c0*/  STL [R1+0xa28], R29 ;  /* 0x000a281d01007387 */ /* 0x000fe80000100800 */
[----:B------:R-:W-:Y:S01]  /*1a3d0*/  STL [R1+0xa4c], R30 ;  /* 0x000a4c1e01007387 */ /* 0x000fe20000100800 */
[----:B------:R-:W-:-:S03]  /*1a3e0*/  IADD3 R57, P2, R57, R34, RZ ;  /* 0x0000002239397210 */ /* 0x000fc60007f5e0ff */
[----:B------:R-:W-:Y:S04]  /*1a3f0*/  STL [R1+0xa20], R31 ;  /* 0x000a201f01007387 */ /* 0x000fe80000100800 */
[----:B------:R0:W-:Y:S01]  /*1a400*/  STL [R1+0xa3c], R60 ;  /* 0x000a3c3c01007387 */ /* 0x0001e20000100800 */
[----:B------:R-:W-:-:S03]  /*1a410*/  IADD3 R49, P3, R49, R34, RZ ;  /* 0x0000002231317210 */ /* 0x000fc60007f7e0ff */
[----:B------:R-:W-:Y:S04]  /*1a420*/  STL [R1+0xa44], R56 ;  /* 0x000a443801007387 */ /* 0x000fe80000100800 */
[----:B0-----:R-:W2:Y:S04]  /*1a430*/  LDL.LU R60, [R1+0x9d0] ;  /* 0x0009d000013c7983 */ /* 0x001ea80000300800 */
[----:B------:R-:W-:Y:S04]  /*1a440*/  STL [R1+0xa18], R57 ;  /* 0x000a183901007387 */ /* 0x000fe80000100800 */
[----:B------:R0:W-:Y:S04]  /*1a450*/  STL [R1+0xa10], R49 ;  /* 0x000a103101007387 */ /* 0x0001e80000100800 */
[----:B0-----:R-:W2:Y:S01]  /*1a460*/  LDL.LU R49, [R1+0x9f4] ;  /* 0x0009f40001317983 */ /* 0x001ea20000300800 */
[----:B---3--:R-:W-:-:S02]  /*1a470*/  IADD3.X R3, R3, R2, RZ, P4, !PT ;  /* 0x0000000203037210 */ /* 0x008fc400027fe4ff */
[-C--:B----4-:R-:W-:Y:S01]  /*1a480*/  IADD3 R58, P4, R58, R34.reuse, RZ ;  /* 0x000000223a3a7210 */ /* 0x090fe20007f9e0ff */
[----:B------:R-:W-:Y:S02]  /*1a490*/  IMAD.X R59, R59, 0x1, R2, P5 ;  /* 0x000000013b3b7824 */ /* 0x000fe400028e0602 */
[----:B------:R0:W-:Y:S01]  /*1a4a0*/  STL [R1+0xa34], R3 ;  /* 0x000a340301007387 */ /* 0x0001e20000100800 */
[----:B------:R-:W-:-:S03]  /*1a4b0*/  IADD3 R38, P5, R38, R34, RZ ;  /* 0x0000002226267210 */ /* 0x000fc60007fbe0ff */
[----:B0-----:R-:W3:Y:S04]  /*1a4c0*/  LDL.LU R3, [R1+0x9c8] ;  /* 0x0009c80001037983 */ /* 0x001ee80000300800 */
[----:B------:R-:W-:Y:S04]  /*1a4d0*/  STL [R1+0xa08], R58 ;  /* 0x000a083a01007387 */ /* 0x000fe80000100800 */
[----:B------:R-:W-:Y:S01]  /*1a4e0*/  STL [R1+0xa2c], R59 ;  /* 0x000a2c3b01007387 */ /* 0x000fe20000100800 */
[----:B------:R-:W-:-:S03]  /*1a4f0*/  IMAD.X R39, R39, 0x1, R2, P6 ;  /* 0x0000000127277824 */ /* 0x000fc600030e0602 */
[----:B------:R-:W-:Y:S01]  /*1a500*/  STL [R1+0xa00], R38 ;  /* 0x000a002601007387 */ /* 0x000fe20000100800 */
[----:B------:R-:W-:-:S05]  /*1a510*/  IMAD.X R53, R53, 0x1, R2, P1 ;  /* 0x0000000135357824 */ /* 0x000fca00008e0602 */
[----:B------:R0:W-:Y:S04]  /*1a520*/  STL [R1+0xa1c], R53 ;  /* 0x000a1c3501007387 */ /* 0x0001e80000100800 */
[----:B------:R-:W-:Y:S04]  /*1a530*/  STL [R1+0xa24], R39 ;  /* 0x000a242701007387 */ /* 0x000fe80000100800 */
[----:B0-----:R-:W4:Y:S01]  /*1a540*/  LDL.LU R53, [R1+0x9ec] ;  /* 0x0009ec0001357983 */ /* 0x001f220000300800 */
[-C--:B------:R-:W-:Y:S02]  /*1a550*/  IADD3 R35, P6, R35, R34.reuse, RZ ;  /* 0x0000002223237210 */ /* 0x080fe40007fde0ff */
[-C--:B------:R-:W-:Y:S01]  /*1a560*/  IADD3 R22, P1, R22, R34.reuse, RZ ;  /* 0x0000002216167210 */ /* 0x080fe20007f3e0ff */
[--C-:B------:R-:W-:Y:S01]  /*1a570*/  IMAD.X R23, R23, 0x1, R2.reuse, P2 ;  /* 0x0000000117177824 */ /* 0x100fe200010e0602 */
[-C--:B------:R-:W-:Y:S01]  /*1a580*/  IADD3 R19, P2, R19, R34.reuse, RZ ;  /* 0x0000002213137210 */ /* 0x080fe20007f5e0ff */
[----:B------:R-:W-:Y:S01]  /*1a590*/  STL [R1+0x9f8], R35 ;  /* 0x0009f82301007387 */ /* 0x000fe20000100800 */
[----:B--2---:R-:W-:Y:S01]  /*1a5a0*/  IMAD.X R33, R33, 0x1, R2, P3 ;  /* 0x0000000121217824 */ /* 0x004fe200018e0602 */
[----:B------:R-:W-:-:S02]  /*1a5b0*/  IADD3 R45, P3, R45, R34, RZ ;  /* 0x000000222d2d7210 */ /* 0x000fc40007f7e0ff */
        /* <DEDUP_REMOVED lines=23> */
[----:B------:R-:W-:-:S05]  /*1a730*/  IADD3 R60, P5, R60, R34, RZ ;  /* 0x000000223c3c7210 */ /* 0x000fca0007fbe0ff */
[----:B------:R0:W-:Y:S01]  /*1a740*/  STL [R1+0x9d0], R60 ;  /* 0x0009d03c01007387 */ /* 0x0001e20000100800 */
[----:B------:R-:W-:-:S03]  /*1a750*/  IMAD.X R49, R49, 0x1, R2, P6 ;  /* 0x0000000131317824 */ /* 0x000fc600030e0602 */
[----:B0-----:R-:W2:Y:S04]  /*1a760*/  LDL.LU R60, [R1+0x990] ;  /* 0x00099000013c7983 */ /* 0x001ea80000300800 */
[----:B------:R-:W2:Y:S04]  /*1a770*/  LDL.LU R58, [R1+0x9b4] ;  /* 0x0009b400013a7983 */ /* 0x000ea80000300800 */
[----:B------:R-:W2:Y:S04]  /*1a780*/  LDL.LU R59, [R1+0x988] ;  /* 0x00098800013b7983 */ /* 0x000ea80000300800 */
[----:B------:R-:W-:Y:S04]  /*1a790*/  STL [R1+0x9f4], R49 ;  /* 0x0009f43101007387 */ /* 0x000fe80000100800 */
[----:B------:R-:W2:Y:S01]  /*1a7a0*/  LDL.LU R38, [R1+0x9ac] ;  /* 0x0009ac0001267983 */ /* 0x000ea20000300800 */
[----:B---3--:R-:W-:-:S05]  /*1a7b0*/  IADD3 R3, P6, R3, R34, RZ ;  /* 0x0000002203037210 */ /* 0x008fca0007fde0ff */
[----:B------:R0:W-:Y:S04]  /*1a7c0*/  STL [R1+0x9c8], R3 ;  /* 0x0009c80301007387 */ /* 0x0001e80000100800 */
[----:B------:R-:W3:Y:S04]  /*1a7d0*/  LDL.LU R39, [R1+0x980] ;  /* 0x0009800001277983 */ /* 0x000ee80000300800 */
[----:B------:R-:W3:Y:S04]  /*1a7e0*/  LDL.LU R35, [R1+0x9a4] ;  /* 0x0009a40001237983 */ /* 0x000ee80000300800 */
[----:B0-----:R-:W3:Y:S04]  /*1a7f0*/  LDL.LU R3, [R1+0x978] ;  /* 0x0009780001037983 */ /* 0x001ee80000300800 */
[----:B------:R-:W3:Y:S04]  /*1a800*/  LDL.LU R22, [R1+0x99c] ;  /* 0x00099c0001167983 */ /* 0x000ee80000300800 */
[----:B------:R-:W3:Y:S04]  /*1a810*/  LDL.LU R23, [R1+0x970] ;  /* 0x0009700001177983 */ /* 0x000ee80000300800 */
[----:B------:R-:W3:Y:S01]  /*1a820*/  LDL.LU R19, [R1+0x994] ;  /* 0x0009940001137983 */ /* 0x000ee20000300800 */
[----:B----4-:R-:W-:-:S05]  /*1a830*/  IMAD.X R53, R53, 0x1, R2, P1 ;  /* 0x0000000135357824 */ /* 0x010fca00008e0602 */
[----:B------:R0:W-:Y:S04]  /*1a840*/  STL [R1+0x9ec], R53 ;  /* 0x0009ec3501007387 */ /* 0x0001e80000100800 */
[----:B------:R-:W4:Y:S04]  /*1a850*/  LDL.LU R33, [R1+0x968] ;  /* 0x0009680001217983 */ /* 0x000f280000300800 */
[----:B------:R-:W4:Y:S04]  /*1a860*/  LDL.LU R45, [R1+0x98c] ;  /* 0x00098c00012d7983 */ /* 0x000f280000300800 */
[----:B------:R-:W4:Y:S04]  /*1a870*/  LDL.LU R44, [R1+0x960] ;  /* 0x00096000012c7983 */ /* 0x000f280000300800 */
[----:B------:R-:W4:Y:S04]  /*1a880*/  LDL.LU R49, [R1+0x984] ;  /* 0x0009840001317983 */ /* 0x000f280000300800 */
[----:B0-----:R-:W4:Y:S01]  /*1a890*/  LDL.LU R53, [R1+0x958] ;  /* 0x0009580001357983 */ /* 0x001f220000300800 */
[-C--:B--2---:R-:W-:Y:S01]  /*1a8a0*/  IADD3 R54, P1, R54, R34.reuse, RZ ;  /* 0x0000002236367210 */ /* 0x084fe20007f3e0ff */
[--C-:B------:R-:W-:Y:S01]  /*1a8b0*/  IMAD.X R55, R55, 0x1, R2.reuse, P2 ;  /* 0x0000000137377824 */ /* 0x100fe200010e0602 */
        /* <DEDUP_REMOVED lines=8> */
[----:B------:R-:W-:Y:S01]  /*1a940*/  IADD3.X R31, R31, R2, RZ, P5, !PT ;  /* 0x000000021f1f7210 */ /* 0x000fe20002ffe4ff */
[----:B------:R-:W-:Y:S02]  /*1a950*/  IMAD.X R57, R57, 0x1, R2, P6 ;  /* 0x0000000139397824 */ /* 0x000fe400030e0602 */
        /* <DEDUP_REMOVED lines=10> */
[----:B0-----:R-:W2:Y:S04]  /*1aa00*/  LDL.LU R52, [R1+0x97c] ;  /* 0x00097c0001347983 */ /* 0x001ea80000300800 */
[----:B------:R-:W-:Y:S04]  /*1aa10*/  STL [R1+0x9c4], R57 ;  /* 0x0009c43901007387 */ /* 0x000fe80000100800 */
[----:B------:R0:W-:Y:S01]  /*1aa20*/  STL [R1+0x9bc], R48 ;  /* 0x0009bc3001007387 */ /* 0x0001e20000100800 */
[----:B------:R-:W-:Y:S01]  /*1aa30*/  IADD3 R60, P1, R60, R34, RZ ;  /* 0x000000223c3c7210 */ /* 0x000fe20007f3e0ff */
[----:B------:R-:W-:-:S02]  /*1aa40*/  IMAD.X R58, R58, 0x1, R2, P2 ;  /* 0x000000013a3a7824 */ /* 0x000fc400010e0602 */
[----:B0-----:R-:W2:Y:S04]  /*1aa50*/  LDL.LU R48, [R1+0x950] ;  /* 0x0009500001307983 */ /* 0x001ea80000300800 */
[----:B------:R0:W-:Y:S01]  /*1aa60*/  STL [R1+0x990], R60 ;  /* 0x0009903c01007387 */ /* 0x0001e20000100800 */
[-C--:B------:R-:W-:Y:S01]  /*1aa70*/  IADD3 R59, P2, R59, R34.reuse, RZ ;  /* 0x000000223b3b7210 */ /* 0x080fe20007f5e0ff */
[--C-:B------:R-:W-:Y:S02]  /*1aa80*/  IMAD.X R38, R38, 0x1, R2.reuse, P3 ;  /* 0x0000000126267824 */ /* 0x100fe400018e0602 */
[----:B0-----:R-:W2:Y:S04]  /*1aa90*/  LDL.LU R60, [R1+0x974] ;  /* 0x00097400013c7983 */ /* 0x001ea80000300800 */
[----:B------:R-:W-:Y:S04]  /*1aaa0*/  STL [R1+0x9b4], R58 ;  /* 0x0009b43a01007387 */ /* 0x000fe80000100800 */
[----:B------:R-:W-:Y:S04]  /*1aab0*/  STL [R1+0x988], R59 ;  /* 0x0009883b01007387 */ /* 0x000fe80000100800 */
[----:B------:R-:W-:Y:S01]  /*1aac0*/  STL [R1+0x9ac], R38 ;  /* 0x0009ac2601007387 */ /* 0x000fe20000100800 */
[----:B---3--:R-:W-:Y:S01]  /*1aad0*/  IMAD.X R35, R35, 0x1, R2, P4 ;  /* 0x0000000123237824 */ /* 0x008fe200020e0602 */
[----:B------:R-:W-:-:S02]  /*1aae0*/  IADD3 R39, P3, R39, R34, RZ ;  /* 0x0000002227277210 */ /* 0x000fc40007f7e0ff */
[-C--:B------:R-:W-:Y:S01]  /*1aaf0*/  IADD3 R3, P4, R3, R34.reuse, RZ ;  /* 0x0000002203037210 */ /* 0x080fe20007f9e0ff */
[--C-:B------:R-:W-:Y:S01]  /*1ab00*/  IMAD.X R22, R22, 0x1, R2.reuse, P5 ;  /* 0x0000000116167824 */ /* 0x100fe200028e0602 */
[-C--:B------:R-:W-:Y:S01]  /*1ab10*/  IADD3 R23, P5, R23, R34.reuse, RZ ;  /* 0x0000002217177210 */ /* 0x080fe20007fbe0ff */
[--C-:B------:R-:W-:Y:S02]  /*1ab20*/  IMAD.X R19, R19, 0x1, R2.reuse, P6 ;  /* 0x0000000113137824 */ /* 0x100fe400030e0602 */
[----:B------:R0:W-:Y:S04]  /*1ab30*/  STL [R1+0x978], R3 ;  /* 0x0009780301007387 */ /* 0x0001e80000100800 */
[----:B------:R-:W-:Y:S04]  /*1ab40*/  STL [R1+0x980], R39 ;  /* 0x0009802701007387 */ /* 0x000fe80000100800 */
[----:B0-----:R-:W3:Y:S04]  /*1ab50*/  LDL.LU R3, [R1+0x948] ;  /* 0x0009480001037983 */ /* 0x001ee80000300800 */
[----:B------:R-:W-:Y:S04]  /*1ab60*/  STL [R1+0x9a4], R35 ;  /* 0x0009a42301007387 */ /* 0x000fe80000100800 */
[----:B------:R-:W-:Y:S01]  /*1ab70*/  STL [R1+0x99c], R22 ;  /* 0x00099c1601007387 */ /* 0x000fe20000100800 */
[----:B----4-:R-:W-:Y:S01]  /*1ab80*/  IADD3 R33, P6, R33, R34, RZ ;  /* 0x0000002221217210 */ /* 0x010fe20007fde0ff */
[----:B------:R-:W-:-:S02]  /*1ab90*/  IMAD.X R45, R45, 0x1, R2, P1 ;  /* 0x000000012d2d7824 */ /* 0x000fc400008e0602 */
[----:B------:R-:W-:Y:S01]  /*1aba0*/  STL [R1+0x970], R23 ;  /* 0x0009701701007387 */ /* 0x000fe20000100800 */
[----:B------:R-:W-:-:S03]  /*1abb0*/  IADD3 R44, P1, R44, R34, RZ ;  /* 0x000000222c2c7210 */ /* 0x000fc60007f3e0ff */
[----:B------:R-:W-:Y:S01]  /*1abc0*/  STL [R1+0x994], R19 ;  /* 0x0009941301007387 */ /* 0x000fe20000100800 */
[----:B------:R-:W-:-:S03]  /*1abd0*/  IMAD.X R49, R49, 0x1, R2, P2 ;  /* 0x0000000131317824 */ /* 0x000fc600010e0602 */
[----:B------:R-:W-:Y:S04]  /*1abe0*/  STL [R1+0x968], R33 ;  /* 0x0009682101007387 */ /* 0x000fe80000100800 */
[----:B------:R-:W-:Y:S04]  /*1abf0*/  STL [R1+0x98c], R45 ;  /* 0x00098c2d01007387 */ /* 0x000fe80000100800 */
[----:B------:R-:W4:Y:S01]  /*1ac00*/  LDL.LU R54, [R1+0x96c] ;  /* 0x00096c0001367983 */ /* 0x000f220000300800 */
[----:B------:R-:W-:-:S03]  /*1ac10*/  IADD3 R53, P2, R53, R34, RZ ;  /* 0x0000002235357210 */ /* 0x000fc60007f5e0ff */
        /* <DEDUP_REMOVED lines=14> */
[----:B--2---:R-:W-:-:S05]  /*1ad00*/  IMAD.X R52, R52, 0x1, R2, P3 ;  /* 0x0000000134347824 */ /* 0x004fca00018e0602 */
[----:B------:R0:W-:Y:S01]  /*1ad10*/  STL [R1+0x97c], R52 ;  /* 0x00097c3401007387 */ /* 0x0001e20000100800 */
[----:B------:R-:W-:-:S03]  /*1ad20*/  IADD3 R48, P3, R48, R34, RZ ;  /* 0x0000002230307210 */ /* 0x000fc60007f7e0ff */
[----:B0-----:R-:W2:Y:S04]  /*1ad30*/  LDL.LU R52, [R1+0x93c] ;  /* 0x00093c0001347983 */ /* 0x001ea80000300800 */
[----:B------:R-:W2:Y:S04]  /*1ad40*/  LDL.LU R58, [R1+0x910] ;  /* 0x00091000013a7983 */ /* 0x000ea80000300800 */
[----:B------:R-:W2:Y:S04]  /*1ad50*/  LDL.LU R59, [R1+0x934] ;  /* 0x00093400013b7983 */ /* 0x000ea80000300800 */
[----:B------:R-:W-:Y:S04]  /*1ad60*/  STL [R1+0x950], R48 ;  /* 0x0009503001007387 */ /* 0x000fe80000100800 */
[----:B------:R-:W2:Y:S01]  /*1ad70*/  LDL.LU R38, [R1+0x908] ;  /* 0x0009080001267983 */ /* 0x000ea20000300800 */
[----:B------:R-:W-:-:S05]  /*1ad80*/  IMAD.X R60, R60, 0x1, R2, P4 ;  /* 0x000000013c3c7824 */ /* 0x000fca00020e0602 */
[----:B------:R0:W-:Y:S04]  /*1ad90*/  STL [R1+0x974], R60 ;  /* 0x0009743c01007387 */ /* 0x0001e80000100800 */
[----:B------:R-:W2:Y:S04]  /*1ada0*/  LDL.LU R39, [R1+0x92c] ;  /* 0x00092c0001277983 */ /* 0x000ea80000300800 */
[----:B------:R-:W2:Y:S04]  /*1adb0*/  LDL.LU R35, [R1+0x900] ;  /* 0x0009000001237983 */ /* 0x000ea80000300800 */
[----:B0-----:R-:W2:Y:S04]  /*1adc0*/  LDL.LU R60, [R1+0x924] ;  /* 0x00092400013c7983 */ /* 0x001ea80000300800 */
[----:B------:R-:W2:Y:S04]  /*1add0*/  LDL.LU R22, [R1+0x8f8] ;  /* 0x0008f80001167983 */ /* 0x000ea80000300800 */
[----:B------:R-:W2:Y:S04]  /*1ade0*/  LDL.LU R23, [R1+0x91c] ;  /* 0x00091c0001177983 */ /* 0x000ea80000300800 */
[----:B------:R-:W2:Y:S01]  /*1adf0*/  LDL.LU R19, [R1+0x8f0] ;  /* 0x0008f00001137983 */ /* 0x000ea20000300800 */
[----:B---3--:R-:W-:-:S05]  /*1ae00*/  IADD3 R3, P4, R3, R34, RZ ;  /* 0x0000002203037210 */ /* 0x008fca0007f9e0ff */
[----:B------:R0:W-:Y:S04]  /*1ae10*/  STL [R1+0x948], R3 ;  /* 0x0009480301007387 */ /* 0x0001e80000100800 */
[----:B------:R-:W3:Y:S04]  /*1ae20*/  LDL.LU R33, [R1+0x914] ;  /* 0x0009140001217983 */ /* 0x000ee80000300800 */
[----:B------:R-:W3:Y:S04]  /*1ae30*/  LDL.LU R45, [R1+0x8e8] ;  /* 0x0008e800012d7983 */ /* 0x000ee80000300800 */
[----:B------:R-:W3:Y:S04]  /*1ae40*/  LDL.LU R44, [R1+0x90c] ;  /* 0x00090c00012c7983 */ /* 0x000ee80000300800 */
[----:B------:R-:W3:Y:S01]  /*1ae50*/  LDL.LU R48, [R1+0x8e0] ;  /* 0x0008e00001307983 */ /* 0x000ee20000300800 */
[----:B----4-:R-:W-:-:S03]  /*1ae60*/  IMAD.X R54, R54, 0x1, R2, P5 ;  /* 0x0000000136367824 */ /* 0x010fc600028e0602 */
[----:B0-----:R-:W4:Y:S01]  /*1ae70*/  LDL.LU R3, [R1+0x904] ;  /* 0x0009040001037983 */ /* 0x001f220000300800 */
[----:B------:R-:W-:Y:S02]  /*1ae80*/  IADD3 R55, P5, R55, R34, RZ ;  /* 0x0000002237377210 */ /* 0x000fe40007fbe0ff */
[----:B------:R-:W-:Y:S02]  /*1ae90*/  IADD3.X R50, R50, R2, RZ, P6, !PT ;  /* 0x0000000232327210 */ /* 0x000fe400037fe4ff */
[-C--:B------:R-:W-:Y:S01]  /*1aea0*/  IADD3 R51, P6, R51, R34.reuse, RZ ;  /* 0x0000002233337210 */ /* 0x080fe20007fde0ff */
[----:B------:R-:W-:Y:S01]  /*1aeb0*/  IMAD.X R28, R28, 0x1, R2, P1 ;  /* 0x000000011c1c7824 */ /* 0x000fe200008e0602 */
        /* <DEDUP_REMOVED lines=11> */
[----:B------:R-:W-:Y:S04]  /*1af70*/  STL [R1+0x954], R30 ;  /* 0x0009541e01007387 */ /* 0x000fe80000100800 */
[----:B------:R-:W-:Y:S04]  /*1af80*/  STL [R1+0x928], R31 ;  /* 0x0009281f01007387 */ /* 0x000fe80000100800 */
[----:B------:R0:W-:Y:S04]  /*1af90*/  STL [R1+0x944], R53 ;  /* 0x0009443501007387 */ /* 0x0001e80000100800 */
[----:B------:R-:W-:Y:S04]  /*1afa0*/  STL [R1+0x94c], R56 ;  /* 0x00094c3801007387 */ /* 0x000fe80000100800 */
[----:B0-----:R-:W4:Y:S01]  /*1afb0*/  LDL.LU R53, [R1+0x8d8] ;  /* 0x0008d80001357983 */ /* 0x001f220000300800 */
[----:B------:R-:W-:-:S02]  /*1afc0*/  IADD3 R57, P3, R57, R34, RZ ;  /* 0x0000002239397210 */ /* 0x000fc40007f7e0ff */
[----:B------:R-:W-:-:S03]  /*1afd0*/  IADD3 R49, P4, R49, R34, RZ ;  /* 0x0000002231317210 */ /* 0x000fc60007f9e0ff */
[----:B------:R-:W-:Y:S04]  /*1afe0*/  STL [R1+0x920], R57 ;  /* 0x0009203901007387 */ /* 0x000fe80000100800 */
[----:B------:R0:W-:Y:S04]  /*1aff0*/  STL [R1+0x918], R49 ;  /* 0x0009183101007387 */ /* 0x0001e80000100800 */
[----:B0-----:R-:W4:Y:S01]  /*1b000*/  LDL.LU R49, [R1+0x8fc] ;  /* 0x0008fc0001317983 */ /* 0x001f220000300800 */
[--C-:B--2---:R-:W-:Y:S01]  /*1b010*/  IMAD.X R52, R52, 0x1, R2.reuse, P5 ;  /* 0x0000000134347824 */ /* 0x104fe200028e0602 */
[----:B------:R-:W-:Y:S01]  /*1b020*/  IADD3 R58, P5, R58, R34, RZ ;  /* 0x000000223a3a7210 */ /* 0x000fe20007fbe0ff */
[----:B------:R-:W-:-:S03]  /*1b030*/  IMAD.X R59, R59, 0x1, R2, P6 ;  /* 0x000000013b3b7824 */ /* 0x000fc600030e0602 */
[----:B------:R0:W-:Y:S01]  /*1b040*/  STL [R1+0x93c], R52 ;  /* 0x00093c3401007387 */ /* 0x0001e20000100800 */
[----:B------:R-:W-:-:S03]  /*1b050*/  IADD3 R38, P6, R38, R34, RZ ;  /* 0x0000002226267210 */ /* 0x000fc60007fde0ff */
[----:B0-----:R-:W2:Y:S01]  /*1b060*/  LDL.LU R52, [R1+0x8d0] ;  /* 0x0008d00001347983 */ /* 0x001ea20000300800 */
[----:B------:R-:W-:-:S03]  /*1b070*/  IMAD.X R39, R39, 0x1, R2, P1 ;  /* 0x0000000127277824 */ /* 0x000fc600008e0602 */
[----:B------:R-:W-:Y:S01]  /*1b080*/  STL [R1+0x910], R58 ;  /* 0x0009103a01007387 */ /* 0x000fe20000100800 */
[----:B------:R-:W-:-:S03]  /*1b090*/  IADD3 R35, P1, R35, R34, RZ ;  /* 0x0000002223237210 */ /* 0x000fc60007f3e0ff */
[----:B------:R-:W-:Y:S01]  /*1b0a0*/  STL [R1+0x934], R59 ;  /* 0x0009343b01007387 */ /* 0x000fe20000100800 */
[----:B------:R-:W-:-:S03]  /*1b0b0*/  IMAD.X R60, R60, 0x1, R2, P2 ;  /* 0x000000013c3c7824 */ /* 0x000fc600010e0602 */
[----:B------:R-:W-:Y:S01]  /*1b0c0*/  STL [R1+0x908], R38 ;  /* 0x0009082601007387 */ /* 0x000fe20000100800 */
[-C--:B------:R-:W-:Y:S01]  /*1b0d0*/  IADD3 R22, P2, R22, R34.reuse, RZ ;  /* 0x0000002216167210 */ /* 0x080fe20007f5e0ff */
[--C-:B------:R-:W-:Y:S01]  /*1b0e0*/  IMAD.X R23, R23, 0x1, R2.reuse, P3 ;  /* 0x0000000117177824 */ /* 0x100fe200018e0602 */
[-C--:B------:R-:W-:Y:S01]  /*1b0f0*/  IADD3 R19, P3, R19, R34.reuse, RZ ;  /* 0x0000002213137210 */ /* 0x080fe20007f7e0ff */
[----:B------:R0:W-:Y:S04]  /*1b100*/  STL [R1+0x924], R60 ;  /* 0x0009243c01007387 */ /* 0x0001e80000100800 */
[----:B------:R-:W-:Y:S04]  /*1b110*/  STL [R1+0x92c], R39 ;  /* 0x00092c2701007387 */ /* 0x000fe80000100800 */
[----:B0-----:R-:W2:Y:S04]  /*1b120*/  LDL.LU R60, [R1+0x8f4] ;  /* 0x0008f400013c7983 */ /* 0x001ea80000300800 */
[----:B------:R-:W-:Y:S04]  /*1b130*/  STL [R1+0x900], R35 ;  /* 0x0009002301007387 */ /* 0x000fe80000100800 */
[----:B------:R-:W-:Y:S04]  /*1b140*/  STL [R1+0x8f8], R22 ;  /* 0x0008f81601007387 */ /* 0x000fe80000100800 */
[----:B------:R-:W-:Y:S04]  /*1b150*/  STL [R1+0x91c], R23 ;  /* 0x00091c1701007387 */ /* 0x000fe80000100800 */
[----:B------:R-:W-:Y:S01]  /*1b160*/  STL [R1+0x8f0], R19 ;  /* 0x0008f01301007387 */ /* 0x000fe20000100800 */
[--C-:B---3--:R-:W-:Y:S01]  /*1b170*/  IMAD.X R33, R33, 0x1, R2.reuse, P4 ;  /* 0x0000000121217824 */ /* 0x108fe200020e0602 */
[-C--:B------:R-:W-:Y:S01]  /*1b180*/  IADD3 R45, P4, R45, R34.reuse, RZ ;  /* 0x000000222d2d7210 */ /* 0x080fe20007f9e0ff */
[----:B------:R-:W-:Y:S01]  /*1b190*/  IMAD.X R44, R44, 0x1, R2, P5 ;  /* 0x000000012c2c7824 */ /* 0x000fe200028e0602 */
[----:B------:R-:W-:-:S02]  /*1b1a0*/  IADD3 R48, P5, R48, R34, RZ ;  /* 0x0000002230307210 */ /* 0x000fc40007fbe0ff */
[----:B------:R-:W-:Y:S04]  /*1b1b0*/  STL [R1+0x914], R33 ;  /* 0x0009142101007387 */ /* 0x000fe80000100800 */
[----:B------:R-:W-:Y:S01]  /*1b1c0*/  STL [R1+0x8e8], R45 ;  /* 0x0008e82d01007387 */ /* 0x000fe20000100800 */
[----:B----4-:R-:W-:-:S03]  /*1b1d0*/  IMAD.X R3, R3, 0x1, R2, P6 ;  /* 0x0000000103037824 */ /* 0x010fc600030e0602 */
        /* <DEDUP_REMOVED lines=17> */
[----:B0-----:R-:W4:Y:S04]  /*1b2f0*/  LDL.LU R53, [R1+0x898] ;  /* 0x0008980001357983 */ /* 0x001f280000300800 */
[----:B------:R-:W4:Y:S01]  /*1b300*/  LDL.LU R58, [R1+0x8bc] ;  /* 0x0008bc00013a7983 */ /* 0x000f220000300800 */
[----:B------:R-:W-:-:S03]  /*1b310*/  IADD3.X R49, R49, R2, RZ, P1, !PT ;  /* 0x0000000231317210 */ /* 0x000fc60000ffe4ff */
[----:B------:R-:W4:Y:S04]  /*1b320*/  LDL.LU R59, [R1+0x890] ;  /* 0x00089000013b7983 */ /* 0x000f280000300800 */
[----:B------:R-:W-:Y:S04]  /*1b330*/  STL [R1+0x8fc], R49 ;  /* 0x0008fc3101007387 */ /* 0x000fe80000100800 */
[----:B------:R-:W4:Y:S01]  /*1b340*/  LDL.LU R38, [R1+0x8b4] ;  /* 0x0008b40001267983 */ /* 0x000f220000300800 */
[----:B--2---:R-:W-:-:S05]  /*1b350*/  IADD3 R52, P1, R52, R34, RZ ;  /* 0x0000002234347210 */ /* 0x004fca0007f3e0ff */
[----:B------:R0:W-:Y:S04]  /*1b360*/  STL [R1+0x8d0], R52 ;  /* 0x0008d03401007387 */ /* 0x0001e80000100800 */
[----:B------:R-:W2:Y:S04]  /*1b370*/  LDL.LU R39, [R1+0x888] ;  /* 0x0008880001277983 */ /* 0x000ea80000300800 */
[----:B------:R-:W2:Y:S04]  /*1b380*/  LDL.LU R35, [R1+0x8ac] ;  /* 0x0008ac0001237983 */ /* 0x000ea80000300800 */
[----:B0-----:R-:W2:Y:S04]  /*1b390*/  LDL.LU R52, [R1+0x880] ;  /* 0x0008800001347983 */ /* 0x001ea80000300800 */
[----:B------:R-:W2:Y:S04]  /*1b3a0*/  LDL.LU R22, [R1+0x8a4] ;  /* 0x0008a40001167983 */ /* 0x000ea80000300800 */
[----:B------:R-:W2:Y:S04]  /*1b3b0*/  LDL.LU R23, [R1+0x878] ;  /* 0x0008780001177983 */ /* 0x000ea80000300800 */
[----:B------:R-:W2:Y:S01]  /*1b3c0*/  LDL.LU R19, [R1+0x89c] ;  /* 0x00089c0001137983 */ /* 0x000ea20000300800 */
[----:B------:R-:W-:-:S05]  /*1b3d0*/  IMAD.X R60, R60, 0x1, R2, P2 ;  /* 0x000000013c3c7824 */ /* 0x000fca00010e0602 */
        /* <DEDUP_REMOVED lines=35> */
[--C-:B------:R-:W-:Y:S01]  /*1b610*/  IMAD.X R58, R58, 0x1, R2.reuse, P3 ;  /* 0x000000013a3a7824 */ /* 0x100fe200018e0602 */
[----:B------:R-:W-:Y:S01]  /*1b620*/  IADD3 R59, P3, R59, R34, RZ ;  /* 0x000000223b3b7210 */ /* 0x000fe20007f7e0ff */
[----:B------:R-:W-:-:S03]  /*1b630*/  IMAD.X R38, R38, 0x1, R2, P4 ;  /* 0x0000000126267824 */ /* 0x000fc600020e0602 */
[----:B------:R-:W-:Y:S01]  /*1b640*/  STL [R1+0x8bc], R58 ;  /* 0x0008bc3a01007387 */ /* 0x000fe20000100800 */
[--C-:B--2---:R-:W-:Y:S01]  /*1b650*/  IMAD.X R35, R35, 0x1, R2.reuse, P5 ;  /* 0x0000000123237824 */ /* 0x104fe200028e0602 */
[-C--:B------:R-:W-:Y:S02]  /*1b660*/  IADD3 R39, P4, R39, R34.reuse, RZ ;  /* 0x0000002227277210 */ /* 0x080fe40007f9e0ff */
        /* <DEDUP_REMOVED lines=8> */
[----:B------:R-:W-:-:S03]  /*1b6f0*/  IADD3 R33, P1, R33, R34, RZ ;  /* 0x0000002221217210 */ /* 0x000fc60007f3e0ff */
[----:B0-----:R-:W2:Y:S04]  /*1b700*/  LDL.LU R52, [R1+0x850] ;  /* 0x0008500001347983 */ /* 0x001ea80000300800 */
[----:B------:R-:W-:Y:S01]  /*1b710*/  STL [R1+0x8ac], R35 ;  /* 0x0008ac2301007387 */ /* 0x000fe20000100800 */
[----:B------:R-:W-:-:S03]  /*1b720*/  IADD3.X R45, R45, R2, RZ, P2, !PT ;  /* 0x000000022d2d7210 */ /* 0x000fc600017fe4ff */
[----:B------:R-:W-:Y:S04]  /*1b730*/  STL [R1+0x8a4], R22 ;  /* 0x0008a41601007387 */ /* 0x000fe80000100800 */
[----:B------:R-:W-:Y:S01]  /*1b740*/  STL [R1+0x878], R23 ;  /* 0x0008781701007387 */ /* 0x000fe20000100800 */
[----:B------:R-:W-:-:S03]  /*1b750*/  IADD3 R44, P2, R44, R34, RZ ;  /* 0x000000222c2c7210 */ /* 0x000fc60007f5e0ff */
[----:B------:R-:W-:Y:S01]  /*1b760*/  STL [R1+0x89c], R19 ;  /* 0x00089c1301007387 */ /* 0x000fe20000100800 */
[----:B------:R-:W-:-:S03]  /*1b770*/  IMAD.X R49, R49, 0x1, R2, P3 ;  /* 0x0000000131317824 */ /* 0x000fc600018e0602 */
        /* <DEDUP_REMOVED lines=24> */
[----:B------:R0:W-:Y:S04]  /*1b900*/  STL [R1+0x858], R48 ;  /* 0x0008583001007387 */ /* 0x0001e80000100800 */
        /* <DEDUP_REMOVED lines=13> */
[----:B------:R-:W2:Y:S01]  /*1b9e0*/  LDL.LU R44, [R1+0x814] ;  /* 0x00081400012c7983 */ /* 0x000ea20000300800 */
[----:B------:R-:W-:-:S03]  /*1b9f0*/  IMAD.X R54, R54, 0x1, R2, P6 ;  /* 0x0000000136367824 */ /* 0x000fc600030e0602 */
[----:B-1----:R-:W2:Y:S01]  /*1ba00*/  LDL.LU R53, [R1+0x7e8] ;  /* 0x0007e80001357983 */ /* 0x002ea20000300800 */
[-C--:B------:R-:W-:Y:S01]  /*1ba10*/  IADD3 R55, P6, R55, R34.reuse, RZ ;  /* 0x0000002237377210 */ /* 0x080fe20007fde0ff */
[--C-:B------:R-:W-:Y:S02]  /*1ba20*/  IMAD.X R50, R50, 0x1, R2.reuse, P1 ;  /* 0x0000000132327824 */ /* 0x100fe400008e0602 */
[----:B0-----:R-:W2:Y:S01]  /*1ba30*/  LDL.LU R52, [R1+0x80c] ;  /* 0x00080c0001347983 */ /* 0x001ea20000300800 */
[-C--:B------:R-:W-:Y:S01]  /*1ba40*/  IADD3 R51, P1, R51, R34.reuse, RZ ;  /* 0x0000002233337210 */ /* 0x080fe20007f3e0ff */
[----:B------:R-:W-:Y:S02]  /*1ba50*/  IMAD.X R28, R28, 0x1, R2, P2 ;  /* 0x000000011c1c7824 */ /* 0x000fe400010e0602 */
        /* <DEDUP_REMOVED lines=21> */
[--C-:B---3--:R-:W-:Y:S01]  /*1bbb0*/  IMAD.X R3, R3, 0x1, R2.reuse, P6 ;  /* 0x0000000103037824 */ /* 0x108fe200030e0602 */
[----:B----4-:R-:W-:Y:S01]  /*1bbc0*/  IADD3 R58, P6, R58, R34, RZ ;  /* 0x000000223a3a7210 */ /* 0x010fe20007fde0ff */
[----:B------:R-:W-:-:S03]  /*1bbd0*/  IMAD.X R59, R59, 0x1, R2, P1 ;  /* 0x000000013b3b7824 */ /* 0x000fc600008e0602 */
[----:B------:R0:W-:Y:S01]  /*1bbe0*/  STL [R1+0x844], R3 ;  /* 0x0008440301007387 */ /* 0x0001e20000100800 */
[----:B------:R-:W-:-:S03]  /*1bbf0*/  IADD3 R38, P1, R38, R34, RZ ;  /* 0x0000002226267210 */ /* 0x000fc60007f3e0ff */
[----:B0-----:R-:W3:Y:S04]  /*1bc00*/  LDL.LU R3, [R1+0x7d8] ;  /* 0x0007d80001037983 */ /* 0x001ee80000300800 */
[----:B------:R-:W-:Y:S04]  /*1bc10*/  STL [R1+0x818], R58 ;  /* 0x0008183a01007387 */ /* 0x000fe80000100800 */
[----:B------:R-:W-:Y:S01]  /*1bc20*/  STL [R1+0x83c], R59 ;  /* 0x00083c3b01007387 */ /* 0x000fe20000100800 */
[----:B------:R-:W-:Y:S01]  /*1bc30*/  IMAD.X R39, R39, 0x1, R2, P2 ;  /* 0x0000000127277824 */ /* 0x000fe200010e0602 */
[----:B------:R-:W-:-:S02]  /*1bc40*/  IADD3.X R48, R48, R2, RZ, P3, !PT ;  /* 0x0000000230307210 */ /* 0x000fc40001ffe4ff */
[----:B------:R-:W-:Y:S04]  /*1bc50*/  STL [R1+0x810], R38 ;  /* 0x0008102601007387 */ /* 0x000fe80000100800 */
[----:B------:R0:W-:Y:S04]  /*1bc60*/  STL [R1+0x82c], R48 ;  /* 0x00082c3001007387 */ /* 0x0001e80000100800 */
[----:B------:R-:W-:Y:S04]  /*1bc70*/  STL [R1+0x834], R39 ;  /* 0x0008342701007387 */ /* 0x000fe80000100800 */
[----:B0-----:R-:W4:Y:S01]  /*1bc80*/  LDL.LU R48, [R1+0x7fc] ;  /* 0x0007fc0001307983 */ /* 0x001f220000300800 */
[----:B------:R-:W-:-:S02]  /*1bc90*/  IADD3 R35, P2, R35, R34, RZ ;  /* 0x0000002223237210 */ /* 0x000fc40007f5e0ff */
[-C--:B------:R-:W-:Y:S01]  /*1bca0*/  IADD3 R22, P3, R22, R34.reuse, RZ ;  /* 0x0000002216167210 */ /* 0x080fe20007f7e0ff */
[--C-:B------:R-:W-:Y:S01]  /*1bcb0*/  IMAD.X R23, R23, 0x1, R2.reuse, P4 ;  /* 0x0000000117177824 */ /* 0x100fe200020e0602 */
[-C--:B------:R-:W-:Y:S01]  /*1bcc0*/  IADD3 R19, P4, R19, R34.reuse, RZ ;  /* 0x0000002213137210 */ /* 0x080fe20007f9e0ff */
[----:B------:R-:W-:Y:S04]  /*1bcd0*/  STL [R1+0x808], R35 ;  /* 0x0008082301007387 */ /* 0x000fe80000100800 */
[----:B------:R-:W-:Y:S04]  /*1bce0*/  STL [R1+0x800], R22 ;  /* 0x0008001601007387 */ /* 0x000fe80000100800 */
[----:B------:R-:W-:Y:S04]  /*1bcf0*/  STL [R1+0x824], R23 ;  /* 0x0008241701007387 */ /* 0x000fe80000100800 */
[----:B------:R-:W-:Y:S01]  /*1bd00*/  STL [R1+0x7f8], R19 ;  /* 0x0007f81301007387 */ /* 0x000fe20000100800 */
[--C-:B--2---:R-:W-:Y:S01]  /*1bd10*/  IMAD.X R33, R33, 0x1, R2.reuse, P5 ;  /* 0x0000000121217824 */ /* 0x104fe200028e0602 */
[-C--:B------:R-:W-:Y:S01]  /*1bd20*/  IADD3 R45, P5, R45, R34.reuse, RZ ;  /* 0x000000222d2d7210 */ /* 0x080fe20007fbe0ff */
[----:B------:R-:W-:Y:S01]  /*1bd30*/  IMAD.X R44, R44, 0x1, R2, P6 ;  /* 0x000000012c2c7824 */ /* 0x000fe200030e0602 */
[----:B------:R-:W-:-:S02]  /*1bd40*/  IADD3 R53, P6, R53, R34, RZ ;  /* 0x0000002235357210 */ /* 0x000fc40007fde0ff */
[----:B------:R-:W-:Y:S04]  /*1bd50*/  STL [R1+0x81c], R33 ;  /* 0x00081c2101007387 */ /* 0x000fe80000100800 */
[----:B------:R-:W-:Y:S04]  /*1bd60*/  STL [R1+0x7f0], R45 ;  /* 0x0007f02d01007387 */ /* 0x000fe80000100800 */
[----:B------:R-:W2:Y:S01]  /*1bd70*/  LDL.LU R54, [R1+0x7d0] ;  /* 0x0007d00001367983 */ /* 0x000ea20000300800 */
[----:B------:R-:W-:-:S03]  /*1bd80*/  IMAD.X R52, R52, 0x1, R2, P1 ;  /* 0x0000000134347824 */ /* 0x000fc600008e0602 */
[----:B------:R-:W-:Y:S04]  /*1bd90*/  STL [R1+0x814], R44 ;  /* 0x0008142c01007387 */ /* 0x000fe80000100800 */
[----:B------:R-:W2:Y:S04]  /*1bda0*/  LDL.LU R55, [R1+0x7f4] ;  /* 0x0007f40001377983 */ /* 0x000ea80000300800 */
[----:B------:R0:W-:Y:S04]  /*1bdb0*/  STL [R1+0x7e8], R53 ;  /* 0x0007e83501007387 */ /* 0x0001e80000100800 */
        /* <DEDUP_REMOVED lines=10> */
[----:B-1----:R-:W2:Y:S01]  /*1be60*/  LDL.LU R52, [R1+0x7cc] ;  /* 0x0007cc0001347983 */ /* 0x002ea20000300800 */
        /* <DEDUP_REMOVED lines=41> */
[----:B------:R-:W-:Y:S01]  /*1c100*/  STL [R1+0x7dc], R31 ;  /* 0x0007dc1f01007387 */ /* 0x000fe20000100800 */
[----:B------:R-:W-:-:S03]  /*1c110*/  IMAD.X R52, R52, 0x1, R2, P3 ;  /* 0x0000000134347824 */ /* 0x000fc600018e0602 */
[----:B------:R0:W-:Y:S04]  /*1c120*/  STL [R1+0x7a8], R53 ;  /* 0x0007a83501007387 */ /* 0x0001e80000100800 */
[----:B------:R-:W-:Y:S04]  /*1c130*/  STL [R1+0x7b0], R56 ;  /* 0x0007b03801007387 */ /* 0x000fe80000100800 */
[----:B0-----:R-:W2:Y:S04]  /*1c140*/  LDL.LU R53, [R1+0x78c] ;  /* 0x00078c0001357983 */ /* 0x001ea80000300800 */
[----:B------:R-:W-:Y:S04]  /*1c150*/  STL [R1+0x7d4], R57 ;  /* 0x0007d43901007387 */ /* 0x000fe80000100800 */
[----:B------:R0:W-:Y:S01]  /*1c160*/  STL [R1+0x7cc], R52 ;  /* 0x0007cc3401007387 */ /* 0x0001e20000100800 */
[----:B------:R-:W-:-:S02]  /*1c170*/  IADD3 R60, P3, R60, R34, RZ ;  /* 0x000000223c3c7210 */ /* 0x000fc40007f7e0ff */
[----:B------:R-:W-:Y:S02]  /*1c180*/  IADD3.X R58, R58, R2, RZ, P4, !PT ;  /* 0x000000023a3a7210 */ /* 0x000fe400027fe4ff */
[----:B------:R-:W-:Y:S01]  /*1c190*/  IADD3 R59, P4, R59, R34, RZ ;  /* 0x000000223b3b7210 */ /* 0x000fe20007f9e0ff */
[----:B0-----:R-:W2:Y:S01]  /*1c1a0*/  LDL.LU R52, [R1+0x760] ;  /* 0x0007600001347983 */ /* 0x001ea20000300800 */
[----:B------:R-:W-:-:S03]  /*1c1b0*/  IMAD.X R38, R38, 0x1, R2, P5 ;  /* 0x0000000126267824 */ /* 0x000fc600028e0602 */
[----:B------:R0:W-:Y:S04]  /*1c1c0*/  STL [R1+0x7a0], R60 ;  /* 0x0007a03c01007387 */ /* 0x0001e80000100800 */
        /* <DEDUP_REMOVED lines=11> */
[----:B------:R1:W-:Y:S01]  /*1c280*/  STL [R1+0x790], R39 ;  /* 0x0007902701007387 */ /* 0x0003e20000100800 */
[----:B----4-:R-:W-:Y:S01]  /*1c290*/  IADD3 R33, P2, R33, R34, RZ ;  /* 0x0000002221217210 */ /* 0x010fe20007f5e0ff */
[----:B------:R-:W-:-:S02]  /*1c2a0*/  IMAD.X R45, R45, 0x1, R2, P3 ;  /* 0x000000012d2d7824 */ /* 0x000fc400018e0602 */
[----:B0-----:R-:W3:Y:S04]  /*1c2b0*/  LDL.LU R3, [R1+0x758] ;  /* 0x0007580001037983 */ /* 0x001ee80000300800 */
[----:B------:R0:W-:Y:S04]  /*1c2c0*/  STL [R1+0x7b4], R35 ;  /* 0x0007b42301007387 */ /* 0x0001e80000100800 */
[----:B------:R4:W-:Y:S04]  /*1c2d0*/  STL [R1+0x7ac], R22 ;  /* 0x0007ac1601007387 */ /* 0x0009e80000100800 */
[----:B------:R4:W-:Y:S01]  /*1c2e0*/  STL [R1+0x780], R23 ;  /* 0x0007801701007387 */ /* 0x0009e20000100800 */
[----:B------:R-:W-:-:S03]  /*1c2f0*/  IADD3 R44, P3, R44, R34, RZ ;  /* 0x000000222c2c7210 */ /* 0x000fc60007f7e0ff */
[----:B------:R4:W-:Y:S01]  /*1c300*/  STL [R1+0x7a4], R19 ;  /* 0x0007a41301007387 */ /* 0x0009e20000100800 */
[----:B------:R-:W-:-:S03]  /*1c310*/  IMAD.X R49, R49, 0x1, R2, P4 ;  /* 0x0000000131317824 */ /* 0x000fc600020e0602 */
[----:B------:R4:W-:Y:S04]  /*1c320*/  STL [R1+0x778], R33 ;  /* 0x0007782101007387 */ /* 0x0009e80000100800 */
[----:B------:R4:W-:Y:S01]  /*1c330*/  STL [R1+0x79c], R45 ;  /* 0x00079c2d01007387 */ /* 0x0009e20000100800 */
[----:B------:R-:W-:-:S03]  /*1c340*/  IADD3 R48, P4, R48, R34, RZ ;  /* 0x0000002230307210 */ /* 0x000fc60007f9e0ff */
[----:B------:R-:W3:Y:S04]  /*1c350*/  LDL.LU R54, [R1+0x77c] ;  /* 0x00077c0001367983 */ /* 0x000ee80000300800 */
[----:B------:R4:W-:Y:S04]  /*1c360*/  STL [R1+0x770], R44 ;  /* 0x0007702c01007387 */ /* 0x0009e80000100800 */
[----:B------:R-:W3:Y:S04]  /*1c370*/  LDL.LU R55, [R1+0x750] ;  /* 0x0007500001377983 */ /* 0x000ee80000300800 */
[----:B------:R4:W-:Y:S04]  /*1c380*/  STL [R1+0x794], R49 ;  /* 0x0007943101007387 */ /* 0x0009e80000100800 */
[----:B------:R-:W3:Y:S04]  /*1c390*/  LDL.LU R50, [R1+0x774] ;  /* 0x0007740001327983 */ /* 0x000ee80000300800 */
[----:B------:R3:W-:Y:S04]  /*1c3a0*/  STL [R1+0x768], R48 ;  /* 0x0007683001007387 */ /* 0x0007e80000100800 */
        /* <DEDUP_REMOVED lines=9> */
[----:B------:R-:W3:Y:S01]  /*1c440*/  LDL.LU R59, [R1+0x74c] ;  /* 0x00074c00013b7983 */ /* 0x000ee20000300800 */
[----:B--2---:R-:W-:-:S05]  /*1c450*/  IMAD.X R53, R53, 0x1, R2, P5 ;  /* 0x0000000135357824 */ /* 0x004fca00028e0602 */
[----:B------:R2:W-:Y:S04]  /*1c460*/  STL [R1+0x78c], R53 ;  /* 0x00078c3501007387 */ /* 0x0005e80000100800 */
[----:B-1----:R-:W2:Y:S04]  /*1c470*/  LDL.LU R39, [R1+0x744] ;  /* 0x0007440001277983 */ /* 0x002ea80000300800 */
[----:B0-----:R-:W2:Y:S01]  /*1c480*/  LDL.LU R35, [R1+0x718] ;  /* 0x0007180001237983 */ /* 0x001ea20000300800 */
[----:B------:R-:W-:-:S05]  /*1c490*/  IADD3 R52, P5, R52, R34, RZ ;  /* 0x0000002234347210 */ /* 0x000fca0007fbe0ff */
[----:B------:R0:W-:Y:S04]  /*1c4a0*/  STL [R1+0x760], R52 ;  /* 0x0007603401007387 */ /* 0x0001e80000100800 */
[----:B----4-:R-:W4:Y:S01]  /*1c4b0*/  LDL.LU R22, [R1+0x73c] ;  /* 0x00073c0001167983 */ /* 0x010f220000300800 */
[----:B------:R-:W-:-:S05]  /*1c4c0*/  IMAD.X R60, R60, 0x1, R2, P6 ;  /* 0x000000013c3c7824 */ /* 0x000fca00030e0602 */
[----:B------:R1:W-:Y:S04]  /*1c4d0*/  STL [R1+0x784], R60 ;  /* 0x0007843c01007387 */ /* 0x0003e80000100800 */
[----:B------:R-:W4:Y:S04]  /*1c4e0*/  LDL.LU R23, [R1+0x710] ;  /* 0x0007100001177983 */ /* 0x000f280000300800 */
[----:B------:R-:W4:Y:S04]  /*1c4f0*/  LDL.LU R19, [R1+0x734] ;  /* 0x0007340001137983 */ /* 0x000f280000300800 */
[----:B------:R-:W4:Y:S04]  /*1c500*/  LDL.LU R33, [R1+0x708] ;  /* 0x0007080001217983 */ /* 0x000f280000300800 */
[----:B------:R-:W4:Y:S04]  /*1c510*/  LDL.LU R45, [R1+0x700] ;  /* 0x00070000012d7983 */ /* 0x000f280000300800 */
[----:B------:R-:W4:Y:S04]  /*1c520*/  LDL.LU R44, [R1+0x724] ;  /* 0x00072400012c7983 */ /* 0x000f280000300800 */
[----:B------:R-:W4:Y:S01]  /*1c530*/  LDL.LU R49, [R1+0x6f8] ;  /* 0x0006f80001317983 */ /* 0x000f220000300800 */
[----:B---3--:R-:W-:-:S05]  /*1c540*/  IADD3 R3, P6, R3, R34, RZ ;  /* 0x0000002203037210 */ /* 0x008fca0007fde0ff */
[----:B------:R3:W-:Y:S04]  /*1c550*/  STL [R1+0x758], R3 ;  /* 0x0007580301007387 */ /* 0x0007e80000100800 */
[----:B------:R-:W4:Y:S04]  /*1c560*/  LDL.LU R48, [R1+0x71c] ;  /* 0x00071c0001307983 */ /* 0x000f280000300800 */
[----:B--2---:R-:W2:Y:S01]  /*1c570*/  LDL.LU R53, [R1+0x6f0] ;  /* 0x0006f00001357983 */ /* 0x004ea20000300800 */
[----:B------:R-:W-:-:S03]  /*1c580*/  IMAD.X R54, R54, 0x1, R2, P1 ;  /* 0x0000000136367824 */ /* 0x000fc600008e0602 */
[----:B0-----:R-:W2:Y:S04]  /*1c590*/  LDL.LU R52, [R1+0x714] ;  /* 0x0007140001347983 */ /* 0x001ea80000300800 */
[----:B-1----:R-:W2:Y:S01]  /*1c5a0*/  LDL.LU R60, [R1+0x6e8] ;  /* 0x0006e800013c7983 */ /* 0x002ea20000300800 */
[-C--:B------:R-:W-:Y:S01]  /*1c5b0*/  IADD3 R55, P1, R55, R34.reuse, RZ ;  /* 0x0000002237377210 */ /* 0x080fe20007f3e0ff */
[--C-:B------:R-:W-:Y:S02]  /*1c5c0*/  IMAD.X R50, R50, 0x1, R2.reuse, P2 ;  /* 0x0000000132327824 */ /* 0x100fe400010e0602 */
[----:B---3--:R-:W3:Y:S01]  /*1c5d0*/  LDL.LU R3, [R1+0x70c] ;  /* 0x00070c0001037983 */ /* 0x008ee20000300800 */
        /* <DEDUP_REMOVED lines=11> */
[----:B------:R-:W-:-:S03]  /*1c690*/  IADD3.X R56, R56, R2, RZ, P5, !PT ;  /* 0x0000000238387210 */ /* 0x000fc60002ffe4ff */
[----:B------:R-:W-:Y:S01]  /*1c6a0*/  STL [R1+0x740], R29 ;  /* 0x0007401d01007387 */ /* 0x000fe20000100800 */
[-C--:B------:R-:W-:Y:S01]  /*1c6b0*/  IADD3 R57, P5, R57, R34.reuse, RZ ;  /* 0x0000002239397210 */ /* 0x080fe20007fbe0ff */
[----:B------:R-:W-:Y:S02]  /*1c6c0*/  IMAD.X R59, R59, 0x1, R2, P1 ;  /* 0x000000013b3b7824 */ /* 0x000fe400008e0602 */
[----:B------:R-:W-:Y:S01]  /*1c6d0*/  STL [R1+0x764], R30 ;  /* 0x0007641e01007387 */ /* 0x000fe20000100800 */
[----:B------:R-:W-:-:S03]  /*1c6e0*/  IADD3 R0, P1, R0, R34, RZ ;  /* 0x0000002200007210 */ /* 0x000fc60007f3e0ff */
[----:B------:R-:W-:Y:S01]  /*1c6f0*/  STL [R1+0x738], R31 ;  /* 0x0007381f01007387 */ /* 0x000fe20000100800 */
[----:B------:R-:W-:-:S03]  /*1c700*/  IADD3 R58, P6, R58, R34, RZ ;  /* 0x000000223a3a7210 */ /* 0x000fc60007fde0ff */
[----:B------:R0:W-:Y:S04]  /*1c710*/  STL [R1+0x754], R38 ;  /* 0x0007542601007387 */ /* 0x0001e80000100800 */
[----:B------:R-:W-:Y:S04]  /*1c720*/  STL [R1+0x75c], R56 ;  /* 0x00075c3801007387 */ /* 0x000fe80000100800 */
[----:B------:R-:W-:Y:S04]  /*1c730*/  STL [R1+0x730], R57 ;  /* 0x0007303901007387 */ /* 0x000fe80000100800 */
[----:B------:R1:W-:Y:S04]  /*1c740*/  STL [R1+0x720], R0 ;  /* 0x0007200001007387 */ /* 0x0003e80000100800 */
[----:B------:R-:W-:Y:S01]  /*1c750*/  STL [R1+0x728], R58 ;  /* 0x0007283a01007387 */ /* 0x000fe20000100800 */
[----:B0-----:R-:W0:Y:S03]  /*1c760*/  LDC R38, c[0x0][0x23c] ;  /* 0x00008f00ff267b82 */ /* 0x001e260000000800 */
[----:B-1----:R-:W2:Y:S01]  /*1c770*/  LDL.LU R0, [R1+0xc08] ;  /* 0x000c080001007983 */ /* 0x002ea20000300800 */
[----:B------:R-:W-:-:S03]  /*1c780*/  MOV R12, R24 ;  /* 0x00000018000c7202 */ /* 0x000fc60000000f00 */
[----:B------:R-:W-:Y:S01]  /*1c790*/  STL [R1+0x74c], R59 ;  /* 0x00074c3b01007387 */ /* 0x000fe20000100800 */
[----:B------:R-:W-:Y:S01]  /*1c7a0*/  IMAD.X R39, R39, 0x1, R2, P2 ;  /* 0x0000000127277824 */ /* 0x000fe200010e0602 */
[----:B------:R-:W-:Y:S01]  /*1c7b0*/  IADD3 R35, P2, R35, R34, RZ ;  /* 0x0000002223237210 */ /* 0x000fe20007f5e0ff */
[----:B0-----:R-:W-:-:S04]  /*1c7c0*/  IMAD.SHL.U32 R24, R38, 0x40, RZ ;  /* 0x0000004026187824 */ /* 0x001fc800078e00ff */
[----:B------:R-:W-:Y:S02]  /*1c7d0*/  IMAD.SHL.U32 R24, R24, 0x2, RZ ;  /* 0x0000000218187824 */ /* 0x000fe400078e00ff */
[--C-:B----4-:R-:W-:Y:S01]  /*1c7e0*/  IMAD.X R22, R22, 0x1, R2.reuse, P3 ;  /* 0x0000000116167824 */ /* 0x110fe200018e0602 */
[----:B------:R-:W-:Y:S04]  /*1c7f0*/  STL [R1+0x744], R39 ;  /* 0x0007442701007387 */ /* 0x000fe80000100800 */
[----:B------:R-:W-:Y:S01]  /*1c800*/  STL [R1+0x718], R35 ;  /* 0x0007182301007387 */ /* 0x000fe20000100800 */
[----:B------:R-:W-:Y:S01]  /*1c810*/  IADD3 R23, P3, R23, R24, RZ ;  /* 0x0000001817177210 */ /* 0x000fe20007f7e0ff */
[--C-:B------:R-:W-:Y:S02]  /*1c820*/  IMAD.X R19, R19, 0x1, R2.reuse, P4 ;  /* 0x0000000113137824 */ /* 0x100fe400020e0602 */
[----:B------:R-:W-:Y:S04]  /*1c830*/  STL [R1+0x73c], R22 ;  /* 0x00073c1601007387 */ /* 0x000fe80000100800 */
[----:B------:R-:W-:Y:S01]  /*1c840*/  STL [R1+0x710], R23 ;  /* 0x0007101701007387 */ /* 0x000fe20000100800 */
[----:B--2---:R-:W-:-:S05]  /*1c850*/  IMAD.X R0, R0, 0x1, R2, P5 ;  /* 0x0000000100007824 */ /* 0x004fca00028e0602 */
[----:B------:R0:W-:Y:S04]  /*1c860*/  STL [R1+0x72c], R0 ;  /* 0x00072c0001007387 */ /* 0x0001e80000100800 */
[----:B------:R1:W-:Y:S04]  /*1c870*/  STL [R1+0x734], R19 ;  /* 0x0007341301007387 */ /* 0x0003e80000100800 */
[----:B0-----:R-:W3:Y:S01]  /*1c880*/  LDL.LU R0, [R1+0xc04] ;  /* 0x000c040001007983 */ /* 0x001ee20000300800 */
[-C--:B------:R-:W-:Y:S02]  /*1c890*/  IADD3 R33, P4, R33, R24.reuse, RZ ;  /* 0x0000001821217210 */ /* 0x080fe40007f9e0ff */
[-C--:B------:R-:W-:Y:S01]  /*1c8a0*/  IADD3 R45, P5, R45, R24.reuse, RZ ;  /* 0x000000182d2d7210 */ /* 0x080fe20007fbe0ff */
[--C-:B------:R-:W-:Y:S01]  /*1c8b0*/  IMAD.X R44, R44, 0x1, R2.reuse, P6 ;  /* 0x000000012c2c7824 */ /* 0x100fe200030e0602 */
[-C--:B------:R-:W-:Y:S01]  /*1c8c0*/  IADD3 R49, P6, R49, R24.reuse, RZ ;  /* 0x0000001831317210 */ /* 0x080fe20007fde0ff */
[----:B------:R-:W-:Y:S01]  /*1c8d0*/  IMAD.X R48, R48, 0x1, R2, P1 ;  /* 0x0000000130307824 */ /* 0x000fe200008e0602 */
[----:B------:R0:W-:Y:S01]  /*1c8e0*/  STL [R1+0x708], R33 ;  /* 0x0007082101007387 */ /* 0x0001e20000100800 */
[----:B------:R-:W-:-:S03]  /*1c8f0*/  IADD3 R53, P1, R53, R24, RZ ;  /* 0x0000001835357210 */ /* 0x000fc60007f3e0ff */
[----:B------:R2:W-:Y:S04]  /*1c900*/  STL [R1+0x700], R45 ;  /* 0x0007002d01007387 */ /* 0x0005e80000100800 */
[----:B------:R4:W-:Y:S01]  /*1c910*/  STL [R1+0x724], R44 ;  /* 0x0007242c01007387 */ /* 0x0009e20000100800 */
[----:B------:R-:W-:-:S03]  /*1c920*/  IMAD.X R52, R52, 0x1, R2, P2 ;  /* 0x0000000134347824 */ /* 0x000fc600010e0602 */
[----:B------:R4:W-:Y:S01]  /*1c930*/  STL [R1+0x6f8], R49 ;  /* 0x0006f83101007387 */ /* 0x0009e20000100800 */
[----:B------:R-:W-:-:S03]  /*1c940*/  IADD3 R60, P2, R60, R24, RZ ;  /* 0x000000183c3c7210 */ /* 0x000fc60007f5e0ff */
[----:B------:R4:W-:Y:S01]  /*1c950*/  STL [R1+0x71c], R48 ;  /* 0x00071c3001007387 */ /* 0x0009e20000100800 */
[----:B------:R-:W-:-:S03]  /*1c960*/  IMAD.MOV.U32 R14, RZ, RZ, R25 ;  /* 0x000000ffff0e7224 */ /* 0x000fc600078e0019 */
[----:B------:R4:W-:Y:S04]  /*1c970*/  STL [R1+0x6f0], R53 ;  /* 0x0006f03501007387 */ /* 0x0009e80000100800 */
[----:B------:R-:W4:Y:S01]  /*1c980*/  LDL.LU R25, [R1+0x6e0] ;  /* 0x0006e00001197983 */ /* 0x000f220000300800 */
[----:B------:R-:W-:-:S03]  /*1c990*/  IMAD.MOV.U32 R13, RZ, RZ, R26 ;  /* 0x000000ffff0d7224 */ /* 0x000fc600078e001a */
[----:B------:R4:W-:Y:S04]  /*1c9a0*/  STL [R1+0x714], R52 ;  /* 0x0007143401007387 */ /* 0x0009e80000100800 */
[----:B------:R-:W4:Y:S01]  /*1c9b0*/  LDL.LU R26, [R1+0x704] ;  /* 0x00070400011a7983 */ /* 0x000f220000300800 */
[----:B------:R-:W-:-:S03]  /*1c9c0*/  IMAD.MOV.U32 R15, RZ, RZ, R27 ;  /* 0x000000ffff0f7224 */ /* 0x000fc600078e001b */
[----:B------:R4:W-:Y:S04]  /*1c9d0*/  STL [R1+0x6e8], R60 ;  /* 0x0006e83c01007387 */ /* 0x0009e80000100800 */
[----:B------:R-:W4:Y:S01]  /*1c9e0*/  LDL.LU R27, [R1+0x6d8] ;  /* 0x0006d800011b7983 */ /* 0x000f220000300800 */
[----:B---3--:R-:W-:-:S05]  /*1c9f0*/  IMAD.X R3, R3, 0x1, R0, P3 ;  /* 0x0000000103037824 */ /* 0x008fca00018e0600 */
        /* <DEDUP_REMOVED lines=19> */
[----:B-1----:R-:W3:Y:S04]  /*1cb30*/  LDL.LU R19, [R1+0x6b4] ;  /* 0x0006b40001137983 */ /* 0x002ee80000300800 */
[----:B0-----:R-:W3:Y:S04]  /*1cb40*/  LDL.LU R33, [R1+0x688] ;  /* 0x0006880001217983 */ /* 0x001ee80000300800 */
[----:B--2---:R-:W2:Y:S04]  /*1cb50*/  LDL.LU R45, [R1+0x6ac] ;  /* 0x0006ac00012d7983 */ /* 0x004ea80000300800 */
[----:B----4-:R-:W4:Y:S04]  /*1cb60*/  LDL.LU R44, [R1+0x680] ;  /* 0x00068000012c7983 */ /* 0x010f280000300800 */
[----:B------:R-:W4:Y:S04]  /*1cb70*/  LDL.LU R49, [R1+0x6a4] ;  /* 0x0006a40001317983 */ /* 0x000f280000300800 */
[----:B------:R-:W4:Y:S04]  /*1cb80*/  LDL.LU R48, [R1+0x678] ;  /* 0x0006780001307983 */ /* 0x000f280000300800 */
[----:B------:R-:W4:Y:S04]  /*1cb90*/  LDL.LU R53, [R1+0x69c] ;  /* 0x00069c0001357983 */ /* 0x000f280000300800 */
[----:B------:R-:W4:Y:S04]  /*1cba0*/  LDL.LU R52, [R1+0x670] ;  /* 0x0006700001347983 */ /* 0x000f280000300800 */
[----:B------:R-:W4:Y:S04]  /*1cbb0*/  LDL.LU R60, [R1+0x694] ;  /* 0x00069400013c7983 */ /* 0x000f280000300800 */
[----:B---3--:R-:W3:Y:S01]  /*1cbc0*/  LDL.LU R3, [R1+0x668] ;  /* 0x0006680001037983 */ /* 0x008ee20000300800 */
[----:B------:R-:W-:-:S02]  /*1cbd0*/  IADD3 R25, P3, R25, R24, RZ ;  /* 0x0000001819197210 */ /* 0x000fc40007f7e0ff */
[----:B------:R-:W-:Y:S02]  /*1cbe0*/  IADD3.X R26, R26, R0, RZ, P4, !PT ;  /* 0x000000001a1a7210 */ /* 0x000fe400027fe4ff */
[-C--:B------:R-:W-:Y:S01]  /*1cbf0*/  IADD3 R27, P4, R27, R24.reuse, RZ ;  /* 0x000000181b1b7210 */ /* 0x080fe20007f9e0ff */
[----:B------:R0:W-:Y:S04]  /*1cc00*/  STL [R1+0x6e0], R25 ;  /* 0x0006e01901007387 */ /* 0x0001e80000100800 */
[----:B------:R1:W-:Y:S04]  /*1cc10*/  STL [R1+0x704], R26 ;  /* 0x0007041a01007387 */ /* 0x0003e80000100800 */
[----:B------:R1:W-:Y:S01]  /*1cc20*/  STL [R1+0x6d8], R27 ;  /* 0x0006d81b01007387 */ /* 0x0003e20000100800 */
[--C-:B------:R-:W-:Y:S01]  /*1cc30*/  IMAD.X R54, R54, 0x1, R0.reuse, P5 ;  /* 0x0000000136367824 */ /* 0x100fe200028e0600 */
[-C--:B------:R-:W-:Y:S01]  /*1cc40*/  IADD3 R55, P5, R55, R24.reuse, RZ ;  /* 0x0000001837377210 */ /* 0x080fe20007fbe0ff */
[--C-:B------:R-:W-:Y:S01]  /*1cc50*/  IMAD.X R50, R50, 0x1, R0.reuse, P6 ;  /* 0x0000000132327824 */ /* 0x100fe200030e0600 */
[-C--:B------:R-:W-:Y:S01]  /*1cc60*/  IADD3 R51, P6, R51, R24.reuse, RZ ;  /* 0x0000001833337210 */ /* 0x080fe20007fde0ff */
[----:B------:R-:W-:Y:S01]  /*1cc70*/  IMAD.X R28, R28, 0x1, R0, P1 ;  /* 0x000000011c1c7824 */ /* 0x000fe200008e0600 */
[----:B------:R1:W-:Y:S01]  /*1cc80*/  STL [R1+0x6fc], R54 ;  /* 0x0006fc3601007387 */ /* 0x0003e20000100800 */
[----:B------:R-:W-:-:S03]  /*1cc90*/  IADD3 R29, P1, R29, R24, RZ ;  /* 0x000000181d1d7210 */ /* 0x000fc60007f3e0ff */
[----:B------:R1:W-:Y:S01]  /*1cca0*/  STL [R1+0x6d0], R55 ;  /* 0x0006d03701007387 */ /* 0x0003e20000100800 */
[----:B------:R-:W-:-:S03]  /*1ccb0*/  IMAD.X R30, R30, 0x1, R0, P2 ;  /* 0x000000011e1e7824 */ /* 0x000fc600010e0600 */
        /* <DEDUP_REMOVED lines=27> */
[----:B--2---:R-:W-:-:S03]  /*1ce70*/  IMAD.X R45, R45, 0x1, R0, P3 ;  /* 0x000000012d2d7824 */ /* 0x004fc600018e0600 */
[----:B------:R2:W-:Y:S01]  /*1ce80*/  STL [R1+0x6bc], R22 ;  /* 0x0006bc1601007387 */ /* 0x0005e20000100800 */
[----:B----4-:R-:W-:-:S03]  /*1ce90*/  IADD3 R44, P3, R44, R24, RZ ;  /* 0x000000182c2c7210 */ /* 0x010fc60007f7e0ff */
[----:B------:R4:W-:Y:S01]  /*1cea0*/  STL [R1+0x690], R23 ;  /* 0x0006901701007387 */ /* 0x0009e20000100800 */
[----:B------:R-:W-:-:S03]  /*1ceb0*/  IMAD.X R49, R49, 0x1, R0, P4 ;  /* 0x0000000131317824 */ /* 0x000fc600020e0600 */
[----:B------:R4:W-:Y:S01]  /*1cec0*/  STL [R1+0x6b4], R19 ;  /* 0x0006b41301007387 */ /* 0x0009e20000100800 */
[----:B------:R-:W-:-:S03]  /*1ced0*/  IADD3 R48, P4, R48, R24, RZ ;  /* 0x0000001830307210 */ /* 0x000fc60007f9e0ff */
[----:B------:R4:W-:Y:S01]  /*1cee0*/  STL [R1+0x688], R33 ;  /* 0x0006882101007387 */ /* 0x0009e20000100800 */
[----:B------:R-:W-:-:S03]  /*1cef0*/  IADD3.X R53, R53, R0, RZ, P5, !PT ;  /* 0x0000000035357210 */ /* 0x000fc60002ffe4ff */
[----:B------:R4:W-:Y:S04]  /*1cf00*/  STL [R1+0x6ac], R45 ;  /* 0x0006ac2d01007387 */ /* 0x0009e80000100800 */
[----:B------:R4:W-:Y:S01]  /*1cf10*/  STL [R1+0x680], R44 ;  /* 0x0006802c01007387 */ /* 0x0009e20000100800 */
[----:B------:R-:W-:-:S03]  /*1cf20*/  IADD3 R52, P5, R52, R24, RZ ;  /* 0x0000001834347210 */ /* 0x000fc60007fbe0ff */
[----:B------:R4:W-:Y:S01]  /*1cf30*/  STL [R1+0x6a4], R49 ;  /* 0x0006a43101007387 */ /* 0x0009e20000100800 */
[----:B------:R-:W-:-:S03]  /*1cf40*/  IMAD.X R60, R60, 0x1, R0, P6 ;  /* 0x000000013c3c7824 */ /* 0x000fc600030e0600 */
[----:B------:R4:W-:Y:S04]  /*1cf50*/  STL [R1+0x678], R48 ;  /* 0x0006783001007387 */ /* 0x0009e80000100800 */
[----:B------:R4:W-:Y:S01]  /*1cf60*/  STL [R1+0x69c], R53 ;  /* 0x00069c3501007387 */ /* 0x0009e20000100800 */
[----:B---3--:R-:W-:-:S03]  /*1cf70*/  IADD3 R3, P6, R3, R24, RZ ;  /* 0x0000001803037210 */ /* 0x008fc60007fde0ff */
[----:B0-----:R-:W3:Y:S04]  /*1cf80*/  LDL.LU R25, [R1+0x68c] ;  /* 0x00068c0001197983 */ /* 0x001ee80000300800 */
[----:B------:R0:W-:Y:S04]  /*1cf90*/  STL [R1+0x670], R52 ;  /* 0x0006703401007387 */ /* 0x0001e80000100800 */
[----:B-1----:R-:W3:Y:S04]  /*1cfa0*/  LDL.LU R26, [R1+0x660] ;  /* 0x00066000011a7983 */ /* 0x002ee80000300800 */
        /* <DEDUP_REMOVED lines=19> */
[----:B--2---:R-:W2:Y:S04]  /*1d0e0*/  LDL.LU R22, [R1+0x618] ;  /* 0x0006180001167983 */ /* 0x004ea80000300800 */
[----:B----4-:R-:W4:Y:S04]  /*1d0f0*/  LDL.LU R23, [R1+0x63c] ;  /* 0x00063c0001177983 */ /* 0x010f280000300800 */
        /* <DEDUP_REMOVED lines=8> */
[----:B-1----:R-:W4:Y:S04]  /*1d180*/  LDL.LU R60, [R1+0x5f0] ;  /* 0x0005f000013c7983 */ /* 0x002f280000300800 */
[----:B------:R-:W4:Y:S01]  /*1d190*/  LDL.LU R3, [R1+0x614] ;  /* 0x0006140001037983 */ /* 0x000f220000300800 */
[--C-:B---3--:R-:W-:Y:S01]  /*1d1a0*/  IMAD.X R25, R25, 0x1, R0.reuse, P1 ;  /* 0x0000000119197824 */ /* 0x108fe200008e0600 */
        /* <DEDUP_REMOVED lines=33> */
[----:B--2---:R-:W-:-:S03]  /*1d3c0*/  IADD3 R22, P4, R22, R24, RZ ;  /* 0x0000001816167210 */ /* 0x004fc60007f9e0ff */
[----:B------:R2:W-:Y:S01]  /*1d3d0*/  STL [R1+0x628], R38 ;  /* 0x0006282601007387 */ /* 0x0005e20000100800 */
[----:B----4-:R-:W-:-:S03]  /*1d3e0*/  IMAD.X R23, R23, 0x1, R0, P5 ;  /* 0x0000000117177824 */ /* 0x010fc600028e0600 */
[----:B------:R4:W-:Y:S01]  /*1d3f0*/  STL [R1+0x64c], R39 ;  /* 0x00064c2701007387 */ /* 0x0009e20000100800 */
[----:B------:R-:W-:-:S03]  /*1d400*/  IADD3 R19, P5, R19, R24, RZ ;  /* 0x0000001813137210 */ /* 0x000fc60007fbe0ff */
[----:B------:R4:W-:Y:S01]  /*1d410*/  STL [R1+0x620], R34 ;  /* 0x0006202201007387 */ /* 0x0009e20000100800 */
[----:B------:R-:W-:-:S03]  /*1d420*/  IADD3.X R33, R33, R0, RZ, P6, !PT ;  /* 0x0000000021217210 */ /* 0x000fc600037fe4ff */
        /* <DEDUP_REMOVED lines=10> */
[----:B------:R4:W-:Y:S04]  /*1d4d0*/  STL [R1+0x608], R45 ;  /* 0x0006082d01007387 */ /* 0x0009e80000100800 */
[----:B------:R4:W-:Y:S01]  /*1d4e0*/  STL [R1+0x62c], R44 ;  /* 0x00062c2c01007387 */ /* 0x0009e20000100800 */
[----:B------:R-:W-:-:S03]  /*1d4f0*/  IMAD.X R52, R52, 0x1, R0, P3 ;  /* 0x0000000134347824 */ /* 0x000fc600018e0600 */
[----:B------:R4:W-:Y:S01]  /*1d500*/  STL [R1+0x600], R49 ;  /* 0x0006003101007387 */ /* 0x0009e20000100800 */
[----:B------:R-:W-:-:S03]  /*1d510*/  IADD3 R60, P3, R60, R24, RZ ;  /* 0x000000183c3c7210 */ /* 0x000fc60007f7e0ff */
[----:B------:R4:W-:Y:S04]  /*1d520*/  STL [R1+0x624], R48 ;  /* 0x0006243001007387 */ /* 0x0009e80000100800 */
[----:B------:R4:W-:Y:S01]  /*1d530*/  STL [R1+0x5f8], R53 ;  /* 0x0005f83501007387 */ /* 0x0009e20000100800 */
[----:B------:R-:W-:-:S03]  /*1d540*/  IMAD.X R3, R3, 0x1, R0, P4 ;  /* 0x0000000103037824 */ /* 0x000fc600020e0600 */
[----:B0-----:R-:W4:Y:S04]  /*1d550*/  LDL.LU R25, [R1+0x5e8] ;  /* 0x0005e80001197983 */ /* 0x001f280000300800 */
[----:B------:R0:W-:Y:S04]  /*1d560*/  STL [R1+0x61c], R52 ;  /* 0x00061c3401007387 */ /* 0x0001e80000100800 */
[----:B-1----:R-:W4:Y:S04]  /*1d570*/  LDL.LU R26, [R1+0x60c] ;  /* 0x00060c00011a7983 */ /* 0x002f280000300800 */
[----:B------:R1:W-:Y:S04]  /*1d580*/  STL [R1+0x5f0], R60 ;  /* 0x0005f03c01007387 */ /* 0x0003e80000100800 */
[----:B---3--:R-:W3:Y:S04]  /*1d590*/  LDL.LU R27, [R1+0x5e0] ;  /* 0x0005e000011b7983 */ /* 0x008ee80000300800 */
        /* <DEDUP_REMOVED lines=29> */
[-C--:B------:R-:W-:Y:S01]  /*1d770*/  IADD3 R25, P4, R25, R24.reuse, RZ ;  /* 0x0000001819197210 */ /* 0x080fe20007f9e0ff */
[--C-:B------:R-:W-:Y:S01]  /*1d780*/  IMAD.X R26, R26, 0x1, R0.reuse, P5 ;  /* 0x000000011a1a7824 */ /* 0x100fe200028e0600 */
[-C--:B---3--:R-:W-:Y:S01]  /*1d790*/  IADD3 R27, P5, R27, R24.reuse, RZ ;  /* 0x000000181b1b7210 */ /* 0x088fe20007fbe0ff */
[--C-:B------:R-:W-:Y:S01]  /*1d7a0*/  IMAD.X R54, R54, 0x1, R0.reuse, P6 ;  /* 0x0000000136367824 */ /* 0x100fe200030e0600 */
[----:B------:R-:W-:Y:S01]  /*1d7b0*/  IADD3 R55, P6, R55, R24, RZ ;  /* 0x0000001837377210 */ /* 0x000fe20007fde0ff */
        /* <DEDUP_REMOVED lines=88> */
[--C-:B------:R-:W-:Y:S01]  /*1dd40*/  IMAD.X R25, R25, 0x1, R0.reuse, P2 ;  /* 0x0000000119197824 */ /* 0x100fe200010e0600 */
[-C--:B------:R-:W-:Y:S01]  /*1dd50*/  IADD3 R26, P2, R26, R24.reuse, RZ ;  /* 0x000000181a1a7210 */ /* 0x080fe20007f5e0ff */
[--C-:B---3--:R-:W-:Y:S01]  /*1dd60*/  IMAD.X R27, R27, 0x1, R0.reuse, P3 ;  /* 0x000000011b1b7824 */ /* 0x108fe200018e0600 */
        /* <DEDUP_REMOVED lines=17> */
[----:B----4-:R-:W-:-:S03]  /*1de80*/  IADD3.X R57, R57, R0, RZ, P2, !PT ;  /* 0x0000000039397210 */ /* 0x010fc600017fe4ff */
        /* <DEDUP_REMOVED lines=82> */
[----:B--2---:R-:W-:-:S03]  /*1e3b0*/  IADD3.X R28, R28, R0, RZ, P3, !PT ;  /* 0x000000001c1c7210 */ /* 0x004fc60001ffe4ff */
[----:B------:R2:W-:Y:S01]  /*1e3c0*/  STL [R1+0x50c], R54 ;  /* 0x00050c3601007387 */ /* 0x0005e20000100800 */
[----:B----4-:R-:W-:-:S03]  /*1e3d0*/  IADD3 R29, P3, R29, R24, RZ ;  /* 0x000000181d1d7210 */ /* 0x010fc60007f7e0ff */
        /* <DEDUP_REMOVED lines=80> */
[----:B------:R-:W-:Y:S01]  /*1e8e0*/  IMAD.X R25, R25, 0x1, R0, P3 ;  /* 0x0000000119197824 */ /* 0x000fe200018e0600 */
[----:B------:R-:W-:-:S02]  /*1e8f0*/  IADD3 R26, P3, R26, R24, RZ ;  /* 0x000000181a1a7210 */ /* 0x000fc40007f7e0ff */
[----:B---3--:R-:W-:Y:S02]  /*1e900*/  IADD3.X R27, R27, R0, RZ, P4, !PT ;  /* 0x000000001b1b7210 */ /* 0x008fe400027fe4ff */
[-C--:B--2---:R-:W-:Y:S01]  /*1e910*/  IADD3 R54, P4, R54, R24.reuse, RZ ;  /* 0x0000001836367210 */ /* 0x084fe20007f9e0ff */
[----:B----4-:R-:W-:Y:S01]  /*1e920*/  IMAD.X R55, R55, 0x1, R0, P5 ;  /* 0x0000000137377824 */ /* 0x010fe200028e0600 */
        /* <DEDUP_REMOVED lines=48> */
[----:B------:R-:W-:-:S03]  /*1ec30*/  IADD3.X R52, R52, R0, RZ, P5, !PT ;  /* 0x0000000034347210 */ /* 0x000fc60002ffe4ff */
        /* <DEDUP_REMOVED lines=9> */
[----:B--2---:R-:W2:Y:S04]  /*1ecd0*/  LDL.LU R27, [R1+0x3f0] ;  /* 0x0003f000011b7983 */ /* 0x004ea80000300800 */
[----:B------:R1:W-:Y:S04]  /*1ece0*/  STL [R1+0x424], R3 ;  /* 0x0004240301007387 */ /* 0x0003e80000100800 */
[----:B---3--:R-:W3:Y:S04]  /*1ecf0*/  LDL.LU R54, [R1+0x414] ;  /* 0x0004140001367983 */ /* 0x008ee80000300800 */
        /* <DEDUP_REMOVED lines=29> */
[-C--:B--2---:R-:W-:Y:S01]  /*1eed0*/  IADD3 R27, P1, R27, R24.reuse, RZ ;  /* 0x000000181b1b7210 */ /* 0x084fe20007f3e0ff */
[--C-:B---3--:R-:W-:Y:S01]  /*1eee0*/  IMAD.X R54, R54, 0x1, R0.reuse, P2 ;  /* 0x0000000136367824 */ /* 0x108fe200010e0600 */
[----:B----4-:R-:W-:Y:S01]  /*1eef0*/  IADD3 R55, P2, R55, R24, RZ ;  /* 0x0000001837377210 */ /* 0x010fe20007f5e0ff */
[----:B------:R-:W-:Y:S01]  /*1ef00*/  STL [R1+0x3f8], R25 ;  /* 0x0003f81901007387 */ /* 0x000fe20000100800 */
[----:B------:R-:W-:-:S03]  /*1ef10*/  IMAD.X R50, R50, 0x1, R0, P3 ;  /* 0x0000000132327824 */ /* 0x000fc600018e0600 */
        /* <DEDUP_REMOVED lines=35> */
[----:B------:R-:W-:-:S03]  /*1f150*/  IADD3.X R45, R45, R0, RZ, P6, !PT ;  /* 0x000000002d2d7210 */ /* 0x000fc600037fe4ff */
[----:B------:R-:W-:Y:S01]  /*1f160*/  STL [R1+0x3d4], R22 ;  /* 0x0003d41601007387 */ /* 0x000fe20000100800 */
[----:B------:R-:W-:-:S03]  /*1f170*/  IADD3 R44, P6, R44, R24, RZ ;  /* 0x000000182c2c7210 */ /* 0x000fc60007fde0ff */
[----:B------:R-:W-:Y:S01]  /*1f180*/  STL [R1+0xb30], R23 ;  /* 0x000b301701007387 */ /* 0x000fe20000100800 */
[----:B------:R-:W-:-:S03]  /*1f190*/  IMAD.X R49, R49, 0x1, R0, P1 ;  /* 0x0000000131317824 */ /* 0x000fc600008e0600 */
[----:B------:R-:W-:Y:S01]  /*1f1a0*/  STL [R1+0x3d0], R19 ;  /* 0x0003d01301007387 */ /* 0x000fe20000100800 */
[----:B------:R-:W-:-:S03]  /*1f1b0*/  IADD3 R48, P1, R48, R24, RZ ;  /* 0x0000001830307210 */ /* 0x000fc60007f3e0ff */
[----:B------:R0:W-:Y:S01]  /*1f1c0*/  STL [R1+0xb38], R33 ;  /* 0x000b382101007387 */ /* 0x0001e20000100800 */
[----:B------:R-:W-:-:S03]  /*1f1d0*/  IMAD.X R53, R53, 0x1, R0, P2 ;  /* 0x0000000135357824 */ /* 0x000fc600010e0600 */
[----:B------:R-:W-:Y:S04]  /*1f1e0*/  STL [R1+0xb04], R45 ;  /* 0x000b042d01007387 */ /* 0x000fe80000100800 */
[----:B------:R-:W-:Y:S01]  /*1f1f0*/  STL [R1+0xb40], R44 ;  /* 0x000b402c01007387 */ /* 0x000fe20000100800 */
[----:B------:R-:W-:-:S03]  /*1f200*/  IADD3 R52, P2, R52, R24, RZ ;  /* 0x0000001834347210 */ /* 0x000fc60007f5e0ff */
[----:B------:R-:W-:Y:S01]  /*1f210*/  STL [R1+0xb0c], R49 ;  /* 0x000b0c3101007387 */ /* 0x000fe20000100800 */
[----:B------:R-:W-:-:S03]  /*1f220*/  IMAD.X R60, R60, 0x1, R0, P3 ;  /* 0x000000013c3c7824 */ /* 0x000fc600018e0600 */
[----:B------:R1:W-:Y:S04]  /*1f230*/  STL [R1+0xb48], R48 ;  /* 0x000b483001007387 */ /* 0x0003e80000100800 */
[----:B------:R-:W-:Y:S01]  /*1f240*/  STL [R1+0xb14], R53 ;  /* 0x000b143501007387 */ /* 0x000fe20000100800 */
[----:B------:R-:W-:-:S03]  /*1f250*/  IADD3 R3, P3, R3, R24, RZ ;  /* 0x0000001803037210 */ /* 0x000fc60007f7e0ff */
[----:B0-----:R-:W2:Y:S04]  /*1f260*/  LDL.LU R33, [R1+0xb24] ;  /* 0x000b240001217983 */ /* 0x001ea80000300800 */
[----:B------:R-:W-:Y:S04]  /*1f270*/  STL [R1+0xb50], R52 ;  /* 0x000b503401007387 */ /* 0x000fe80000100800 */
[----:B-1----:R-:W3:Y:S04]  /*1f280*/  LDL.LU R48, [R1+0xb60] ;  /* 0x000b600001307983 */ /* 0x002ee80000300800 */
[----:B------:R0:W-:Y:S04]  /*1f290*/  STL [R1+0xb1c], R60 ;  /* 0x000b1c3c01007387 */ /* 0x0001e80000100800 */
[----:B------:R-:W4:Y:S04]  /*1f2a0*/  LDL.LU R49, [R1+0xb2c] ;  /* 0x000b2c0001317983 */ /* 0x000f280000300800 */
[----:B------:R1:W-:Y:S04]  /*1f2b0*/  STL [R1+0xb58], R3 ;  /* 0x000b580301007387 */ /* 0x0003e80000100800 */
[----:B------:R-:W4:Y:S04]  /*1f2c0*/  LDL.LU R44, [R1+0xb68] ;  /* 0x000b6800012c7983 */ /* 0x000f280000300800 */
[----:B------:R-:W4:Y:S04]  /*1f2d0*/  LDL.LU R45, [R1+0xb34] ;  /* 0x000b3400012d7983 */ /* 0x000f280000300800 */
[----:B0-----:R-:W4:Y:S04]  /*1f2e0*/  LDL.LU R60, [R1+0xb70] ;  /* 0x000b7000013c7983 */ /* 0x001f280000300800 */
[----:B------:R-:W4:Y:S04]  /*1f2f0*/  LDL.LU R52, [R1+0xb3c] ;  /* 0x000b3c0001347983 */ /* 0x000f280000300800 */
[----:B------:R-:W4:Y:S04]  /*1f300*/  LDL.LU R53, [R1+0xb78] ;  /* 0x000b780001357983 */ /* 0x000f280000300800 */
[----:B-1----:R-:W4:Y:S04]  /*1f310*/  LDL.LU R3, [R1+0xb44] ;  /* 0x000b440001037983 */ /* 0x002f280000300800 */
        /* <DEDUP_REMOVED lines=21> */
[----:B------:R-:W4:Y:S01]  /*1f470*/  LDL.LU R19, [R1+0xbac] ;  /* 0x000bac0001137983 */ /* 0x000f220000300800 */
[----:B--2---:R-:W-:Y:S01]  /*1f480*/  IMAD.X R33, R33, 0x1, R0, P4 ;  /* 0x0000000121217824 */ /* 0x004fe200020e0600 */
[----:B---3--:R-:W-:-:S04]  /*1f490*/  IADD3 R48, P4, R48, R24, RZ ;  /* 0x0000001830307210 */ /* 0x008fc80007f9e0ff */
[----:B------:R0:W-:Y:S01]  /*1f4a0*/  STL [R1+0xb24], R33 ;  /* 0x000b242101007387 */ /* 0x0001e20000100800 */
[--C-:B----4-:R-:W-:Y:S01]  /*1f4b0*/  IMAD.X R49, R49, 0x1, R0.reuse, P5 ;  /* 0x0000000131317824 */ /* 0x110fe200028e0600 */
[-C--:B------:R-:W-:Y:S01]  /*1f4c0*/  IADD3 R44, P5, R44, R24.reuse, RZ ;  /* 0x000000182c2c7210 */ /* 0x080fe20007fbe0ff */
[--C-:B------:R-:W-:Y:S01]  /*1f4d0*/  IMAD.X R45, R45, 0x1, R0.reuse, P6 ;  /* 0x000000012d2d7824 */ /* 0x100fe200030e0600 */
[----:B0-----:R0:W5:Y:S04]  /*1f4e0*/  LDL.LU R33, [R1+0xc00] ;  /* 0x000c000001217983 */ /* 0x0011680000300800 */
[----:B------:R1:W-:Y:S01]  /*1f4f0*/  STL [R1+0xb60], R48 ;  /* 0x000b603001007387 */ /* 0x0003e20000100800 */
[-C--:B------:R-:W-:Y:S01]  /*1f500*/  IADD3 R60, P6, R60, R24.reuse, RZ ;  /* 0x000000183c3c7210 */ /* 0x080fe20007fde0ff */
[--C-:B------:R-:W-:Y:S01]  /*1f510*/  IMAD.X R52, R52, 0x1, R0.reuse, P1 ;  /* 0x0000000134347824 */ /* 0x100fe200008e0600 */
[----:B------:R-:W-:Y:S01]  /*1f520*/  IADD3 R53, P1, R53, R24, RZ ;  /* 0x0000001835357210 */ /* 0x000fe20007f3e0ff */
[----:B-1----:R0:W5:Y:S04]  /*1f530*/  LDL.LU R48, [R1+0xbfc] ;  /* 0x000bfc0001307983 */ /* 0x0021680000300800 */
[----:B------:R1:W-:Y:S01]  /*1f540*/  STL [R1+0xb2c], R49 ;  /* 0x000b2c3101007387 */ /* 0x0003e20000100800 */
[----:B------:R-:W-:-:S03]  /*1f550*/  IMAD.X R3, R3, 0x1, R0, P2 ;  /* 0x0000000103037824 */ /* 0x000fc600010e0600 */
[----:B-1----:R0:W5:Y:S04]  /*1f560*/  LDL.LU R49, [R1+0xbf8] ;  /* 0x000bf80001317983 */ /* 0x0021680000300800 */
[----:B------:R1:W-:Y:S04]  /*1f570*/  STL [R1+0xb68], R44 ;  /* 0x000b682c01007387 */ /* 0x0003e80000100800 */
        /* <DEDUP_REMOVED lines=10> */
[----:B-1----:R-:W2:Y:S01]  /*1f620*/  LDL.LU R3, [R1+0xbe0] ;  /* 0x000be00001037983 */ /* 0x002ea20000300800 */
[-C--:B------:R-:W-:Y:S01]  /*1f630*/  IADD3 R25, P2, R25, R24.reuse, RZ ;  /* 0x0000001819197210 */ /* 0x080fe20007f5e0ff */
        /* <DEDUP_REMOVED lines=23> */
[-C--:B------:R-:W-:Y:S01]  /*1f7b0*/  IADD3 R59, P3, R59, R24.reuse, RZ ;  /* 0x000000183b3b7210 */ /* 0x080fe20007f7e0ff */
[----:B------:R-:W-:Y:S02]  /*1f7c0*/  IMAD.X R38, R38, 0x1, R0, P4 ;  /* 0x0000000126267824 */ /* 0x000fe400020e0600 */
[----:B------:R-:W-:Y:S01]  /*1f7d0*/  STL [R1+0xba8], R31 ;  /* 0x000ba81f01007387 */ /* 0x000fe20000100800 */
[----:B------:R-:W-:-:S03]  /*1f7e0*/  IADD3 R39, P4, R39, R24, RZ ;  /* 0x0000001827277210 */ /* 0x000fc60007f9e0ff */
[----:B------:R-:W-:Y:S04]  /*1f7f0*/  STL [R1+0xb74], R56 ;  /* 0x000b743801007387 */ /* 0x000fe80000100800 */
[----:B------:R-:W-:Y:S01]  /*1f800*/  STL [R1+0xbb0], R57 ;  /* 0x000bb03901007387 */ /* 0x000fe20000100800 */
[----:B------:R-:W-:-:S03]  /*1f810*/  IMAD.X R34, R34, 0x1, R0, P5 ;  /* 0x0000000122227824 */ /* 0x000fc600028e0600 */
[----:B------:R-:W-:Y:S01]  /*1f820*/  STL [R1+0xb7c], R58 ;  /* 0x000b7c3a01007387 */ /* 0x000fe20000100800 */
[----:B------:R-:W-:-:S03]  /*1f830*/  IMAD.X R35, R35, 0x1, R0, P6 ;  /* 0x0000000123237824 */ /* 0x000fc600030e0600 */
[----:B------:R-:W-:Y:S01]  /*1f840*/  STL [R1+0xbb8], R59 ;  /* 0x000bb83b01007387 */ /* 0x000fe20000100800 */
[----:B------:R-:W-:-:S03]  /*1f850*/  IMAD.X R22, R22, 0x1, R0, P1 ;  /* 0x0000000116167824 */ /* 0x000fc600008e0600 */
[----:B------:R-:W-:Y:S04]  /*1f860*/  STL [R1+0xb84], R38 ;  /* 0x000b842601007387 */ /* 0x000fe80000100800 */
[----:B------:R-:W-:Y:S04]  /*1f870*/  STL [R1+0xbbc], R39 ;  /* 0x000bbc2701007387 */ /* 0x000fe80000100800 */
[----:B------:R-:W-:Y:S04]  /*1f880*/  STL [R1+0xb8c], R34 ;  /* 0x000b8c2201007387 */ /* 0x000fe80000100800 */
[----:B------:R-:W-:Y:S04]  /*1f890*/  STL [R1+0xb94], R35 ;  /* 0x000b942301007387 */ /* 0x000fe80000100800 */
[----:B------:R1:W-:Y:S01]  /*1f8a0*/  STL [R1+0xb9c], R22 ;  /* 0x000b9c1601007387 */ /* 0x0003e20000100800 */
[----:B------:R-:W-:-:S02]  /*1f8b0*/  IMAD.X R23, R23, 0x1, R0, P2 ;  /* 0x0000000117177824 */ /* 0x000fc400010e0600 */
[----:B------:R-:W-:Y:S02]  /*1f8c0*/  IMAD.X R19, R19, 0x1, R0, P3 ;  /* 0x0000000113137824 */ /* 0x000fe400018e0600 */
[----:B-1----:R-:W-:Y:S01]  /*1f8d0*/  IMAD.MOV.U32 R22, RZ, RZ, R4 ;  /* 0x000000ffff167224 */ /* 0x002fe200078e0004 */
[----:B------:R-:W-:Y:S01]  /*1f8e0*/  MOV R4, R5 ;  /* 0x0000000500047202 */ /* 0x000fe20000000f00 */
[----:B------:R-:W-:Y:S02]  /*1f8f0*/  IMAD.MOV.U32 R5, RZ, RZ, R7 ;  /* 0x000000ffff057224 */ /* 0x000fe400078e0007 */
[----:B--2---:R-:W-:-:S05]  /*1f900*/  IMAD.X R3, R3, 0x1, R0, P4 ;  /* 0x0000000103037824 */ /* 0x004fca00020e0600 */
[----:B------:R1:W-:Y:S02]  /*1f910*/  STL [R1+0xbb4], R3 ;  /* 0x000bb40301007387 */ /* 0x0003e40000100800 */
[----:B-1----:R-:W1:Y:S02]  /*1f920*/  S2R R3, SR_TID.X ;  /* 0x0000000000037919 */ /* 0x002e640000002100 */
[----:B------:R2:W-:Y:S04]  /*1f930*/  STL [R1+0xba4], R23 ;  /* 0x000ba41701007387 */ /* 0x0005e80000100800 */
[----:B------:R0:W-:Y:S04]  /*1f940*/  STL [R1+0xbac], R19 ;  /* 0x000bac1301007387 */ /* 0x0001e80000100800 */
[----:B------:R0:W-:Y:S01]  /*1f950*/  STL.64 [R1+0x3a0], R4 ;  /* 0x0003a00401007387 */ /* 0x0001e20000100a00 */
[----:B--2---:R-:W-:-:S05]  /*1f960*/  IMAD.MOV.U32 R23, RZ, RZ, R6 ;  /* 0x000000ffff177224 */ /* 0x004fca00078e0006 */
[----:B------:R0:W-:Y:S01]  /*1f970*/  STL.64 [R1+0x3a8], R22 ;  /* 0x0003a81601007387 */ /* 0x0001e20000100a00 */
[----:B-1----:R-:W-:-:S05]  /*1f980*/  LOP3.LUT R3, R3, 0x1f, RZ, 0xc0, !PT ;  /* 0x0000001f03037812 */ /* 0x002fca00078ec0ff */
[----:B------:R-:W-:Y:S01]  /*1f990*/  IMAD.SHL.U32 R3, R3, 0x2, RZ ;  /* 0x0000000203037824 */ /* 0x000fe200078e00ff */
[----:B0-----:R-:W-:Y:S06]  /*1f9a0*/  @P0 BRA `(.L_x_1) ;  /* 0xfffffeac00e40947 */ /* 0x001fec000383ffff */
[----:B------:R-:W2:Y:S04]  /*1f9b0*/  LDL.LU R34, [R1+0xec] ;  /* 0x0000ec0001227983 */ /* 0x000ea80000300800 */
[----:B------:R-:W3:Y:S04]  /*1f9c0*/  LDL.LU R35, [R1+0xe4] ;  /* 0x0000e40001237983 */ /* 0x000ee80000300800 */
[----:B------:R-:W4:Y:S04]  /*1f9d0*/  LDL.LU R22, [R1+0x16c] ;  /* 0x00016c0001167983 */ /* 0x000f280000300800 */
[----:B------:R-:W4:Y:S04]  /*1f9e0*/  LDL.LU R23, [R1+0x164] ;  /* 0x0001640001177983 */ /* 0x000f280000300800 */
[----:B------:R-:W4:Y:S04]  /*1f9f0*/  LDL.LU R19, [R1+0x168] ;  /* 0x0001680001137983 */ /* 0x000f280000300800 */
[----:B-----5:R-:W-:Y:S04]  /*1fa00*/  STL [R1+0xc34], R37 ;  /* 0x000c342501007387 */ /* 0x020fe80000100800 */
        /* <DEDUP_REMOVED lines=13> */
[----:B--2---:R-:W-:-:S02]  /*1fae0*/  F2FP.BF16.F32.PACK_AB R2, R15, R34 ;  /* 0x000000220f02723e */ /* 0x004fc400000010ff */
[----:B---3--:R-:W-:-:S03]  /*1faf0*/  F2FP.BF16.F32.PACK_AB R0, R14, R35 ;  /* 0x000000230e00723e */ /* 0x008fc600000010ff */
[----:B------:R0:W-:Y:S01]  /*1fb00*/  STL [R1+0x3c], R2 ;  /* 0x00003c0201007387 */ /* 0x0001e20000100800 */
[----:B----4-:R-:W-:-:S03]  /*1fb10*/  F2FP.BF16.F32.PACK_AB R3, R21, R22 ;  /* 0x000000161503723e */ /* 0x010fc600000010ff */
[----:B------:R1:W-:Y:S04]  /*1fb20*/  STL [R1+0x38], R0 ;  /* 0x0000380001007387 */ /* 0x0003e80000100800 */
[----:B------:R2:W-:Y:S01]  /*1fb30*/  STL [R1+0x34], R3 ;  /* 0x0000340301007387 */ /* 0x0005e20000100800 */
[----:B0-----:R-:W-:Y:S02]  /*1fb40*/  F2FP.BF16.F32.PACK_AB R2, R20, R23 ;  /* 0x000000171402723e */ /* 0x001fe400000010ff */
[----:B-1----:R-:W-:-:S03]  /*1fb50*/  F2FP.BF16.F32.PACK_AB R0, R13, R18 ;  /* 0x000000120d00723e */ /* 0x002fc600000010ff */
[----:B------:R0:W-:Y:S01]  /*1fb60*/  STL [R1+0x30], R2 ;  /* 0x0000300201007387 */ /* 0x0001e20000100800 */
[----:B--2---:R-:W-:-:S03]  /*1fb70*/  F2FP.BF16.F32.PACK_AB R3, R12, R17 ;  /* 0x000000110c03723e */ /* 0x004fc600000010ff */
[----:B------:R1:W-:Y:S04]  /*1fb80*/  STL [R1+0x2c], R0 ;  /* 0x00002c0001007387 */ /* 0x0003e80000100800 */
[----:B------:R2:W-:Y:S01]  /*1fb90*/  STL [R1+0x28], R3 ;  /* 0x0000280301007387 */ /* 0x0005e20000100800 */
[----:B0-----:R-:W-:-:S03]  /*1fba0*/  F2FP.BF16.F32.PACK_AB R2, R16, R19 ;  /* 0x000000131002723e */ /* 0x001fc600000010ff */
[----:B------:R-:W3:Y:S01]  /*1fbb0*/  LDL.LU R37, [R1+0x1dc] ;  /* 0x0001dc0001257983 */ /* 0x000ee20000300800 */
[----:B-1----:R-:W-:-:S03]  /*1fbc0*/  F2FP.BF16.F32.PACK_AB R0, R9, R8 ;  /* 0x000000080900723e */ /* 0x002fc600000010ff */
[----:B------:R-:W-:Y:S04]  /*1fbd0*/  STL [R1+0x24], R2 ;  /* 0x0000240201007387 */ /* 0x000fe80000100800 */
[----:B------:R-:W3:Y:S04]  /*1fbe0*/  LDL.LU R7, [R1+0xfc] ;  /* 0x0000fc0001077983 */ /* 0x000ee80000300800 */
[----:B------:R0:W-:Y:S04]  /*1fbf0*/  STL [R1+0x20], R0 ;  /* 0x0000200001007387 */ /* 0x0001e80000100800 */
[----:B--2---:R-:W2:Y:S04]  /*1fc00*/  LDL.LU R3, [R1+0x1d4] ;  /* 0x0001d40001037983 */ /* 0x004ea80000300800 */
[----:B------:R-:W2:Y:S04]  /*1fc10*/  LDL.LU R6, [R1+0xf4] ;  /* 0x0000f40001067983 */ /* 0x000ea80000300800 */
[----:B0-----:R-:W4:Y:S04]  /*1fc20*/  LDL.LU R0, [R1+0xbc] ;  /* 0x0000bc0001007983 */ /* 0x001f280000300800 */
        /* <DEDUP_REMOVED lines=37> */
[----:B---3--:R-:W-:-:S05]  /*1fe80*/  F2FP.BF16.F32.PACK_AB R7, R37, R7 ;  /* 0x000000072507723e */ /* 0x008fca00000010ff */
[----:B------:R-:W-:Y:S01]  /*1fe90*/  STL [R1+0xbf8], R7 ;  /* 0x000bf80701007387 */ /* 0x000fe20000100800 */
[----:B--2---:R-:W-:Y:S02]  /*1fea0*/  F2FP.BF16.F32.PACK_AB R6, R3, R6 ;  /* 0x000000060306723e */ /* 0x004fe400000010ff */
[----:B----4-:R-:W-:-:S03]  /*1feb0*/  F2FP.BF16.F32.PACK_AB R5, R0, R5 ;  /* 0x000000050005723e */ /* 0x010fc600000010ff */
[----:B------:R-:W-:Y:S01]  /*1fec0*/  STL [R1+0xbfc], R6 ;  /* 0x000bfc0601007387 */ /* 0x000fe20000100800 */
[----:B------:R-:W-:-:S03]  /*1fed0*/  F2FP.BF16.F32.PACK_AB R4, R2, R4 ;  /* 0x000000040204723e */ /* 0x000fc600000010ff */
        /* <DEDUP_REMOVED lines=18> */
[----:B------:R-:W-:Y:S04]  /*20000*/  STL [R1+0xc44], R8 ;  /* 0x000c440801007387 */ /* 0x000fe80000100800 */
[----:B------:R0:W-:Y:S04]  /*20010*/  STL [R1+0xc48], R23 ;  /* 0x000c481701007387 */ /* 0x0001e80000100800 */
[----:B0-----:R-:W2:Y:S01]  /*20020*/  LDL.LU R23, [R1+0x1ec] ;  /* 0x0001ec0001177983 */ /* 0x001ea20000300800 */
[----:B------:R-:W-:Y:S02]  /*20030*/  F2FP.BF16.F32.PACK_AB R21, R28, R21 ;  /* 0x000000151c15723e */ /* 0x000fe400000010ff */
[----:B------:R-:W-:-:S02]  /*20040*/  F2FP.BF16.F32.PACK_AB R20, R29, R20 ;  /* 0x000000141d14723e */ /* 0x000fc400000010ff */
[----:B------:R-:W-:Y:S02]  /*20050*/  F2FP.BF16.F32.PACK_AB R19, R30, R19 ;  /* 0x000000131e13723e */ /* 0x000fe400000010ff */
[----:B------:R-:W-:Y:S02]  /*20060*/  F2FP.BF16.F32.PACK_AB R18, R31, R18 ;  /* 0x000000121f12723e */ /* 0x000fe400000010ff */
[----:B------:R-:W2:Y:S04]  /*20070*/  LDL.LU R31, [R1+0x12c] ;  /* 0x00012c00011f7983 */ /* 0x000ea80000300800 */
[----:B------:R-:W3:Y:S04]  /*20080*/  LDL.LU R8, [R1+0x1e4] ;  /* 0x0001e40001087983 */ /* 0x000ee80000300800 */
[----:B------:R-:W3:Y:S04]  /*20090*/  LDL.LU R30, [R1+0x124] ;  /* 0x00012400011e7983 */ /* 0x000ee80000300800 */
[----:B------:R-:W4:Y:S04]  /*200a0*/  LDL.LU R9, [R1+0x21c] ;  /* 0x00021c0001097983 */ /* 0x000f280000300800 */
[----:B------:R-:W4:Y:S04]  /*200b0*/  LDL.LU R29, [R1+0x1bc] ;  /* 0x0001bc00011d7983 */ /* 0x000f280000300800 */
[----:B------:R-:W4:Y:S04]  /*200c0*/  LDL.LU R10, [R1+0x214] ;  /* 0x00021400010a7983 */ /* 0x000f280000300800 */
[----:B------:R-:W4:Y:S04]  /*200d0*/  LDL.LU R28, [R1+0x1b4] ;  /* 0x0001b400011c7983 */ /* 0x000f280000300800 */
[----:B------:R-:W4:Y:S01]  /*200e0*/  LDL.LU R11, [R1+0x1e8] ;  /* 0x0001e800010b7983 */ /* 0x000f220000300800 */
[----:B------:R-:W-:-:S03]  /*200f0*/  F2FP.BF16.F32.PACK_AB R25, R38, R39 ;  /* 0x000000272619723e */ /* 0x000fc600000010ff */
[----:B------:R-:W4:Y:S04]  /*20100*/  LDL.LU R39, [R1+0x128] ;  /* 0x0001280001277983 */ /* 0x000f280000300800 */
[----:B------:R-:W4:Y:S04]  /*20110*/  LDL.LU R37, [R1+0x1e0] ;  /* 0x0001e00001257983 */ /* 0x000f280000300800 */
[----:B------:R-:W4:Y:S01]  /*20120*/  LDL.LU R38, [R1+0x120] ;  /* 0x0001200001267983 */ /* 0x000f220000300800 */
[----:B------:R-:W-:-:S03]  /*20130*/  F2FP.BF16.F32.PACK_AB R24, R34, R35 ;  /* 0x000000232218723e */ /* 0x000fc600000010ff */
[----:B------:R-:W4:Y:S04]  /*20140*/  LDL.LU R36, [R1+0x218] ;  /* 0x0002180001247983 */ /* 0x000f280000300800 */
[----:B------:R-:W4:Y:S04]  /*20150*/  LDL.LU R12, [R1+0x210] ;  /* 0x00021000010c7983 */ /* 0x000f280000300800 */
[----:B------:R-:W4:Y:S04]  /*20160*/  LDL.LU R13, [R1+0x1fc] ;  /* 0x0001fc00010d7983 */ /* 0x000f280000300800 */
[----:B------:R-:W4:Y:S04]  /*20170*/  LDL.LU R35, [R1+0x13c] ;  /* 0x00013c0001237983 */ /* 0x000f280000300800 */
[----:B------:R-:W4:Y:S01]  /*20180*/  LDL.LU R33, [R1+0x1f4] ;  /* 0x0001f40001217983 */ /* 0x000f220000300800 */
[----:B------:R-:W-:-:S03]  /*20190*/  F2FP.BF16.F32.PACK_AB R27, R43, R58 ;  /* 0x0000003a2b1b723e */ /* 0x000fc600000010ff */
[----:B------:R-:W4:Y:S04]  /*201a0*/  LDL.LU R34, [R1+0x134] ;  /* 0x0001340001227983 */ /* 0x000f280000300800 */
[----:B------:R-:W4:Y:S01]  /*201b0*/  LDL.LU R32, [R1+0x22c] ;  /* 0x00022c0001207983 */ /* 0x000f220000300800 */
[----:B------:R-:W-:-:S03]  /*201c0*/  F2FP.BF16.F32.PACK_AB R26, R42, R59 ;  /* 0x0000003b2a1a723e */ /* 0x000fc600000010ff */
[----:B------:R-:W4:Y:S04]  /*201d0*/  LDL.LU R14, [R1+0x224] ;  /* 0x00022400010e7983 */ /* 0x000f280000300800 */
        /* <DEDUP_REMOVED lines=25> */
[----:B------:R-:W-:-:S03]  /*20370*/  F2FP.BF16.F32.PACK_AB R17, R56, R17 ;  /* 0x000000113811723e */ /* 0x000fc600000010ff */
[----:B------:R-:W4:Y:S01]  /*20380*/  LDL.LU R0, [R1+0x248] ;  /* 0x0002480001007983 */ /* 0x000f220000300800 */
[----:B------:R-:W-:-:S03]  /*20390*/  F2FP.BF16.F32.PACK_AB R16, R57, R16 ;  /* 0x000000103910723e */ /* 0x000fc600000010ff */
[----:B------:R-:W4:Y:S04]  /*203a0*/  LDL.LU R59, [R1+0x158] ;  /* 0x00015800013b7983 */ /* 0x000f280000300800 */
[----:B------:R-:W4:Y:S04]  /*203b0*/  LDL.LU R2, [R1+0x240] ;  /* 0x0002400001027983 */ /* 0x000f280000300800 */
[----:B------:R-:W4:Y:S04]  /*203c0*/  LDL.LU R58, [R1+0x150] ;  /* 0x00015000013a7983 */ /* 0x000f280000300800 */
[----:B------:R-:W4:Y:S04]  /*203d0*/  LDL.LU R56, [R1+0x278] ;  /* 0x0002780001387983 */ /* 0x000f280000300800 */
[----:B------:R-:W4:Y:S01]  /*203e0*/  LDL.LU R57, [R1+0x288] ;  /* 0x0002880001397983 */ /* 0x000f220000300800 */
[----:B--2---:R-:W-:-:S03]  /*203f0*/  F2FP.BF16.F32.PACK_AB R31, R23, R31 ;  /* 0x0000001f171f723e */ /* 0x004fc600000010ff */
[----:B------:R1:W5:Y:S01]  /*20400*/  LDL.LU R23, [R1+0xc48] ;  /* 0x000c480001177983 */ /* 0x0003620000300800 */
[----:B---3--:R-:W-:-:S03]  /*20410*/  F2FP.BF16.F32.PACK_AB R30, R8, R30 ;  /* 0x0000001e081e723e */ /* 0x008fc600000010ff */
[----:B------:R1:W5:Y:S01]  /*20420*/  LDL.LU R8, [R1+0xc44] ;  /* 0x000c440001087983 */ /* 0x0003620000300800 */
[----:B----4-:R-:W-:-:S03]  /*20430*/  F2FP.BF16.F32.PACK_AB R29, R9, R29 ;  /* 0x0000001d091d723e */ /* 0x010fc600000010ff */
[----:B------:R1:W5:Y:S01]  /*20440*/  LDL.LU R9, [R1+0xc40] ;  /* 0x000c400001097983 */ /* 0x0003620000300800 */
[----:B------:R-:W-:-:S03]  /*20450*/  F2FP.BF16.F32.PACK_AB R28, R10, R28 ;  /* 0x0000001c0a1c723e */ /* 0x000fc600000010ff */
[----:B------:R1:W5:Y:S01]  /*20460*/  LDL.LU R10, [R1+0xc3c] ;  /* 0x000c3c00010a7983 */ /* 0x0003620000300800 */
[----:B------:R-:W-:-:S03]  /*20470*/  F2FP.BF16.F32.PACK_AB R39, R11, R39 ;  /* 0x000000270b27723e */ /* 0x000fc600000010ff */
[----:B------:R1:W5:Y:S01]  /*20480*/  LDL.LU R11, [R1+0xc38] ;  /* 0x000c3800010b7983 */ /* 0x0003620000300800 */
[----:B------:R-:W-:-:S03]  /*20490*/  F2FP.BF16.F32.PACK_AB R38, R37, R38 ;  /* 0x000000262526723e */ /* 0x000fc600000010ff */
[----:B------:R-:W2:Y:S02]  /*204a0*/  LDL.LU R37, [R1+0xc34] ;  /* 0x000c340001257983 */ /* 0x000ea40000300800 */
[----:B--2---:R-:W-:Y:S02]  /*204b0*/  F2FP.BF16.F32.PACK_AB R37, R36, R37 ;  /* 0x000000252425723e */ /* 0x004fe400000010ff */
[----:B------:R-:W2:Y:S01]  /*204c0*/  LDL.LU R36, [R1+0xc30] ;  /* 0x000c300001247983 */ /* 0x000ea20000300800 */
[----:B------:R-:W-:Y:S02]  /*204d0*/  F2FP.BF16.F32.PACK_AB R35, R13, R35 ;  /* 0x000000230d23723e */ /* 0x000fe400000010ff */
[----:B------:R-:W-:Y:S02]  /*204e0*/  F2FP.BF16.F32.PACK_AB R34, R33, R34 ;  /* 0x000000222122723e */ /* 0x000fe400000010ff */
[----:B--2---:R-:W-:Y:S02]  /*204f0*/  F2FP.BF16.F32.PACK_AB R36, R12, R36 ;  /* 0x000000240c24723e */ /* 0x004fe400000010ff */
[----:B------:R1:W5:Y:S04]  /*20500*/  LDL.LU R12, [R1+0xc2c] ;  /* 0x000c2c00010c7983 */ /* 0x0003680000300800 */
[----:B------:R1:W5:Y:S04]  /*20510*/  LDL.LU R13, [R1+0xc28] ;  /* 0x000c2800010d7983 */ /* 0x0003680000300800 */
[----:B------:R-:W2:Y:S02]  /*20520*/  LDL.LU R33, [R1+0xc24] ;  /* 0x000c240001217983 */ /* 0x000ea40000300800 */
[----:B--2---:R-:W-:-:S02]  /*20530*/  F2FP.BF16.F32.PACK_AB R33, R32, R33 ;  /* 0x000000212021723e */ /* 0x004fc400000010ff */
        /* <DEDUP_REMOVED lines=26> */
[----:B--2---:R-:W-:Y:S02]  /*206e0*/  F2FP.BF16.F32.PACK_AB R48, R53, R48 ;  /* 0x000000303530723e */ /* 0x004fe400000010ff */
[----:B------:R-:W2:Y:S01]  /*206f0*/  LDL.LU R53, [R1+0xbec] ;  /* 0x000bec0001357983 */ /* 0x000ea20000300800 */
[----:B------:R-:W-:-:S03]  /*20700*/  F2FP.BF16.F32.PACK_AB R54, R60, R54 ;  /* 0x000000363c36723e */ /* 0x000fc600000010ff */
[----:B------:R-:W3:Y:S04]  /*20710*/  LDL.LU R52, [R1+0xbe8] ;  /* 0x000be80001347983 */ /* 0x000ee80000300800 */
[----:B------:R-:W4:Y:S01]  /*20720*/  LDL.LU R60, [R1+0xbe4] ;  /* 0x000be400013c7983 */ /* 0x000f220000300800 */
[----:B--2---:R-:W-:-:S03]  /*20730*/  F2FP.BF16.F32.PACK_AB R53, R61, R53 ;  /* 0x000000353d35723e */ /* 0x004fc600000010ff */
[----:B------:R-:W4:Y:S01]  /*20740*/  LDL.LU R61, [R1+0xbe0] ;  /* 0x000be000013d7983 */ /* 0x000f220000300800 */
[----:B------:R-:W-:Y:S02]  /*20750*/  F2FP.BF16.F32.PACK_AB R57, R56, R57 ;  /* 0x000000393839723e */ /* 0x000fe400000010ff */
[----:B---3--:R-:W-:Y:S02]  /*20760*/  F2FP.BF16.F32.PACK_AB R52, R3, R52 ;  /* 0x000000340334723e */ /* 0x008fe400000010ff */
[----:B------:R-:W-:Y:S02]  /*20770*/  F2FP.BF16.F32.PACK_AB R59, R0, R59 ;  /* 0x0000003b003b723e */ /* 0x000fe400000010ff */
[----:B------:R-:W-:Y:S02]  /*20780*/  F2FP.BF16.F32.PACK_AB R58, R2, R58 ;  /* 0x0000003a023a723e */ /* 0x000fe400000010ff */
[----:B-1--4-:R-:W-:-:S07]  /*20790*/  F2FP.BF16.F32.PACK_AB R56, R61, R60 ;  /* 0x0000003c3d38723e */ /* 0x012fce00000010ff */
.L_x_0:
[----:B-----5:R-:W0:Y:S01]  /*207a0*/  LDL R2, [R1+0x3c0] ;  /* 0x0003c00001027983 */ /* 0x020e220000100800 */
[----:B------:R-:W1:Y:S01]  /*207b0*/  S2UR UR5, SR_CgaCtaId ;  /* 0x00000000000579c3 */ /* 0x000e620000008800 */
[----:B------:R-:W-:Y:S01]  /*207c0*/  UMOV UR4, 0x400 ;  /* 0x0000040000047882 */ /* 0x000fe20000000000 */
[----:B------:R-:W-:Y:S01]  /*207d0*/  ULDC.64 UR8, c[0x0][0x228] ;  /* 0x00008a0000087ab9 */ /* 0x000fe20000000a00 */
[----:B------:R-:W2:Y:S01]  /*207e0*/  S2R R3, SR_TID.X ;  /* 0x0000000000037919 */ /* 0x000ea20000002100 */
[----:B------:R-:W-:Y:S01]  /*207f0*/  ULDC.64 UR10, c[0x0][0x220] ;  /* 0x00008800000a7ab9 */ /* 0x000fe20000000a00 */
[----:B-1----:R-:W-:-:S03]  /*20800*/  ULEA UR4, UR5, UR4, 0x18 ;  /* 0x0000000405047291 */ /* 0x002fc6000f8ec03f */
[----:B------:R-:W-:Y:S01]  /*20810*/  ULDC UR5, c[0x0][0x228] ;  /* 0x00008a0000057ab9 */ /* 0x000fe20000000800 */
[----:B--2---:R-:W-:Y:S01]  /*20820*/  LOP3.LUT R61, R3, 0x1f, RZ, 0xc0, !PT ;  /* 0x0000001f033d7812 */ /* 0x004fe200078ec0ff */
[----:B------:R-:W-:Y:S01]  /*20830*/  BAR.SYNC.DEFER_BLOCKING 0x0 ;  /* 0x0000000000007b1d */ /* 0x000fe20000010000 */
[C---:B0-----:R-:W-:Y:S02]  /*20840*/  VIADD R0, R2.reuse, 0x3f ;  /* 0x0000003f02007836 */ /* 0x041fe40000000000 */
[C---:B------:R-:W-:Y:S02]  /*20850*/  VIADD R60, R2.reuse, 0x1 ;  /* 0x00000001023c7836 */ /* 0x040fe40000000000 */
[----:B------:R-:W-:Y:S01]  /*20860*/  VIADD R3, R2, 0x2 ;  /* 0x0000000202037836 */ /* 0x000fe20000000000 */
[----:B------:R-:W-:Y:S01]  /*20870*/  ISETP.GE.AND P3, PT, R0, UR9, PT ;  /* 0x0000000900007c0c */ /* 0x000fe2000bf66270 */
[----:B------:R-:W-:Y:S01]  /*20880*/  VIADD R2, R2, 0x3 ;  /* 0x0000000302027836 */ /* 0x000fe20000000000 */
[----:B------:R-:W-:Y:S01]  /*20890*/  LEA R0, R61, UR4, 0x4 ;  /* 0x000000043d007c11 */ /* 0x000fe2000f8e20ff */
[----:B------:R-:W-:Y:S01]  /*208a0*/  ULDC UR4, c[0x0][0x244] ;  /* 0x0000910000047ab9 */ /* 0x000fe20000000800 */
[----:B------:R-:W-:-:S02]  /*208b0*/  ISETP.GE.AND P6, PT, R3, UR9, PT ;  /* 0x0000000903007c0c */ /* 0x000fc4000bfc6270 */
[----:B------:R-:W-:Y:S01]  /*208c0*/  ISETP.GE.AND P2, PT, R2, UR9, PT ;  /* 0x0000000902007c0c */ /* 0x000fe2000bf46270 */
[----:B------:R-:W-:Y:S01]  /*208d0*/  STSM.16.M88.4 [R0], R56 ;  /* 0x0000003800007844 */ /* 0x000fe20000000200 */
[----:B------:R-:W-:-:S03]  /*208e0*/  NOP ;  /* 0x0000000000007918 */ /* 0x000fc60000000000 */
[----:B------:R-:W0:Y:S01]  /*208f0*/  LDS.128 R56, [R0] ;  /* 0x0000000000387984 */ /* 0x000e220000000c00 */
[----:B------:R-:W-:-:S03]  /*20900*/  NOP ;  /* 0x0000000000007918 */ /* 0x000fc60000000000 */
[----:B------:R-:W-:Y:S01]  /*20910*/  STSM.16.M88.4 [R0], R52 ;  /* 0x0000003400007844 */ /* 0x000fe20000000200 */
[----:B------:R-:W-:-:S03]  /*20920*/  NOP ;  /* 0x0000000000007918 */ /* 0x000fc60000000000 */
[----:B------:R-:W1:Y:S01]  /*20930*/  LDS.128 R52, [R0] ;  /* 0x0000000000347984 */ /* 0x000e620000000c00 */
[----:B------:R-:W-:-:S03]  /*20940*/  NOP ;  /* 0x0000000000007918 */ /* 0x000fc60000000000 */
[----:B------:R-:W-:Y:S01]  /*20950*/  STSM.16.M88.4 [R0], R48 ;  /* 0x0000003000007844 */ /* 0x000fe20000000200 */
[----:B------:R-:W-:-:S03]  /*20960*/  NOP ;  /* 0x0000000000007918 */ /* 0x000fc60000000000 */
[----:B------:R-:W2:Y:S01]  /*20970*/  LDS.128 R48, [R0] ;  /* 0x0000000000307984 */ /* 0x000ea20000000c00 */
[----:B------:R-:W-:-:S03]  /*20980*/  NOP ;  /* 0x0000000000007918 */ /* 0x000fc60000000000 */
[----:B------:R-:W-:Y:S01]  /*20990*/  STSM.16.M88.4 [R0], R44 ;  /* 0x0000002c00007844 */ /* 0x000fe20000000200 */
[----:B------:R-:W-:-:S03]  /*209a0*/  NOP ;  /* 0x0000000000007918 */ /* 0x000fc60000000000 */
[----:B------:R-:W3:Y:S01]  /*209b0*/  LDS.128 R44, [R0] ;  /* 0x00000000002c7984 */ /* 0x000ee20000000c00 */
[----:B0-----:R-:W-:Y:S01]  /*209c0*/  IMAD.MOV.U32 R61, RZ, RZ, R56 ;  /* 0x000000ffff3d7224 */ /* 0x001fe200078e0038 */
[----:B------:R-:W-:Y:S02]  /*209d0*/  NOP ;  /* 0x0000000000007918 */ /* 0x000fe40000000000 */
[----:B------:R-:W-:Y:S01]  /*209e0*/  STL [R1+0x14], R57 ;  /* 0x0000143901007387 */ /* 0x000fe20000100800 */
[----:B------:R-:W-:-:S03]  /*209f0*/  ISETP.GE.AND P1, PT, R60, UR9, PT ;  /* 0x000000093c007c0c */ /* 0x000fc6000bf26270 */
[----:B------:R-:W-:Y:S04]  /*20a00*/  STL.64 [R1+0x18], R58 ;  /* 0x0000183a01007387 */ /* 0x000fe80000100a00 */
[----:B-1----:R-:W-:Y:S04]  /*20a10*/  STL.64 [R1], R52 ;  /* 0x0000003401007387 */ /* 0x002fe80000100a00 */
[----:B------:R-:W-:Y:S04]  /*20a20*/  STL.64 [R1+0x8], R54 ;  /* 0x0000083601007387 */ /* 0x000fe80000100a00 */
[----:B--2---:R-:W-:Y:S04]  /*20a30*/  STL [R1+0xc18], R48 ;  /* 0x000c183001007387 */ /* 0x004fe80000100800 */
[----:B------:R-:W-:Y:S04]  /*20a40*/  STL [R1+0xc08], R49 ;  /* 0x000c083101007387 */ /* 0x000fe80000100800 */
[----:B------:R-:W-:Y:S04]  /*20a50*/  STL [R1+0xbf4], R50 ;  /* 0x000bf43201007387 */ /* 0x000fe80000100800 */
[----:B------:R-:W-:Y:S04]  /*20a60*/  STL [R1+0xbec], R51 ;  /* 0x000bec3301007387 */ /* 0x000fe80000100800 */
[----:B------:R-:W-:Y:S04]  /*20a70*/  STL [R1+0xbf8], R51 ;  /* 0x000bf83301007387 */ /* 0x000fe80000100800 */
[----:B------:R-:W-:Y:S04]  /*20a80*/  STL.64 [R1+0xc10], R50 ;  /* 0x000c103201007387 */ /* 0x000fe80000100a00 */
[----:B---3--:R-:W-:Y:S04]  /*20a90*/  STL.64 [R1+0xc20], R44 ;  /* 0x000c202c01007387 */ /* 0x008fe80000100a00 */
[----:B------:R0:W-:Y:S04]  /*20aa0*/  STL [R1+0xc38], R44 ;  /* 0x000c382c01007387 */ /* 0x0001e80000100800 */
[----:B------:R1:W-:Y:S04]  /*20ab0*/  STL [R1+0xbfc], R46 ;  /* 0x000bfc2e01007387 */ /* 0x0003e80000100800 */
[----:B------:R-:W-:Y:S04]  /*20ac0*/  STL [R1+0xbf0], R47 ;  /* 0x000bf02f01007387 */ /* 0x000fe80000100800 */
[----:B------:R2:W-:Y:S04]  /*20ad0*/  STL [R1+0xc3c], R47 ;  /* 0x000c3c2f01007387 */ /* 0x0005e80000100800 */
[----:B0-----:R-:W3:Y:S04]  /*20ae0*/  LDL.LU R44, [R1+0x30] ;  /* 0x00003000012c7983 */ /* 0x001ee80000300800 */
[----:B------:R-:W3:Y:S04]  /*20af0*/  LDL.LU R45, [R1+0x34] ;  /* 0x00003400012d7983 */ /* 0x000ee80000300800 */
[----:B-1----:R-:W3:Y:S04]  /*20b00*/  LDL.LU R46, [R1+0x38] ;  /* 0x00003800012e7983 */ /* 0x002ee80000300800 */
[----:B--2---:R-:W3:Y:S04]  /*20b10*/  LDL.LU R47, [R1+0x3c] ;  /* 0x00003c00012f7983 */ /* 0x004ee80000300800 */
[----:B------:R-:W2:Y:S04]  /*20b20*/  LDL.LU R56, [R1+0x20] ;  /* 0x0000200001387983 */ /* 0x000ea80000300800 */
[----:B------:R-:W2:Y:S04]  /*20b30*/  LDL.LU R57, [R1+0x24] ;  /* 0x0000240001397983 */ /* 0x000ea80000300800 */
[----:B------:R-:W2:Y:S04]  /*20b40*/  LDL.LU R58, [R1+0x28] ;  /* 0x00002800013a7983 */ /* 0x000ea80000300800 */
[----:B------:R-:W2:Y:S04]  /*20b50*/  LDL.LU R59, [R1+0x2c] ;  /* 0x00002c00013b7983 */ /* 0x000ea80000300800 */
        /* <DEDUP_REMOVED lines=10> */
[----:B------:R-:W-:Y:S01]  /*20c00*/  LDS.128 R36, [R0] ;  /* 0x0000000000247984 */ /* 0x000fe20000000c00 */
        /* <DEDUP_REMOVED lines=29> */
[----:B------:R-:W4:Y:S04]  /*20de0*/  LDL R2, [R1+0x3c8] ;  /* 0x0003c80001027983 */ /* 0x000f280000100800 */
[----:B0-----:R-:W-:Y:S04]  /*20df0*/  STL.64 [R1+0xc00], R40 ;  /* 0x000c002801007387 */ /* 0x001fe80000100a00 */
[----:B------:R0:W-:Y:S04]  /*20e00*/  STL [R1+0xbe8], R43 ;  /* 0x000be82b01007387 */ /* 0x0001e80000100800 */
[----:B0-----:R-:W4:Y:S04]  /*20e10*/  LDL R43, [R1+0x3cc] ;  /* 0x0003cc00012b7983 */ /* 0x001f280000100800 */
[----:B-1----:R-:W-:Y:S04]  /*20e20*/  STL.64 [R1+0xc30], R32 ;  /* 0x000c302001007387 */ /* 0x002fe80000100a00 */
[----:B------:R-:W-:Y:S04]  /*20e30*/  STL.64 [R1+0xc28], R34 ;  /* 0x000c282201007387 */ /* 0x000fe80000100a00 */
[----:B------:R-:W4:Y:S04]  /*20e40*/  LDL.LU R48, [R1] ;  /* 0x0000000001307983 */ /* 0x000f280000300800 */
[----:B--2---:R-:W-:Y:S01]  /*20e50*/  STSM.16.M88.4 [R0], R56 ;  /* 0x0000003800007844 */ /* 0x004fe20000000200 */
[----:B------:R-:W-:-:S03]  /*20e60*/  NOP ;  /* 0x0000000000007918 */ /* 0x000fc60000000000 */
[----:B------:R-:W0:Y:S01]  /*20e70*/  LDS.128 R4, [R0] ;  /* 0x0000000000047984 */ /* 0x000e220000000c00 */
[----:B------:R-:W-:-:S03]  /*20e80*/  NOP ;  /* 0x0000000000007918 */ /* 0x000fc60000000000 */
[----:B---3--:R-:W-:Y:S04]  /*20e90*/  STSM.16.M88.4 [R0], R44 ;  /* 0x0000002c00007844 */ /* 0x008fe80000000200 */
[----:B0-----:R0:W-:Y:S04]  /*20ea0*/  STL [R1+0xbe4], R6 ;  /* 0x000be40601007387 */ /* 0x0011e80000100800 */
[----:B0-----:R-:W2:Y:S04]  /*20eb0*/  LDL.LU R6, [R1+0x3c0] ;  /* 0x0003c00001067983 */ /* 0x001ea80000300800 */
[----:B------:R0:W-:Y:S04]  /*20ec0*/  STL [R1+0xbe0], R7 ;  /* 0x000be00701007387 */ /* 0x0001e80000100800 */
[----:B0-----:R-:W3:Y:S04]  /*20ed0*/  LDL.LU R7, [R1+0x3c8] ;  /* 0x0003c80001077983 */ /* 0x001ee80000300800 */
[----:B------:R-:W3:Y:S04]  /*20ee0*/  LDL.LU R47, [R1+0xc3c] ;  /* 0x000c3c00012f7983 */ /* 0x000ee80000300800 */
[----:B------:R-:W3:Y:S01]  /*20ef0*/  LDL.LU R50, [R1+0x14] ;  /* 0x0000140001327983 */ /* 0x000ee20000300800 */
[----:B------:R-:W-:-:S03]  /*20f00*/  PRMT R34, R61, 0x7632, R34 ;  /* 0x000076323d227816 */ /* 0x000fc60000000022 */
[----:B------:R-:W3:Y:S04]  /*20f10*/  LDL.LU R49, [R1+0x4] ;  /* 0x0000040001317983 */ /* 0x000ee80000300800 */
[----:B------:R-:W3:Y:S01]  /*20f20*/  LDL.LU R51, [R1+0x18] ;  /* 0x0000180001337983 */ /* 0x000ee20000300800 */
[----:B----4-:R-:W-:-:S05]  /*20f30*/  IMAD R57, R2, UR4, RZ ;  /* 0x0000000402397c24 */ /* 0x010fca000f8e02ff */
[----:B------:R-:W-:Y:S01]  /*20f40*/  LEA R56, P5, R57, UR10, 0x1 ;  /* 0x0000000a39387c11 */ /* 0x000fe2000f8a08ff */
[C---:B------:R-:W-:Y:S01]  /*20f50*/  IMAD R3, R43.reuse, UR4, RZ ;  /* 0x000000042b037c24 */ /* 0x040fe2000f8e02ff */
[----:B------:R-:W-:Y:S01]  /*20f60*/  ISETP.GE.AND P0, PT, R43, UR8, PT ;  /* 0x000000082b007c0c */ /* 0x000fe2000bf06270 */
[----:B------:R-:W-:-:S03]  /*20f70*/  ULDC UR4, c[0x0][0x248] ;  /* 0x0000920000047ab9 */ /* 0x000fc60000000800 */
[----:B------:R-:W-:Y:S01]  /*20f80*/  LEA R2, P4, R3, UR10, 0x1 ;  /* 0x0000000a03027c11 */ /* 0x000fe2000f8808ff */
[----:B------:R-:W-:-:S03]  /*20f90*/  ULDC UR10, c[0x0][0x228] ;  /* 0x00008a00000a7ab9 */ /* 0x000fc60000000800 */
[----:B------:R-:W-:Y:S02]  /*20fa0*/  LEA.HI.X.SX32 R3, R3, UR11, 0x1, P4 ;  /* 0x0000000b03037c11 */ /* 0x000fe4000a0f0eff */
[----:B------:R-:W-:Y:S01]  /*20fb0*/  LEA.HI.X.SX32 R57, R57, UR11, 0x1, P5 ;  /* 0x0000000b39397c11 */ /* 0x000fe2000a8f0eff */
[----:B------:R-:W-:Y:S01]  /*20fc0*/  ULDC UR11, c[0x0][0x228] ;  /* 0x00008a00000b7ab9 */ /* 0x000fe20000000800 */
[----:B------:R-:W-:Y:S02]  /*20fd0*/  ISETP.LT.AND P5, PT, R43, UR8, !P1 ;  /* 0x000000082b007c0c */ /* 0x000fe4000cfa1270 */
[----:B------:R-:W-:Y:S02]  /*20fe0*/  PRMT R33, R48, 0x7632, R33 ;  /* 0x0000763230217816 */ /* 0x000fe40000000021 */
[C---:B--2---:R-:W-:Y:S01]  /*20ff0*/  ISETP.LT.AND P0, PT, R6.reuse, UR9, !P0 ;  /* 0x0000000906007c0c */ /* 0x044fe2000c701270 */
[----:B------:R-:W-:-:S04]  /*21000*/  IMAD R60, R6, UR4, RZ ;  /* 0x00000004063c7c24 */ /* 0x000fc8000f8e02ff */
[----:B------:R-:W-:Y:S01]  /*21010*/  IMAD.WIDE R58, R60, 0x2, R2 ;  /* 0x000000023c3a7825 */ /* 0x000fe200078e0202 */
[----:B------:R-:W-:Y:S01]  /*21020*/  NOP ;  /* 0x0000000000007918 */ /* 0x000fe20000000000 */
[----:B---3--:R-:W-:-:S04]  /*21030*/  ISETP.GE.AND P4, PT, R7, UR8, PT ;  /* 0x0000000807007c0c */ /* 0x008fc8000bf86270 */
[----:B------:R-:W-:Y:S02]  /*21040*/  ISETP.LT.AND P4, PT, R6, UR9, !P4 ;  /* 0x0000000906007c0c */ /* 0x000fe4000e781270 */
[----:B------:R-:W-:Y:S01]  /*21050*/  ISETP.LT.AND P1, PT, R7, UR8, !P1 ;  /* 0x0000000807007c0c */ /* 0x000fe2000cf21270 */
[C---:B------:R-:W-:Y:S02]  /*21060*/  VIADD R32, R60.reuse, UR4 ;  /* 0x000000043c207c36 */ /* 0x040fe40008000000 */
[----:B------:R-:W-:Y:S01]  /*21070*/  IMAD.WIDE R44, R60, 0x2, R56 ;  /* 0x000000023c2c7825 */ /* 0x000fe200078e0238 */
[----:B------:R0:W-:Y:S07]  /*21080*/  @P0 STG.E.U16 desc[UR6][R58.64], R61 ;  /* 0x0000003d3a000986 */ /* 0x0001ee000c101506 */
[----:B------:R-:W-:Y:S01]  /*21090*/  @P4 STG.E.U16 desc[UR6][R44.64], R34 ;  /* 0x000000222c004986 */ /* 0x000fe2000c101506 */
[----:B------:R-:W-:Y:S01]  /*210a0*/  ISETP.LT.AND P4, PT, R43, UR8, !P6 ;  /* 0x000000082b007c0c */ /* 0x000fe2000f781270 */
[----:B0-----:R-:W-:-:S04]  /*210b0*/  IMAD.WIDE R60, R32, 0x2, R2 ;  /* 0x00000002203c7825 */ /* 0x001fc800078e0202 */
[C---:B------:R-:W-:Y:S01]  /*210c0*/  IMAD.WIDE R58, R32.reuse, 0x2, R56 ;  /* 0x00000002203a7825 */ /* 0x040fe200078e0238 */
[----:B------:R0:W-:Y:S04]  /*210d0*/  @P5 STG.E.U16 desc[UR6][R60.64], R48 ;  /* 0x000000303c005986 */ /* 0x0001e8000c101506 */
[----:B------:R1:W-:Y:S04]  /*210e0*/  @P1 STG.E.U16 desc[UR6][R58.64], R33 ;  /* 0x000000213a001986 */ /* 0x0003e8000c101506 */
[----:B0-----:R-:W2:Y:S01]  /*210f0*/  LDL.LU R48, [R1+0x1c] ;  /* 0x00001c0001307983 */ /* 0x001ea20000300800 */
[----:B-1----:R-:W-:-:S04]  /*21100*/  VIADD R59, R32, UR4 ;  /* 0x00000004203b7c36 */ /* 0x002fc80008000000 */
[----:B------:R-:W-:-:S05]  /*21110*/  IMAD.WIDE R44, R59, 0x2, R2 ;  /* 0x000000023b2c7825 */ /* 0x000fca00078e0202 */
[----:B------:R0:W-:Y:S04]  /*21120*/  @P4 STG.E.U16 desc[UR6][R44.64], R50 ;  /* 0x000000322c004986 */ /* 0x0001e8000c101506 */
[----:B0-----:R-:W3:Y:S01]  /*21130*/  LDL.LU R44, [R1+0xc38] ;  /* 0x000c3800012c7983 */ /* 0x001ee20000300800 */
[----:B------:R-:W-:-:S03]  /*21140*/  ISETP.LT.AND P6, PT, R7, UR8, !P6 ;  /* 0x0000000807007c0c */ /* 0x000fc6000f7c1270 */
[----:B------:R-:W4:Y:S01]  /*21150*/  LDL.LU R46, [R1+0x8] ;  /* 0x00000800012e7983 */ /* 0x000f220000300800 */
[----:B------:R-:W-:Y:S01]  /*21160*/  ISETP.LT.AND P5, PT, R43, UR8, !P2 ;  /* 0x000000082b007c0c */ /* 0x000fe2000d7a1270 */
[----:B------:R-:W-:Y:S01]  /*21170*/  VIADD R60, R6, 0x5 ;  /* 0x00000005063c7836 */ /* 0x000fe20000000000 */
[----:B------:R-:W-:Y:S01]  /*21180*/  ISETP.LT.AND P2, PT, R7, UR8, !P2 ;  /* 0x0000000807007c0c */ /* 0x000fe2000d741270 */
[C---:B------:R-:W-:Y:S02]  /*21190*/  VIADD R58, R59.reuse, UR4 ;  /* 0x000000043b3a7c36 */ /* 0x040fe40008000000 */
[----:B------:R-:W-:Y:S01]  /*211a0*/  IMAD.WIDE R32, R59, 0x2, R56 ;  /* 0x000000023b207825 */ /* 0x000fe200078e0238 */
[----:B------:R-:W-:Y:S02]  /*211b0*/  PRMT R59, R50, 0x7632, R59 ;  /* 0x00007632323b7816 */ /* 0x000fe4000000003b */
[----:B------:R-:W-:Y:S01]  /*211c0*/  ISETP.GE.AND P1, PT, R60, UR9, PT ;  /* 0x000000093c007c0c */ /* 0x000fe2000bf26270 */
[----:B------:R-:W-:-:S02]  /*211d0*/  IMAD.WIDE R60, R58, 0x2, R2 ;  /* 0x000000023a3c7825 */ /* 0x000fc400078e0202 */
[----:B------:R0:W-:Y:S04]  /*211e0*/  @P6 STG.E.U16 desc[UR6][R32.64], R59 ;  /* 0x0000003b20006986 */ /* 0x0001e8000c101506 */
[----:B------:R-:W-:Y:S01]  /*211f0*/  @P5 STG.E.U16 desc[UR6][R60.64], R49 ;  /* 0x000000313c005986 */ /* 0x000fe2000c101506 */
[----:B0-----:R-:W-:-:S04]  /*21200*/  IMAD.WIDE R32, R58, 0x2, R56 ;  /* 0x000000023a207825 */ /* 0x001fc800078e0238 */
[----:B------:R-:W-:-:S05]  /*21210*/  VIADD R35, R6, 0x4 ;  /* 0x0000000406237836 */ /* 0x000fca0000000000 */
[----:B------:R-:W-:Y:S01]  /*21220*/  ISETP.GE.AND P0, PT, R35, UR9, PT ;  /* 0x0000000923007c0c */ /* 0x000fe2000bf06270 */
[----:B------:R-:W-:Y:S01]  /*21230*/  VIADD R34, R6, 0x6 ;  /* 0x0000000606227836 */ /* 0x000fe20000000000 */
[----:B---3--:R-:W-:-:S05]  /*21240*/  PRMT R44, R49, 0x7632, R44 ;  /* 0x00007632312c7816 */ /* 0x008fca000000002c */
[----:B------:R0:W-:Y:S04]  /*21250*/  @P2 STG.E.U16 desc[UR6][R32.64], R44 ;  /* 0x0000002c20002986 */ /* 0x0001e8000c101506 */
[----:B0-----:R-:W3:Y:S04]  /*21260*/  LDL.LU.64 R32, [R1+0xc30] ;  /* 0x000c300001207983 */ /* 0x001ee80000300a00 */
[----:B------:R-:W3:Y:S01]  /*21270*/  LDL.LU R49, [R1+0xc] ;  /* 0x00000c0001317983 */ /* 0x000ee20000300800 */
[----:B------:R-:W-:Y:S02]  /*21280*/  ISETP.LT.AND P6, PT, R43, UR8, !P0 ;  /* 0x000000082b007c0c */ /* 0x000fe4000c7c1270 */
[----:B------:R-:W-:-:S02]  /*21290*/  ISETP.LT.AND P0, PT, R7, UR8, !P0 ;  /* 0x0000000807007c0c */ /* 0x000fc4000c701270 */
[----:B------:R-:W-:Y:S02]  /*212a0*/  IADD3 R59, R58, UR4, RZ ;  /* 0x000000043a3b7c10 */ /* 0x000fe4000fffe0ff */
[----:B------:R-:W-:Y:S02]  /*212b0*/  ISETP.GE.AND P4, PT, R34, UR9, PT ;  /* 0x0000000922007c0c */ /* 0x000fe4000bf86270 */
[----:B------:R-:W-:Y:S01]  /*212c0*/  PRMT R58, R51, 0x7632, R58 ;  /* 0x00007632333a7816 */ /* 0x000fe2000000003a */
[----:B------:R-:W-:-:S04]  /*212d0*/  IMAD.WIDE R34, R59, 0x2, R2 ;  /* 0x000000023b227825 */ /* 0x000fc800078e0202 */
[----:B------:R-:W-:Y:S01]  /*212e0*/  IMAD.WIDE R60, R59, 0x2, R56 ;  /* 0x000000023b3c7825 */ /* 0x000fe200078e0238 */
[----:B------:R0:W-:Y:S01]  /*212f0*/  @P6 STG.E.U16 desc[UR6][R34.64], R51 ;  /* 0x0000003322006986 */ /* 0x0001e2000c101506 */
[----:B------:R-:W-:-:S03]  /*21300*/  ISETP.LT.AND P6, PT, R43, UR8, !P4 ;  /* 0x000000082b007c0c */ /* 0x000fc6000e7c1270 */
[----:B------:R1:W-:Y:S01]  /*21310*/  @P0 STG.E.U16 desc[UR6][R60.64], R58 ;  /* 0x0000003a3c000986 */ /* 0x0003e2000c101506 */
[----:B------:R-:W-:Y:S01]  /*21320*/  ISETP.LT.AND P0, PT, R43, UR8, !P1 ;  /* 0x000000082b007c0c */ /* 0x000fe2000cf01270 */
[----:B------:R-:W-:Y:S01]  /*21330*/  VIADD R45, R6, 0x7 ;  /* 0x00000007062d7836 */ /* 0x000fe20000000000 */
[----:B------:R-:W-:Y:S01]  /*21340*/  ISETP.LT.AND P1, PT, R7, UR8, !P1 ;  /* 0x0000000807007c0c */ /* 0x000fe2000cf21270 */
[----:B------:R-:W-:Y:S01]  /*21350*/  VIADD R59, R59, UR4 ;  /* 0x000000043b3b7c36 */ /* 0x000fe20008000000 */
[----:B------:R-:W-:Y:S02]  /*21360*/  ISETP.LT.AND P4, PT, R7, UR8, !P4 ;  /* 0x0000000807007c0c */ /* 0x000fe4000e781270 */
[----:B------:R-:W-:Y:S01]  /*21370*/  ISETP.GE.AND P5, PT, R45, UR9, PT ;  /* 0x000000092d007c0c */ /* 0x000fe2000bfa6270 */
[----:B0-----:R-:W-:-:S04]  /*21380*/  IMAD.WIDE R34, R59, 0x2, R2 ;  /* 0x000000023b227825 */ /* 0x001fc800078e0202 */
[C---:B-1----:R-:W-:Y:S02]  /*21390*/  VIADD R58, R59.reuse, UR4 ;  /* 0x000000043b3a7c36 */ /* 0x042fe40008000000 */
[----:B------:R-:W-:Y:S01]  /*213a0*/  IMAD.WIDE R44, R59, 0x2, R56 ;  /* 0x000000023b2c7825 */ /* 0x000fe200078e0238 */
[----:B----4-:R-:W-:-:S03]  /*213b0*/  PRMT R59, R46, 0x7632, R59 ;  /* 0x000076322e3b7816 */ /* 0x010fc6000000003b */
[----:B------:R-:W-:Y:S01]  /*213c0*/  IMAD.WIDE R50, R58, 0x2, R2 ;  /* 0x000000023a327825 */ /* 0x000fe200078e0202 */
[----:B--2---:R-:W-:Y:S01]  /*213d0*/  PRMT R40, R48, 0x7632, R40 ;  /* 0x0000763230287816 */ /* 0x004fe20000000028 */
[----:B------:R0:W-:Y:S02]  /*213e0*/  @P0 STG.E.U16 desc[UR6][R34.64], R46 ;  /* 0x0000002e22000986 */ /* 0x0001e4000c101506 */
[----:B------:R-:W-:Y:S02]  /*213f0*/  IMAD.WIDE R60, R58, 0x2, R56 ;  /* 0x000000023a3c7825 */ /* 0x000fe400078e0238 */
[----:B------:R-:W-:Y:S04]  /*21400*/  @P1 STG.E.U16 desc[UR6][R44.64], R59 ;  /* 0x0000003b2c001986 */ /* 0x000fe8000c101506 */
[----:B------:R1:W-:Y:S04]  /*21410*/  @P6 STG.E.U16 desc[UR6][R50.64], R48 ;  /* 0x0000003032006986 */ /* 0x0003e8000c101506 */
[----:B------:R2:W-:Y:S01]  /*21420*/  @P4 STG.E.U16 desc[UR6][R60.64], R40 ;  /* 0x000000283c004986 */ /* 0x0005e2000c101506 */
[----:B------:R-:W-:-:S03]  /*21430*/  ISETP.LT.AND P4, PT, R43, UR8, !P5 ;  /* 0x000000082b007c0c */ /* 0x000fc6000ef81270 */
[----:B0-----:R-:W4:Y:S01]  /*21440*/  LDL.LU.64 R34, [R1+0xc28] ;  /* 0x000c280001227983 */ /* 0x001f220000300a00 */
[----:B-1----:R-:W-:-:S03]  /*21450*/  VIADD R48, R6, 0xa ;  /* 0x0000000a06307836 */ /* 0x002fc60000000000 */
[----:B------:R-:W4:Y:S01]  /*21460*/  LDL.LU.64 R44, [R1+0xc20] ;  /* 0x000c2000012c7983 */ /* 0x000f220000300a00 */
[----:B------:R-:W-:Y:S01]  /*21470*/  VIADD R59, R58, UR4 ;  /* 0x000000043a3b7c36 */ /* 0x000fe20008000000 */
[----:B------:R-:W-:Y:S02]  /*21480*/  ISETP.GE.AND P1, PT, R48, UR9, PT ;  /* 0x0000000930007c0c */ /* 0x000fe4000bf26270 */
[----:B------:R-:W4:Y:S01]  /*21490*/  LDL.LU R48, [R1+0xc18] ;  /* 0x000c180001307983 */ /* 0x000f220000300800 */
[----:B------:R-:W-:Y:S02]  /*214a0*/  VIADD R41, R6, 0x8 ;  /* 0x0000000806297836 */ /* 0x000fe40000000000 */
[----:B------:R-:W-:-:S03]  /*214b0*/  IMAD.WIDE R50, R59, 0x2, R2 ;  /* 0x000000023b327825 */ /* 0x000fc600078e0202 */
[----:B------:R-:W-:Y:S01]  /*214c0*/  ISETP.GE.AND P2, PT, R41, UR9, PT ;  /* 0x0000000929007c0c */ /* 0x000fe2000bf46270 */
[----:B------:R-:W-:Y:S02]  /*214d0*/  VIADD R41, R6, 0x9 ;  /* 0x0000000906297836 */ /* 0x000fe40000000000 */
[----:B------:R-:W-:-:S03]  /*214e0*/  VIADD R58, R59, UR4 ;  /* 0x000000043b3a7c36 */ /* 0x000fc60008000000 */
[----:B------:R-:W-:Y:S01]  /*214f0*/  ISETP.GE.AND P0, PT, R41, UR9, PT ;  /* 0x0000000929007c0c */ /* 0x000fe2000bf06270 */
[----:B--2---:R-:W-:Y:S01]  /*21500*/  IMAD.WIDE R40, R59, 0x2, R56 ;  /* 0x000000023b287825 */ /* 0x004fe200078e0238 */
[----:B---3--:R0:W-:Y:S01]  /*21510*/  @P4 STG.E.U16 desc[UR6][R50.64], R49 ;  /* 0x0000003132004986 */ /* 0x0081e2000c101506 */
[----:B------:R-:W-:-:S03]  /*21520*/  PRMT R59, R49, 0x7632, R59 ;  /* 0x00007632313b7816 */ /* 0x000fc6000000003b */
[----:B0-----:R-:W2:Y:S04]  /*21530*/  LDL.LU.64 R50, [R1+0xc10] ;  /* 0x000c100001327983 */ /* 0x001ea80000300a00 */
[----:B------:R-:W3:Y:S01]  /*21540*/  LDL.LU R49, [R1+0xc08] ;  /* 0x000c080001317983 */ /* 0x000ee20000300800 */
[----:B------:R-:W-:Y:S02]  /*21550*/  ISETP.LT.AND P5, PT, R7, UR8, !P5 ;  /* 0x0000000807007c0c */ /* 0x000fe4000efa1270 */
[----:B------:R-:W-:Y:S02]  /*21560*/  ISETP.LT.AND P6, PT, R43, UR8, !P2 ;  /* 0x000000082b007c0c */ /* 0x000fe4000d7c1270 */
[----:B------:R-:W-:Y:S01]  /*21570*/  ISETP.LT.AND P2, PT, R7, UR8, !P2 ;  /* 0x0000000807007c0c */ /* 0x000fe2000d741270 */
[----:B------:R-:W-:-:S08]  /*21580*/  IMAD.WIDE R60, R58, 0x2, R2 ;  /* 0x000000023a3c7825 */ /* 0x000fd000078e0202 */
[----:B------:R0:W-:Y:S01]  /*21590*/  @P5 STG.E.U16 desc[UR6][R40.64], R59 ;  /* 0x0000003b28005986 */ /* 0x0001e2000c101506 */
[----:B------:R-:W-:Y:S02]  /*215a0*/  ISETP.LT.AND P5, PT, R43, UR8, !P0 ;  /* 0x000000082b007c0c */ /* 0x000fe4000c7a1270 */
[----:B------:R-:W-:Y:S01]  /*215b0*/  ISETP.LT.AND P0, PT, R7, UR8, !P0 ;  /* 0x0000000807007c0c */ /* 0x000fe2000c701270 */
[----:B------:R-:W-:-:S05]  /*215c0*/  VIADD R46, R6, 0xb ;  /* 0x0000000b062e7836 */ /* 0x000fca0000000000 */
[----:B------:R-:W-:Y:S02]  /*215d0*/  ISETP.GE.AND P4, PT, R46, UR9, PT ;  /* 0x000000092e007c0c */ /* 0x000fe4000bf86270 */
[----:B------:R-:W-:Y:S01]  /*215e0*/  IADD3 R46, R6, 0xd, RZ ;  /* 0x0000000d062e7810 */ /* 0x000fe20007ffe0ff */
[----:B----4-:R1:W-:Y:S01]  /*215f0*/  @P6 STG.E.U16 desc[UR6][R60.64], R48 ;  /* 0x000000303c006986 */ /* 0x0103e2000c101506 */
[----:B0-----:R-:W-:Y:S02]  /*21600*/  PRMT R59, R48, 0x7632, R59 ;  /* 0x00007632303b7816 */ /* 0x001fe4000000003b */
[----:B------:R-:W-:Y:S01]  /*21610*/  ISETP.LT.AND P6, PT, R43, UR8, !P1 ;  /* 0x000000082b007c0c */ /* 0x000fe2000cfc1270 */
[----:B-1----:R-:W-:-:S04]  /*21620*/  IMAD.WIDE R60, R58, 0x2, R56 ;  /* 0x000000023a3c7825 */ /* 0x002fc800078e0238 */
[----:B------:R-:W-:Y:S02]  /*21630*/  VIADD R48, R6, 0xc ;  /* 0x0000000c06307836 */ /* 0x000fe40000000000 */
[----:B------:R-:W-:Y:S01]  /*21640*/  VIADD R58, R58, UR4 ;  /* 0x000000043a3a7c36 */ /* 0x000fe20008000000 */
[----:B------:R0:W-:Y:S02]  /*21650*/  @P2 STG.E.U16 desc[UR6][R60.64], R59 ;  /* 0x0000003b3c002986 */ /* 0x0001e4000c101506 */
[----:B------:R-:W-:Y:S01]  /*21660*/  ISETP.GE.AND P2, PT, R48, UR9, PT ;  /* 0x0000000930007c0c */ /* 0x000fe2000bf46270 */
[C---:B------:R-:W-:Y:S01]  /*21670*/  VIADD R48, R58.reuse, UR4 ;  /* 0x000000043a307c36 */ /* 0x040fe20008000000 */
[----:B------:R-:W-:Y:S01]  /*21680*/  ISETP.LT.AND P1, PT, R7, UR8, !P1 ;  /* 0x0000000807007c0c */ /* 0x000fe2000cf21270 */
[----:B------:R-:W-:-:S04]  /*21690*/  IMAD.WIDE R40, R58, 0x2, R2 ;  /* 0x000000023a287825 */ /* 0x000fc800078e0202 */
[----:B0-----:R-:W-:Y:S01]  /*216a0*/  IMAD.WIDE R60, R58, 0x2, R56 ;  /* 0x000000023a3c7825 */ /* 0x001fe200078e0238 */
[----:B------:R0:W-:Y:S03]  /*216b0*/  @P5 STG.E.U16 desc[UR6][R40.64], R44 ;  /* 0x0000002c28005986 */ /* 0x0001e6000c101506 */
[----:B------:R-:W-:Y:S01]  /*216c0*/  IMAD.WIDE R58, R48, 0x2, R2 ;  /* 0x00000002303a7825 */ /* 0x000fe200078e0202 */
[----:B------:R-:W-:Y:S01]  /*216d0*/  ISETP.GE.AND P5, PT, R46, UR9, PT ;  /* 0x000000092e007c0c */ /* 0x000fe2000bfa6270 */
[----:B0-----:R-:W4:Y:S04]  /*216e0*/  LDL.LU.64 R40, [R1+0xc00] ;  /* 0x000c000001287983 */ /* 0x001f280000300a00 */
[----:B------:R-:W4:Y:S01]  /*216f0*/  LDL.LU R46, [R1+0xbfc] ;  /* 0x000bfc00012e7983 */ /* 0x000f220000300800 */
[----:B--2---:R-:W-:-:S05]  /*21700*/  PRMT R50, R44, 0x7632, R50 ;  /* 0x000076322c327816 */ /* 0x004fca0000000032 */
[----:B------:R0:W-:Y:S01]  /*21710*/  @P0 STG.E.U16 desc[UR6][R60.64], R50 ;  /* 0x000000323c000986 */ /* 0x0001e2000c101506 */
[----:B---3--:R-:W-:-:S03]  /*21720*/  PRMT R51, R49, 0x7632, R51 ;  /* 0x0000763231337816 */ /* 0x008fc60000000033 */
[----:B------:R1:W-:Y:S01]  /*21730*/  @P6 STG.E.U16 desc[UR6][R58.64], R49 ;  /* 0x000000313a006986 */ /* 0x0003e2000c101506 */
[----:B0-----:R-:W-:Y:S02]  /*21740*/  VIADD R50, R6, 0xe ;  /* 0x0000000e06327836 */ /* 0x001fe40000000000 */
[----:B-1----:R-:W-:-:S05]  /*21750*/  IMAD.WIDE R58, R48, 0x2, R56 ;  /* 0x00000002303a7825 */ /* 0x002fca00078e0238 */
[----:B------:R0:W-:Y:S01]  /*21760*/  @P1 STG.E.U16 desc[UR6][R58.64], R51 ;  /* 0x000000333a001986 */ /* 0x0001e2000c101506 */
[----:B------:R-:W-:-:S03]  /*21770*/  ISETP.GE.AND P1, PT, R50, UR9, PT ;  /* 0x0000000932007c0c */ /* 0x000fc6000bf26270 */
[----:B0-----:R-:W2:Y:S04]  /*21780*/  LDL.LU R51, [R1+0xbf8] ;  /* 0x000bf80001337983 */ /* 0x001ea80000300800 */
[----:B------:R-:W2:Y:S01]  /*21790*/  LDL.LU R50, [R1+0xbf4] ;  /* 0x000bf40001327983 */ /* 0x000ea20000300800 */
[----:B------:R-:W-:Y:S01]  /*217a0*/  ISETP.LT.AND P6, PT, R43, UR8, !P4 ;  /* 0x000000082b007c0c */ /* 0x000fe2000e7c1270 */
[----:B------:R-:W-:Y:S01]  /*217b0*/  VIADD R44, R48, UR4 ;  /* 0x00000004302c7c36 */ /* 0x000fe20008000000 */
[----:B------:R-:W-:Y:S02]  /*217c0*/  ISETP.LT.AND P4, PT, R7, UR8, !P4 ;  /* 0x0000000807007c0c */ /* 0x000fe4000e781270 */
[----:B------:R-:W-:Y:S01]  /*217d0*/  ISETP.LT.AND P0, PT, R43, UR8, !P2 ;  /* 0x000000082b007c0c */ /* 0x000fe2000d701270 */
[----:B------:R-:W-:Y:S01]  /*217e0*/  IMAD.WIDE R60, R44, 0x2, R2 ;  /* 0x000000022c3c7825 */ /* 0x000fe200078e0202 */
[----:B------:R-:W-:-:S03]  /*217f0*/  ISETP.LT.AND P2, PT, R7, UR8, !P2 ;  /* 0x0000000807007c0c */ /* 0x000fc6000d741270 */
[C---:B------:R-:W-:Y:S01]  /*21800*/  VIADD R58, R44.reuse, UR4 ;  /* 0x000000042c3a7c36 */ /* 0x040fe20008000000 */
[----:B------:R-:W-:Y:S01]  /*21810*/  PRMT R47, R45, 0x7632, R47 ;  /* 0x000076322d2f7816 */ /* 0x000fe2000000002f */
[----:B------:R-:W-:Y:S02]  /*21820*/  IMAD.WIDE R48, R44, 0x2, R56 ;  /* 0x000000022c307825 */ /* 0x000fe400078e0238 */
[----:B------:R0:W-:Y:S04]  /*21830*/  @P6 STG.E.U16 desc[UR6][R60.64], R45 ;  /* 0x0000002d3c006986 */ /* 0x0001e8000c101506 */
[----:B------:R1:W-:Y:S01]  /*21840*/  @P4 STG.E.U16 desc[UR6][R48.64], R47 ;  /* 0x0000002f30004986 */ /* 0x0003e2000c101506 */
[----:B0-----:R-:W-:-:S04]  /*21850*/  IMAD.WIDE R44, R58, 0x2, R2 ;  /* 0x000000023a2c7825 */ /* 0x001fc800078e0202 */
[C---:B------:R-:W-:Y:S01]  /*21860*/  VIADD R60, R58.reuse, UR4 ;  /* 0x000000043a3c7c36 */ /* 0x040fe20008000000 */
[----:B-1----:R-:W3:Y:S01]  /*21870*/  LDL.LU R47, [R1+0xbf0] ;  /* 0x000bf000012f7983 */ /* 0x002ee20000300800 */
[----:B------:R-:W-:Y:S01]  /*21880*/  IMAD.WIDE R58, R58, 0x2, R56 ;  /* 0x000000023a3a7825 */ /* 0x000fe200078e0238 */
[----:B--2---:R-:W-:Y:S02]  /*21890*/  PRMT R51, R50, 0x7632, R51 ;  /* 0x0000763232337816 */ /* 0x004fe40000000033 */
[----:B------:R-:W-:Y:S04]  /*218a0*/  @P0 STG.E.U16 desc[UR6][R44.64], R50 ;  /* 0x000000322c000986 */ /* 0x000fe8000c101506 */
[----:B------:R0:W-:Y:S04]  /*218b0*/  @P2 STG.E.U16 desc[UR6][R58.64], R51 ;  /* 0x000000333a002986 */ /* 0x0001e8000c101506 */
[----:B0-----:R-:W2:Y:S01]  /*218c0*/  LDL.LU R51, [R1+0xbec] ;  /* 0x000bec0001337983 */ /* 0x001ea20000300800 */
[----:B------:R-:W-:-:S02]  /*218d0*/  ISETP.LT.AND P6, PT, R43, UR8, !P5 ;  /* 0x000000082b007c0c */ /* 0x000fc4000efc1270 */
[----:B------:R-:W-:Y:S01]  /*218e0*/  ISETP.LT.AND P5, PT, R7, UR8, !P5 ;  /* 0x0000000807007c0c */ /* 0x000fe2000efa1270 */
[----:B------:R-:W-:Y:S02]  /*218f0*/  VIADD R48, R6, 0xf ;  /* 0x0000000f06307836 */ /* 0x000fe40000000000 */
[----:B------:R-:W-:Y:S01]  /*21900*/  IMAD.WIDE R44, R60, 0x2, R2 ;  /* 0x000000023c2c7825 */ /* 0x000fe200078e0202 */
[----:B------:R-:W-:Y:S02]  /*21910*/  ISETP.LT.AND P2, PT, R43, UR8, !P1 ;  /* 0x000000082b007c0c */ /* 0x000fe4000cf41270 */
[----:B------:R-:W-:Y:S01]  /*21920*/  ISETP.GE.AND P4, PT, R48, UR9, PT ;  /* 0x0000000930007c0c */ /* 0x000fe2000bf86270 */
[----:B------:R-:W-:Y:S01]  /*21930*/  IMAD.WIDE R48, R60, 0x2, R56 ;  /* 0x000000023c307825 */ /* 0x000fe200078e0238 */
[----:B----4-:R-:W-:Y:S02]  /*21940*/  PRMT R61, R46, 0x7632, R61 ;  /* 0x000076322e3d7816 */ /* 0x010fe4000000003d */
[----:B------:R-:W-:Y:S01]  /*21950*/  ISETP.LT.AND P1, PT, R7, UR8, !P1 ;  /* 0x0000000807007c0c */ /* 0x000fe2000cf21270 */
[----:B------:R0:W-:Y:S01]  /*21960*/  @P6 STG.E.U16 desc[UR6][R44.64], R46 ;  /* 0x0000002e2c006986 */ /* 0x0001e2000c101506 */
[----:B------:R-:W-:-:S03]  /*21970*/  VIADD R50, R6, 0x10 ;  /* 0x0000001006327836 */ /* 0x000fc60000000000 */
[----:B------:R1:W-:Y:S01]  /*21980*/  @P5 STG.E.U16 desc[UR6][R48.64], R61 ;  /* 0x0000003d30005986 */ /* 0x0003e2000c101506 */
[----:B------:R-:W-:Y:S01]  /*21990*/  ISETP.LT.AND P5, PT, R43, UR8, !P4 ;  /* 0x000000082b007c0c */ /* 0x000fe2000e7a1270 */
[----:B0-----:R-:W-:Y:S01]  /*219a0*/  VIADD R46, R60, UR4 ;  /* 0x000000043c2e7c36 */ /* 0x001fe20008000000 */
[----:B------:R-:W-:-:S03]  /*219b0*/  ISETP.LT.AND P4, PT, R7, UR8, !P4 ;  /* 0x0000000807007c0c */ /* 0x000fc6000e781270 */
[----:B-1----:R-:W-:Y:S01]  /*219c0*/  IMAD.WIDE R48, R46, 0x2, R2 ;  /* 0x000000022e307825 */ /* 0x002fe200078e0202 */
[----:B------:R-:W-:-:S03]  /*219d0*/  ISETP.GE.AND P0, PT, R50, UR9, PT ;  /* 0x0000000932007c0c */ /* 0x000fc6000bf06270 */
[----:B------:R-:W-:-:S04]  /*219e0*/  IMAD.WIDE R44, R46, 0x2, R56 ;  /* 0x000000022e2c7825 */ /* 0x000fc800078e0238 */
[----:B------:R-:W-:Y:S02]  /*219f0*/  VIADD R46, R46, UR4 ;  /* 0x000000042e2e7c36 */ /* 0x000fe40008000000 */
[C---:B------:R-:W-:Y:S02]  /*21a00*/  VIADD R50, R6.reuse, 0x11 ;  /* 0x0000001106327836 */ /* 0x040fe40000000000 */
[----:B------:R-:W-:-:S03]  /*21a10*/  VIADD R58, R6, 0x12 ;  /* 0x00000012063a7836 */ /* 0x000fc60000000000 */
[----:B------:R-:W-:Y:S01]  /*21a20*/  ISETP.GE.AND P6, PT, R50, UR9, PT ;  /* 0x0000000932007c0c */ /* 0x000fe2000bfc6270 */
[----:B------:R-:W-:Y:S01]  /*21a30*/  VIADD R50, R6, 0x13 ;  /* 0x0000001306327836 */ /* 0x000fe20000000000 */
[----:B--2---:R-:W-:Y:S01]  /*21a40*/  PRMT R59, R51, 0x7632, R59 ;  /* 0x00007632333b7816 */ /* 0x004fe2000000003b */
[----:B------:R0:W-:Y:S01]  /*21a50*/  @P2 STG.E.U16 desc[UR6][R48.64], R51 ;  /* 0x0000003330002986 */ /* 0x0001e2000c101506 */
[----:B------:R-:W-:-:S03]  /*21a60*/  ISETP.GE.AND P2, PT, R58, UR9, PT ;  /* 0x000000093a007c0c */ /* 0x000fc6000bf46270 */
[----:B------:R1:W-:Y:S01]  /*21a70*/  @P1 STG.E.U16 desc[UR6][R44.64], R59 ;  /* 0x0000003b2c001986 */ /* 0x0003e2000c101506 */
[----:B------:R-:W-:Y:S02]  /*21a80*/  ISETP.LT.AND P1, PT, R43, UR8, !P0 ;  /* 0x000000082b007c0c */ /* 0x000fe4000c721270 */
[----:B------:R-:W-:Y:S02]  /*21a90*/  ISETP.LT.AND P0, PT, R7, UR8, !P0 ;  /* 0x0000000807007c0c */ /* 0x000fe4000c701270 */
[----:B---3--:R-:W-:Y:S01]  /*21aa0*/  PRMT R58, R47, 0x7632, R58 ;  /* 0x000076322f3a7816 */ /* 0x008fe2000000003a */
[----:B0-----:R-:W-:-:S04]  /*21ab0*/  IMAD.WIDE R48, R46, 0x2, R56 ;  /* 0x000000022e307825 */ /* 0x001fc800078e0238 */
[----:B-1----:R-:W-:-:S04]  /*21ac0*/  IMAD.WIDE R44, R46, 0x2, R2 ;  /* 0x000000022e2c7825 */ /* 0x002fc800078e0202 */
[----:B------:R-:W-:Y:S01]  /*21ad0*/  VIADD R46, R46, UR4 ;  /* 0x000000042e2e7c36 */ /* 0x000fe20008000000 */
[----:B------:R0:W-:Y:S01]  /*21ae0*/  @P5 STG.E.U16 desc[UR6][R44.64], R47 ;  /* 0x0000002f2c005986 */ /* 0x0001e2000c101506 */
[----:B------:R-:W-:Y:S02]  /*21af0*/  ISETP.LT.AND P5, PT, R43, UR8, !P6 ;  /* 0x000000082b007c0c */ /* 0x000fe4000f7a1270 */
[----:B------:R-:W-:Y:S01]  /*21b00*/  ISETP.LT.AND P6, PT, R7, UR8, !P6 ;  /* 0x0000000807007c0c */ /* 0x000fe2000f7c1270 */
[----:B------:R1:W-:Y:S01]  /*21b10*/  @P4 STG.E.U16 desc[UR6][R48.64], R58 ;  /* 0x0000003a30004986 */ /* 0x0003e2000c101506 */
[----:B------:R-:W-:Y:S02]  /*21b20*/  PRMT R51, R40, 0x7632, R51 ;  /* 0x0000763228337816 */ /* 0x000fe40000000033 */
[C---:B------:R-:W-:Y:S01]  /*21b30*/  IADD3 R59, R46.reuse, UR4, RZ ;  /* 0x000000042e3b7c10 */ /* 0x040fe2000fffe0ff */
[----:B0-----:R-:W-:-:S04]  /*21b40*/  IMAD.WIDE R44, R46, 0x2, R2 ;  /* 0x000000022e2c7825 */ /* 0x001fc800078e0202 */
[----:B-1----:R-:W-:Y:S01]  /*21b50*/  IMAD.WIDE R48, R46, 0x2, R56 ;  /* 0x000000022e307825 */ /* 0x002fe200078e0238 */
[----:B------:R0:W-:Y:S01]  /*21b60*/  @P1 STG.E.U16 desc[UR6][R44.64], R40 ;  /* 0x000000282c001986 */ /* 0x0001e2000c101506 */
[----:B------:R-:W-:Y:S02]  /*21b70*/  ISETP.GE.AND P4, PT, R50, UR9, PT ;  /* 0x0000000932007c0c */ /* 0x000fe4000bf86270 */
[----:B------:R-:W-:Y:S01]  /*21b80*/  IMAD.WIDE R46, R59, 0x2, R2 ;  /* 0x000000023b2e7825 */ /* 0x000fe200078e0202 */
[----:B------:R1:W-:Y:S01]  /*21b90*/  @P0 STG.E.U16 desc[UR6][R48.64], R51 ;  /* 0x0000003330000986 */ /* 0x0003e2000c101506 */
[----:B------:R-:W-:Y:S01]  /*21ba0*/  ISETP.LT.AND P1, PT, R43, UR8, !P2 ;  /* 0x000000082b007c0c */ /* 0x000fe2000d721270 */
[----:B------:R-:W-:Y:S02]  /*21bb0*/  ULDC UR8, c[0x0][0x228] ;  /* 0x00008a0000087ab9 */ /* 0x000fe40000000800 */
[----:B------:R-:W-:Y:S01]  /*21bc0*/  @P5 STG.E.U16 desc[UR6][R46.64], R32 ;  /* 0x000000202e005986 */ /* 0x000fe2000c101506 */
[----:B0-----:R-:W-:-:S03]  /*21bd0*/  PRMT R45, R32, 0x7632, R45 ;  /* 0x00007632202d7816 */ /* 0x001fc6000000002d */
[----:B------:R-:W2:Y:S01]  /*21be0*/  LDL.LU R43, [R1+0xbe8] ;  /* 0x000be800012b7983 */ /* 0x000ea20000300800 */
[----:B-1----:R-:W-:-:S05]  /*21bf0*/  IMAD.WIDE R50, R59, 0x2, R56 ;  /* 0x000000023b327825 */ /* 0x002fca00078e0238 */
[----:B------:R0:W-:Y:S04]  /*21c00*/  @P6 STG.E.U16 desc[UR6][R50.64], R45 ;  /* 0x0000002d32006986 */ /* 0x0001e8000c101506 */
[----:B0-----:R-:W3:Y:S01]  /*21c10*/  LDL.LU R51, [R1+0x3cc] ;  /* 0x0003cc0001337983 */ /* 0x001ee20000300800 */
[C---:B------:R-:W-:Y:S02]  /*21c20*/  VIADD R58, R6.reuse, 0x14 ;  /* 0x00000014063a7836 */ /* 0x040fe40000000000 */
[----:B------:R-:W-:Y:S01]  /*21c30*/  VIADD R60, R59, UR4 ;  /* 0x000000043b3c7c36 */ /* 0x000fe20008000000 */
[----:B------:R-:W-:Y:S01]  /*21c40*/  ISETP.LT.AND P2, PT, R7, UR5, !P2 ;  /* 0x0000000507007c0c */ /* 0x000fe2000d741270 */
[----:B------:R-:W-:Y:S01]  /*21c50*/  VIADD R61, R6, 0x15 ;  /* 0x00000015063d7836 */ /* 0x000fe20000000000 */
[----:B------:R-:W-:Y:S01]  /*21c60*/  ISETP.GE.AND P0, PT, R58, UR9, PT ;  /* 0x000000093a007c0c */ /* 0x000fe2000bf06270 */
[----:B------:R-:W-:Y:S01]  /*21c70*/  IMAD.WIDE R58, R60, 0x2, R2 ;  /* 0x000000023c3a7825 */ /* 0x000fe200078e0202 */
[----:B------:R-:W-:-:S03]  /*21c80*/  ULDC UR5, c[0x0][0x228] ;  /* 0x00008a0000057ab9 */ /* 0x000fc60000000800 */
[----:B------:R-:W-:Y:S01]  /*21c90*/  VIADD R40, R6, 0x16 ;  /* 0x0000001606287836 */ /* 0x000fe20000000000 */
[----:B------:R-:W-:Y:S01]  /*21ca0*/  ISETP.GE.AND P5, PT, R61, UR9, PT ;  /* 0x000000093d007c0c */ /* 0x000fe2000bfa6270 */
[C---:B------:R-:W-:Y:S01]  /*21cb0*/  VIADD R61, R60.reuse, UR4 ;  /* 0x000000043c3d7c36 */ /* 0x040fe20008000000 */
[----:B------:R0:W-:Y:S01]  /*21cc0*/  @P1 STG.E.U16 desc[UR6][R58.64], R41 ;  /* 0x000000293a001986 */ /* 0x0001e2000c101506 */
[----:B------:R-:W-:Y:S01]  /*21cd0*/  IMAD.WIDE R44, R60, 0x2, R56 ;  /* 0x000000023c2c7825 */ /* 0x000fe200078e0238 */
[----:B------:R-:W-:Y:S02]  /*21ce0*/  ISETP.GE.AND P1, PT, R40, UR9, PT ;  /* 0x0000000928007c0c */ /* 0x000fe4000bf26270 */
[----:B------:R-:W-:Y:S01]  /*21cf0*/  PRMT R40, R41, 0x7632, R40 ;  /* 0x0000763229287816 */ /* 0x000fe20000000028 */
[----:B------:R-:W-:Y:S01]  /*21d00*/  IMAD.WIDE R46, R61, 0x2, R2 ;  /* 0x000000023d2e7825 */ /* 0x000fe200078e0202 */
[----:B------:R-:W-:-:S03]  /*21d10*/  PRMT R50, R33, 0x7632, R50 ;  /* 0x0000763221327816 */ /* 0x000fc60000000032 */
[----:B------:R1:W-:Y:S01]  /*21d20*/  @P2 STG.E.U16 desc[UR6][R44.64], R40 ;  /* 0x000000282c002986 */ /* 0x0003e2000c101506 */
[----:B------:R-:W-:-:S04]  /*21d30*/  IMAD.WIDE R48, R61, 0x2, R56 ;  /* 0x000000023d307825 */ /* 0x000fc800078e0238 */
[----:B------:R-:W-:Y:S02]  /*21d40*/  VIADD R32, R6, 0x17 ;  /* 0x0000001706207836 */ /* 0x000fe40000000000 */
[----:B0-----:R-:W-:-:S03]  /*21d50*/  VIADD R41, R61, UR4 ;  /* 0x000000043d297c36 */ /* 0x001fc60008000000 */
[----:B------:R-:W-:Y:S01]  /*21d60*/  ISETP.GE.AND P2, PT, R32, UR9, PT ;  /* 0x0000000920007c0c */ /* 0x000fe2000bf46270 */
[----:B-1----:R-:W-:Y:S01]  /*21d70*/  VIADD R44, R6, 0x18 ;  /* 0x00000018062c7836 */ /* 0x002fe20000000000 */
[----:B---3--:R-:W-:Y:S01]  /*21d80*/  ISETP.LT.AND P6, PT, R51, UR8, !P4 ;  /* 0x0000000833007c0c */ /* 0x008fe2000e7c1270 */
[----:B------:R-:W-:Y:S01]  /*21d90*/  ULDC UR8, c[0x0][0x228] ;  /* 0x00008a0000087ab9 */ /* 0x000fe20000000800 */
[----:B------:R-:W-:Y:S01]  /*21da0*/  ISETP.LT.AND P4, PT, R7, UR10, !P4 ;  /* 0x0000000a07007c0c */ /* 0x000fe2000e781270 */
[----:B------:R-:W-:-:S10]  /*21db0*/  ULDC UR10, c[0x0][0x228] ;  /* 0x00008a00000a7ab9 */ /* 0x000fd40000000800 */
[----:B------:R0:W-:Y:S01]  /*21dc0*/  @P6 STG.E.U16 desc[UR6][R46.64], R33 ;  /* 0x000000212e006986 */ /* 0x0001e2000c101506 */
[----:B------:R-:W-:Y:S01]  /*21dd0*/  ISETP.LT.AND P6, PT, R51, UR5, !P0 ;  /* 0x0000000533007c0c */ /* 0x000fe2000c7c1270 */
[----:B------:R-:W-:Y:S02]  /*21de0*/  ULDC UR5, c[0x0][0x228] ;  /* 0x00008a0000057ab9 */ /* 0x000fe40000000800 */
[----:B------:R1:W-:Y:S01]  /*21df0*/  @P4 STG.E.U16 desc[UR6][R48.64], R50 ;  /* 0x0000003230004986 */ /* 0x0003e2000c101506 */
[----:B------:R-:W-:Y:S01]  /*21e00*/  ISETP.LT.AND P0, PT, R7, UR5, !P0 ;  /* 0x0000000507007c0c */ /* 0x000fe2000c701270 */
[----:B------:R-:W-:Y:S01]  /*21e10*/  ULDC UR5, c[0x0][0x228] ;  /* 0x00008a0000057ab9 */ /* 0x000fe20000000800 */
[----:B------:R-:W-:Y:S01]  /*21e20*/  ISETP.LT.AND P4, PT, R51, UR8, !P5 ;  /* 0x0000000833007c0c */ /* 0x000fe2000ef81270 */
[----:B------:R-:W-:Y:S01]  /*21e30*/  ULDC UR8, c[0x0][0x228] ;  /* 0x00008a0000087ab9 */ /* 0x000fe20000000800 */
[----:B0-----:R-:W-:-:S04]  /*21e40*/  IMAD.WIDE R32, R41, 0x2, R2 ;  /* 0x0000000229207825 */ /* 0x001fc800078e0202 */
[C---:B------:R-:W-:Y:S01]  /*21e50*/  VIADD R47, R41.reuse, UR4 ;  /* 0x00000004292f7c36 */ /* 0x040fe20008000000 */
[----:B------:R0:W-:Y:S01]  /*21e60*/  @P6 STG.E.U16 desc[UR6][R32.64], R42 ;  /* 0x0000002a20006986 */ /* 0x0001e2000c101506 */
[----:B------:R-:W-:Y:S01]  /*21e70*/  IMAD.WIDE R40, R41, 0x2, R56 ;  /* 0x0000000229287825 */ /* 0x000fe200078e0238 */
[----:B-1----:R-:W-:Y:S02]  /*21e80*/  PRMT R49, R42, 0x7632, R49 ;  /* 0x000076322a317816 */ /* 0x002fe40000000031 */
[----:B------:R-:W-:Y:S01]  /*21e90*/  ISETP.GE.AND P6, PT, R44, UR9, PT ;  /* 0x000000092c007c0c */ /* 0x000fe2000bfc6270 */
[----:B------:R-:W-:Y:S01]  /*21ea0*/  IMAD.WIDE R44, R47, 0x2, R2 ;  /* 0x000000022f2c7825 */ /* 0x000fe200078e0202 */
[----:B------:R-:W-:Y:S01]  /*21eb0*/  ISETP.LT.AND P5, PT, R7, UR5, !P5 ;  /* 0x0000000507007c0c */ /* 0x000fe2000efa1270 */
[----:B------:R1:W-:Y:S01]  /*21ec0*/  @P0 STG.E.U16 desc[UR6][R40.64], R49 ;  /* 0x0000003128000986 */ /* 0x0003e2000c101506 */
[----:B------:R-:W-:-:S03]  /*21ed0*/  ULDC UR5, c[0x0][0x228] ;  /* 0x00008a0000057ab9 */ /* 0x000fc60000000800 */
[----:B------:R2:W-:Y:S01]  /*21ee0*/  @P4 STG.E.U16 desc[UR6][R44.64], R34 ;  /* 0x000000222c004986 */ /* 0x0005e2000c101506 */
[----:B------:R-:W-:Y:S01]  /*21ef0*/  ISETP.LT.AND P4, PT, R51, UR5, !P1 ;  /* 0x0000000533007c0c */ /* 0x000fe2000cf81270 */
[----:B------:R-:W-:Y:S01]  /*21f00*/  ULDC UR5, c[0x0][0x228] ;  /* 0x00008a0000057ab9 */ /* 0x000fe20000000800 */
[----:B------:R-:W-:Y:S01]  /*21f10*/  ISETP.LT.AND P1, PT, R7, UR8, !P1 ;  /* 0x0000000807007c0c */ /* 0x000fe2000cf21270 */
[----:B------:R-:W-:Y:S01]  /*21f20*/  ULDC UR8, c[0x0][0x228] ;  /* 0x00008a0000087ab9 */ /* 0x000fe20000000800 */
[----:B0-----:R-:W-:Y:S01]  /*21f30*/  PRMT R33, R34, 0x7632, R33 ;  /* 0x0000763222217816 */ /* 0x001fe20000000021 */
[----:B-1----:R-:W-:-:S04]  /*21f40*/  IMAD.WIDE R48, R47, 0x2, R56 ;  /* 0x000000022f307825 */ /* 0x002fc800078e0238 */
[----:B------:R-:W-:Y:S01]  /*21f50*/  VIADD R47, R47, UR4 ;  /* 0x000000042f2f7c36 */ /* 0x000fe20008000000 */
[----:B------:R0:W-:Y:S01]  /*21f60*/  @P5 STG.E.U16 desc[UR6][R48.64], R33 ;  /* 0x0000002130005986 */ /* 0x0001e2000c101506 */
[----:B------:R-:W-:Y:S01]  /*21f70*/  ISETP.LT.AND P5, PT, R51, UR5, !P2 ;  /* 0x0000000533007c0c */ /* 0x000fe2000d7a1270 */
[----:B------:R-:W-:Y:S01]  /*21f80*/  VIADD R46, R6, 0x19 ;  /* 0x00000019062e7836 */ /* 0x000fe20000000000 */
[----:B--2---:R-:W-:Y:S01]  /*21f90*/  PRMT R34, R43, 0x7632, R34 ;  /* 0x000076322b227816 */ /* 0x004fe20000000022 */
[----:B------:R-:W-:Y:S01]  /*21fa0*/  IMAD.WIDE R40, R47, 0x2, R56 ;  /* 0x000000022f287825 */ /* 0x000fe200078e0238 */
[----:B------:R-:W-:Y:S01]  /*21fb0*/  ISETP.LT.AND P2, PT, R7, UR8, !P2 ;  /* 0x0000000807007c0c */ /* 0x000fe2000d741270 */
[----:B------:R-:W-:Y:S01]  /*21fc0*/  ULDC UR5, c[0x0][0x228] ;  /* 0x00008a0000057ab9 */ /* 0x000fe20000000800 */
[----:B------:R-:W-:Y:S01]  /*21fd0*/  ULDC UR8, c[0x0][0x228] ;  /* 0x00008a0000087ab9 */ /* 0x000fe20000000800 */
[C---:B0-----:R-:W-:Y:S01]  /*21fe0*/  IMAD.WIDE R32, R47.reuse, 0x2, R2 ;  /* 0x000000022f207825 */ /* 0x041fe200078e0202 */
[----:B------:R-:W-:-:S04]  /*21ff0*/  IADD3 R49, R47, UR4, RZ ;  /* 0x000000042f317c10 */ /* 0x000fc8000fffe0ff */
[----:B------:R0:W-:Y:S01]  /*22000*/  @P4 STG.E.U16 desc[UR6][R32.64], R43 ;  /* 0x0000002b20004986 */ /* 0x0001e2000c101506 */
[----:B------:R-:W-:Y:S01]  /*22010*/  ISETP.GE.AND P0, PT, R46, UR9, PT ;  /* 0x000000092e007c0c */ /* 0x000fe2000bf06270 */
[----:B------:R-:W-:Y:S02]  /*22020*/  IMAD.WIDE R44, R49, 0x2, R2 ;  /* 0x00000002312c7825 */ /* 0x000fe400078e0202 */
[----:B------:R1:W-:Y:S01]  /*22030*/  @P1 STG.E.U16 desc[UR6][R40.64], R34 ;  /* 0x0000002228001986 */ /* 0x0003e2000c101506 */
[----:B------:R-:W-:Y:S01]  /*22040*/  ISETP.LT.AND P1, PT, R51, UR5, !P6 ;  /* 0x0000000533007c0c */ /* 0x000fe2000f721270 */
[----:B------:R-:W-:Y:S01]  /*22050*/  IMAD.WIDE R46, R49, 0x2, R56 ;  /* 0x00000002312e7825 */ /* 0x000fe200078e0238 */
[----:B------:R-:W-:Y:S01]  /*22060*/  ISETP.LT.AND P6, PT, R7, UR8, !P6 ;  /* 0x0000000807007c0c */ /* 0x000fe2000f7c1270 */
[----:B------:R-:W-:Y:S01]  /*22070*/  @P5 STG.E.U16 desc[UR6][R44.64], R35 ;  /* 0x000000232c005986 */ /* 0x000fe2000c101506 */
[----:B------:R-:W-:Y:S01]  /*22080*/  ULDC UR5, c[0x0][0x228] ;  /* 0x00008a0000057ab9 */ /* 0x000fe20000000800 */
[----:B------:R-:W-:Y:S01]  /*22090*/  VIADD R42, R6, 0x1a ;  /* 0x0000001a062a7836 */ /* 0x000fe20000000000 */
[----:B------:R-:W-:Y:S01]  /*220a0*/  ULDC UR8, c[0x0][0x228] ;  /* 0x00008a0000087ab9 */ /* 0x000fe20000000800 */
[----:B0-----:R-:W-:Y:S01]  /*220b0*/  PRMT R33, R35, 0x7632, R33 ;  /* 0x0000763223217816 */ /* 0x001fe20000000021 */
[----:B------:R-:W-:Y:S01]  /*220c0*/  VIADD R49, R49, UR4 ;  /* 0x0000000431317c36 */ /* 0x000fe20008000000 */
[----:B------:R-:W-:-:S03]  /*220d0*/  PRMT R43, R36, 0x7632, R43 ;  /* 0x00007632242b7816 */ /* 0x000fc6000000002b */
[----:B------:R0:W-:Y:S01]  /*220e0*/  @P2 STG.E.U16 desc[UR6][R46.64], R33 ;  /* 0x000000212e002986 */ /* 0x0001e2000c101506 */
[----:B-1----:R-:W-:Y:S01]  /*220f0*/  IMAD.WIDE R40, R49, 0x2, R2 ;  /* 0x0000000231287825 */ /* 0x002fe200078e0202 */
[----:B------:R-:W-:Y:S01]  /*22100*/  ISETP.LT.AND P2, PT, R51, UR5, !P0 ;  /* 0x0000000533007c0c */ /* 0x000fe2000c741270 */
[----:B------:R-:W-:Y:S01]  /*22110*/  ULDC UR5, c[0x0][0x228] ;  /* 0x00008a0000057ab9 */ /* 0x000fe20000000800 */
[----:B------:R-:W-:Y:S01]  /*22120*/  ISETP.GE.AND P4, PT, R42, UR9, PT ;  /* 0x000000092a007c0c */ /* 0x000fe2000bf86270 */
[C---:B------:R-:W-:Y:S02]  /*22130*/  VIADD R42, R6.reuse, 0x1c ;  /* 0x0000001c062a7836 */ /* 0x040fe40000000000 */
[----:B------:R-:W-:Y:S01]  /*22140*/  VIADD R34, R6, 0x1b ;  /* 0x0000001b06227836 */ /* 0x000fe20000000000 */
[----:B------:R1:W-:Y:S01]  /*22150*/  @P1 STG.E.U16 desc[UR6][R40.64], R36 ;  /* 0x0000002428001986 */ /* 0x0003e2000c101506 */
[----:B0-----:R-:W-:Y:S01]  /*22160*/  IMAD.WIDE R32, R49, 0x2, R56 ;  /* 0x0000000231207825 */ /* 0x001fe200078e0238 */
[----:B------:R-:W-:Y:S01]  /*22170*/  ISETP.LT.AND P0, PT, R7, UR5, !P0 ;  /* 0x0000000507007c0c */ /* 0x000fe2000c701270 */
[----:B------:R-:W-:-:S02]  /*22180*/  ULDC UR5, c[0x0][0x228] ;  /* 0x00008a0000057ab9 */ /* 0x000fc40000000800 */
[----:B------:R-:W-:Y:S01]  /*22190*/  VIADD R49, R49, UR4 ;  /* 0x0000000431317c36 */ /* 0x000fe20008000000 */
[----:B------:R0:W-:Y:S01]  /*221a0*/  @P6 STG.E.U16 desc[UR6][R32.64], R43 ;  /* 0x0000002b20006986 */ /* 0x0001e2000c101506 */
[----:B------:R-:W-:Y:S02]  /*221b0*/  ISETP.GE.AND P1, PT, R42, UR9, PT ;  /* 0x000000092a007c0c */ /* 0x000fe4000bf26270 */
[----:B------:R-:W-:Y:S02]  /*221c0*/  ISETP.LT.AND P6, PT, R51, UR8, !P4 ;  /* 0x0000000833007c0c */ /* 0x000fe4000e7c1270 */
[----:B------:R-:W-:Y:S01]  /*221d0*/  ISETP.GE.AND P5, PT, R34, UR9, PT ;  /* 0x0000000922007c0c */ /* 0x000fe2000bfa6270 */
[----:B------:R-:W-:Y:S01]  /*221e0*/  VIADD R34, R6, 0x1d ;  /* 0x0000001d06227836 */ /* 0x000fe20000000000 */
[----:B------:R-:W-:Y:S01]  /*221f0*/  ISETP.LT.AND P4, PT, R7, UR10, !P4 ;  /* 0x0000000a07007c0c */ /* 0x000fe2000e781270 */
[----:B------:R-:W-:Y:S01]  /*22200*/  VIADD R45, R49, UR4 ;  /* 0x00000004312d7c36 */ /* 0x000fe20008000000 */
[----:B------:R-:W-:Y:S01]  /*22210*/  PRMT R44, R37, 0x7632, R44 ;  /* 0x00007632252c7816 */ /* 0x000fe2000000002c */
[----:B-1----:R-:W-:Y:S01]  /*22220*/  IMAD.WIDE R40, R49, 0x2, R56 ;  /* 0x0000000231287825 */ /* 0x002fe200078e0238 */
[----:B------:R-:W-:Y:S01]  /*22230*/  ULDC UR8, c[0x0][0x228] ;  /* 0x00008a0000087ab9 */ /* 0x000fe20000000800 */
[----:B------:R-:W-:-:S02]  /*22240*/  ULDC UR10, c[0x0][0x228] ;  /* 0x00008a00000a7ab9 */ /* 0x000fc40000000800 */
[----:B0-----:R-:W-:-:S05]  /*22250*/  IMAD.WIDE R42, R49, 0x2, R2 ;  /* 0x00000002312a7825 */ /* 0x001fca00078e0202 */
[----:B------:R0:W-:Y:S01]  /*22260*/  @P2 STG.E.U16 desc[UR6][R42.64], R28 ;  /* 0x0000001c2a002986 */ /* 0x0001e2000c101506 */
[----:B------:R-:W-:Y:S01]  /*22270*/  ISETP.GE.AND P2, PT, R34, UR9, PT ;  /* 0x0000000922007c0c */ /* 0x000fe2000bf46270 */
[----:B------:R-:W-:-:S04]  /*22280*/  IMAD.WIDE R34, R45, 0x2, R2 ;  /* 0x000000022d227825 */ /* 0x000fc800078e0202 */
[----:B------:R-:W-:Y:S01]  /*22290*/  IMAD.WIDE R32, R45, 0x2, R56 ;  /* 0x000000022d207825 */ /* 0x000fe200078e0238 */
[----:B0-----:R-:W-:-:S05]  /*222a0*/  PRMT R43, R28, 0x7632, R43 ;  /* 0x000076321c2b7816 */ /* 0x001fca000000002b */
[----:B------:R0:W-:Y:S04]  /*222b0*/  @P0 STG.E.U16 desc[UR6][R40.64], R43 ;  /* 0x0000002b28000986 */ /* 0x0001e8000c101506 */
[----:B------:R1:W-:Y:S01]  /*222c0*/  @P6 STG.E.U16 desc[UR6][R34.64], R37 ;  /* 0x0000002522006986 */ /* 0x0003e2000c101506 */
[----:B------:R-:W-:Y:S01]  /*222d0*/  ISETP.LT.AND P6, PT, R51, UR5, !P5 ;  /* 0x0000000533007c0c */ /* 0x000fe2000efc1270 */
[----:B------:R-:W-:Y:S01]  /*222e0*/  ULDC UR5, c[0x0][0x228] ;  /* 0x00008a0000057ab9 */ /* 0x000fe20000000800 */
[----:B------:R-:W-:Y:S01]  /*222f0*/  VIADD R45, R45, UR4 ;  /* 0x000000042d2d7c36 */ /* 0x000fe20008000000 */
[----:B------:R2:W-:Y:S01]  /*22300*/  @P4 STG.E.U16 desc[UR6][R32.64], R44 ;  /* 0x0000002c20004986 */ /* 0x0005e2000c101506 */
[----:B------:R-:W-:Y:S01]  /*22310*/  ISETP.LT.AND P5, PT, R7, UR5, !P5 ;  /* 0x0000000507007c0c */ /* 0x000fe2000efa1270 */
[C---:B------:R-:W-:Y:S01]  /*22320*/  VIADD R36, R6.reuse, 0x1e ;  /* 0x0000001e06247836 */ /* 0x040fe20000000000 */
[----:B------:R-:W-:Y:S01]  /*22330*/  ISETP.LT.AND P4, PT, R51, UR8, !P1 ;  /* 0x0000000833007c0c */ /* 0x000fe2000cf81270 */
[----:B0-----:R-:W-:Y:S01]  /*22340*/  VIADD R43, R45, UR4 ;  /* 0x000000042d2b7c36 */ /* 0x001fe20008000000 */
[----:B------:R-:W-:Y:S01]  /*22350*/  ULDC UR5, c[0x0][0x228] ;  /* 0x00008a0000057ab9 */ /* 0x000fe20000000800 */
[----:B------:R-:W-:Y:S01]  /*22360*/  PRMT R41, R29, 0x7632, R41 ;  /* 0x000076321d297816 */ /* 0x000fe20000000029 */
[----:B------:R-:W-:Y:S01]  /*22370*/  VIADD R40, R6, 0x20 ;  /* 0x0000002006287836 */ /* 0x000fe20000000000 */
[----:B------:R-:W-:Y:S01]  /*22380*/  ISETP.GE.AND P0, PT, R36, UR9, PT ;  /* 0x0000000924007c0c */ /* 0x000fe2000bf06270 */
[----:B-1----:R-:W-:Y:S01]  /*22390*/  IMAD.WIDE R34, R45, 0x2, R2 ;  /* 0x000000022d227825 */ /* 0x002fe200078e0202 */
[----:B------:R-:W-:Y:S01]  /*223a0*/  ISETP.LT.AND P1, PT, R7, UR5, !P1 ;  /* 0x0000000507007c0c */ /* 0x000fe2000cf21270 */
[----:B------:R-:W-:Y:S01]  /*223b0*/  ULDC UR5, c[0x0][0x228] ;  /* 0x00008a0000057ab9 */ /* 0x000fe20000000800 */
[----:B------:R-:W-:Y:S01]  /*223c0*/  ULDC UR8, c[0x0][0x228] ;  /* 0x00008a0000087ab9 */ /* 0x000fe20000000800 */
[----:B--2---:R-:W-:Y:S01]  /*223d0*/  IMAD.WIDE R32, R45, 0x2, R56 ;  /* 0x000000022d207825 */ /* 0x004fe200078e0238 */
[----:B------:R-:W-:Y:S03]  /*223e0*/  @P6 STG.E.U16 desc[UR6][R34.64], R29 ;  /* 0x0000001d22006986 */ /* 0x000fe6000c101506 */
[----:B------:R-:W-:Y:S01]  /*223f0*/  IMAD.WIDE R36, R43, 0x2, R2 ;  /* 0x000000022b247825 */ /* 0x000fe200078e0202 */
[----:B------:R0:W-:Y:S01]  /*22400*/  @P5 STG.E.U16 desc[UR6][R32.64], R41 ;  /* 0x0000002920005986 */ /* 0x0001e2000c101506 */
[----:B------:R-:W-:-:S03]  /*22410*/  ISETP.GE.AND P5, PT, R40, UR9, PT ;  /* 0x0000000928007c0c */ /* 0x000fc6000bfa6270 */
[----:B------:R-:W-:Y:S01]  /*22420*/  @P4 STG.E.U16 desc[UR6][R36.64], R38 ;  /* 0x0000002624004986 */ /* 0x000fe2000c101506 */
[----:B------:R-:W-:Y:S01]  /*22430*/  ISETP.LT.AND P4, PT, R51, UR5, !P2 ;  /* 0x0000000533007c0c */ /* 0x000fe2000d781270 */
[----:B------:R-:W-:Y:S01]  /*22440*/  VIADD R28, R6, 0x1f ;  /* 0x0000001f061c7836 */ /* 0x000fe20000000000 */
[----:B------:R-:W-:Y:S01]  /*22450*/  ISETP.LT.AND P2, PT, R7, UR8, !P2 ;  /* 0x0000000807007c0c */ /* 0x000fe2000d741270 */
[----:B------:R-:W-:Y:S01]  /*22460*/  ULDC UR5, c[0x0][0x228] ;  /* 0x00008a0000057ab9 */ /* 0x000fe20000000800 */
[----:B------:R-:W-:Y:S01]  /*22470*/  ULDC UR8, c[0x0][0x228] ;  /* 0x00008a0000087ab9 */ /* 0x000fe20000000800 */
[----:B0-----:R-:W-:Y:S01]  /*22480*/  IMAD.WIDE R40, R43, 0x2, R56 ;  /* 0x000000022b287825 */ /* 0x001fe200078e0238 */
[----:B------:R-:W-:-:S03]  /*22490*/  PRMT R33, R38, 0x7632, R33 ;  /* 0x0000763226217816 */ /* 0x000fc60000000021 */
[----:B------:R-:W-:Y:S01]  /*224a0*/  VIADD R43, R43, UR4 ;  /* 0x000000042b2b7c36 */ /* 0x000fe20008000000 */
[----:B------:R-:W-:Y:S01]  /*224b0*/  ISETP.GE.AND P6, PT, R28, UR9, PT ;  /* 0x000000091c007c0c */ /* 0x000fe2000bfc6270 */
[----:B------:R0:W-:Y:S01]  /*224c0*/  @P1 STG.E.U16 desc[UR6][R40.64], R33 ;  /* 0x0000002128001986 */ /* 0x0001e2000c101506 */
[----:B------:R-:W-:Y:S01]  /*224d0*/  ISETP.LT.AND P1, PT, R51, UR5, !P0 ;  /* 0x0000000533007c0c */ /* 0x000fe2000c721270 */
[----:B------:R-:W-:Y:S01]  /*224e0*/  IMAD.WIDE R28, R43, 0x2, R2 ;  /* 0x000000022b1c7825 */ /* 0x000fe200078e0202 */
[----:B------:R-:W-:Y:S01]  /*224f0*/  PRMT R35, R30, 0x7632, R35 ;  /* 0x000076321e237816 */ /* 0x000fe20000000023 */
[----:B------:R-:W-:Y:S01]  /*22500*/  ULDC UR5, c[0x0][0x228] ;  /* 0x00008a0000057ab9 */ /* 0x000fe20000000800 */
[----:B------:R-:W-:Y:S01]  /*22510*/  ISETP.LT.AND P0, PT, R7, UR8, !P0 ;  /* 0x0000000807007c0c */ /* 0x000fe2000c701270 */
[----:B------:R-:W-:Y:S01]  /*22520*/  ULDC UR8, c[0x0][0x228] ;  /* 0x00008a0000087ab9 */ /* 0x000fe20000000800 */
[----:B------:R-:W-:Y:S01]  /*22530*/  IADD3 R34, R6, 0x21, RZ ;  /* 0x0000002106227810 */ /* 0x000fe20007ffe0ff */
[----:B------:R1:W-:Y:S01]  /*22540*/  @P4 STG.E.U16 desc[UR6][R28.64], R30 ;  /* 0x0000001e1c004986 */ /* 0x0003e2000c101506 */
[----:B0-----:R-:W-:-:S02]  /*22550*/  IMAD.WIDE R32, R43, 0x2, R56 ;  /* 0x000000022b207825 */ /* 0x001fc400078e0238 */
[----:B------:R-:W-:Y:S02]  /*22560*/  ISETP.GE.AND P4, PT, R34, UR9, PT ;  /* 0x0000000922007c0c */ /* 0x000fe4000bf86270 */
[----:B------:R-:W-:Y:S01]  /*22570*/  VIADD R43, R43, UR4 ;  /* 0x000000042b2b7c36 */ /* 0x000fe20008000000 */
[----:B------:R0:W-:Y:S01]  /*22580*/  @P2 STG.E.U16 desc[UR6][R32.64], R35 ;  /* 0x0000002320002986 */ /* 0x0001e2000c101506 */
[----:B------:R-:W-:Y:S01]  /*22590*/  ISETP.LT.AND P2, PT, R51, UR5, !P6 ;  /* 0x0000000533007c0c */ /* 0x000fe2000f741270 */
[----:B------:R-:W-:Y:S01]  /*225a0*/  ULDC UR5, c[0x0][0x228] ;  /* 0x00008a0000057ab9 */ /* 0x000fe20000000800 */
[----:B------:R-:W-:Y:S01]  /*225b0*/  ISETP.LT.AND P6, PT, R7, UR8, !P6 ;  /* 0x0000000807007c0c */ /* 0x000fe2000f7c1270 */
[----:B------:R-:W-:Y:S01]  /*225c0*/  IMAD.WIDE R36, R43, 0x2, R56 ;  /* 0x000000022b247825 */ /* 0x000fe200078e0238 */
[----:B-1----:R-:W-:Y:S01]  /*225d0*/  PRMT R29, R39, 0x7632, R29 ;  /* 0x00007632271d7816 */ /* 0x002fe2000000001d */
[----:B------:R-:W-:Y:S02]  /*225e0*/  ULDC UR8, c[0x0][0x228] ;  /* 0x00008a0000087ab9 */ /* 0x000fe40000000800 */
[----:B0-----:R-:W-:-:S04]  /*225f0*/  IMAD.WIDE R34, R43, 0x2, R2 ;  /* 0x000000022b227825 */ /* 0x001fc800078e0202 */
[----:B------:R-:W-:Y:S01]  /*22600*/  VIADD R43, R43, UR4 ;  /* 0x000000042b2b7c36 */ /* 0x000fe20008000000 */
[----:B------:R0:W-:Y:S04]  /*22610*/  @P1 STG.E.U16 desc[UR6][R34.64], R39 ;  /* 0x0000002722001986 */ /* 0x0001e8000c101506 */
[----:B------:R1:W-:Y:S01]  /*22620*/  @P0 STG.E.U16 desc[UR6][R36.64], R29 ;  /* 0x0000001d24000986 */ /* 0x0003e2000c101506 */
[----:B------:R-:W-:Y:S01]  /*22630*/  ISETP.LT.AND P0, PT, R51, UR5, !P5 ;  /* 0x0000000533007c0c */ /* 0x000fe2000ef01270 */
[----:B------:R-:W-:Y:S01]  /*22640*/  IMAD.WIDE R32, R43, 0x2, R56 ;  /* 0x000000022b207825 */ /* 0x000fe200078e0238 */
[----:B------:R-:W-:-:S03]  /*22650*/  ULDC UR5, c[0x0][0x228] ;  /* 0x00008a0000057ab9 */ /* 0x000fc60000000800 */
[----:B------:R-:W-:Y:S01]  /*22660*/  VIADD R30, R6, 0x22 ;  /* 0x00000022061e7836 */ /* 0x000fe20000000000 */
[----:B0-----:R-:W-:Y:S01]  /*22670*/  PRMT R35, R31, 0x7632, R35 ;  /* 0x000076321f237816 */ /* 0x001fe20000000023 */
[----:B-1----:R-:W-:Y:S01]  /*22680*/  IMAD.WIDE R28, R43, 0x2, R2 ;  /* 0x000000022b1c7825 */ /* 0x002fe200078e0202 */
[----:B------:R-:W-:Y:S01]  /*22690*/  ISETP.LT.AND P5, PT, R7, UR5, !P5 ;  /* 0x0000000507007c0c */ /* 0x000fe2000efa1270 */
[----:B------:R-:W-:Y:S02]  /*226a0*/  ULDC UR5, c[0x0][0x228] ;  /* 0x00008a0000057ab9 */ /* 0x000fe40000000800 */
[----:B------:R-:W-:Y:S01]  /*226b0*/  VIADD R43, R43, UR4 ;  /* 0x000000042b2b7c36 */ /* 0x000fe20008000000 */
[----:B------:R-:W-:Y:S01]  /*226c0*/  @P2 STG.E.U16 desc[UR6][R28.64], R31 ;  /* 0x0000001f1c002986 */ /* 0x000fe2000c101506 */
[----:B------:R-:W-:-:S03]  /*226d0*/  ISETP.GE.AND P1, PT, R30, UR9, PT ;  /* 0x000000091e007c0c */ /* 0x000fc6000bf26270 */
[----:B------:R0:W-:Y:S01]  /*226e0*/  @P6 STG.E.U16 desc[UR6][R32.64], R35 ;  /* 0x0000002320006986 */ /* 0x0001e2000c101506 */
[----:B------:R-:W-:Y:S01]  /*226f0*/  ISETP.LT.AND P6, PT, R51, UR8, !P4 ;  /* 0x0000000833007c0c */ /* 0x000fe2000e7c1270 */
[C---:B------:R-:W-:Y:S01]  /*22700*/  VIADD R30, R6.reuse, 0x24 ;  /* 0x00000024061e7836 */ /* 0x040fe20000000000 */
[----:B------:R-:W-:Y:S01]  /*22710*/  ISETP.LT.AND P4, PT, R7, UR10, !P4 ;  /* 0x0000000a07007c0c */ /* 0x000fe2000e781270 */
[----:B------:R-:W-:Y:S01]  /*22720*/  VIADD R38, R6, 0x23 ;  /* 0x0000002306267836 */ /* 0x000fe20000000000 */
[----:B------:R-:W-:Y:S01]  /*22730*/  ULDC UR8, c[0x0][0x228] ;  /* 0x00008a0000087ab9 */ /* 0x000fe20000000800 */
[C---:B------:R-:W-:Y:S01]  /*22740*/  VIADD R37, R43.reuse, UR4 ;  /* 0x000000042b257c36 */ /* 0x040fe20008000000 */
[----:B------:R-:W-:Y:S01]  /*22750*/  ULDC UR10, c[0x0][0x228] ;  /* 0x00008a00000a7ab9 */ /* 0x000fe20000000800 */
[----:B0-----:R-:W-:Y:S01]  /*22760*/  IMAD.WIDE R34, R43, 0x2, R2 ;  /* 0x000000022b227825 */ /* 0x001fe200078e0202 */
[----:B------:R-:W-:-:S03]  /*22770*/  ISETP.GE.AND P2, PT, R38, UR9, PT ;  /* 0x0000000926007c0c */ /* 0x000fc6000bf46270 */
[----:B------:R-:W-:Y:S01]  /*22780*/  IMAD.WIDE R28, R43, 0x2, R56 ;  /* 0x000000022b1c7825 */ /* 0x000fe200078e0238 */
[----:B------:R0:W-:Y:S01]  /*22790*/  @P0 STG.E.U16 desc[UR6][R34.64], R24 ;  /* 0x0000001822000986 */ /* 0x0001e2000c101506 */
[----:B------:R-:W-:Y:S02]  /*227a0*/  ISETP.GE.AND P0, PT, R30, UR9, PT ;  /* 0x000000091e007c0c */ /* 0x000fe4000bf06270 */
[----:B------:R-:W-:Y:S01]  /*227b0*/  IMAD.WIDE R30, R37, 0x2, R2 ;  /* 0x00000002251e7825 */ /* 0x000fe200078e0202 */
[----:B------:R-:W-:-:S03]  /*227c0*/  PRMT R38, R16, 0x7632, R38 ;  /* 0x0000763210267816 */ /* 0x000fc60000000026 */
[----:B------:R-:W-:Y:S01]  /*227d0*/  IMAD.WIDE R32, R37, 0x2, R56 ;  /* 0x0000000225207825 */ /* 0x000fe200078e0238 */
[----:B0-----:R-:W-:-:S05]  /*227e0*/  PRMT R35, R24, 0x7632, R35 ;  /* 0x0000763218237816 */ /* 0x001fca0000000023 */
[----:B------:R0:W-:Y:S04]  /*227f0*/  @P5 STG.E.U16 desc[UR6][R28.64], R35 ;  /* 0x000000231c005986 */ /* 0x0001e8000c101506 */
[----:B------:R1:W-:Y:S04]  /*22800*/  @P6 STG.E.U16 desc[UR6][R30.64], R16 ;  /* 0x000000101e006986 */ /* 0x0003e8000c101506 */
[----:B------:R2:W-:Y:S01]  /*22810*/  @P4 STG.E.U16 desc[UR6][R32.64], R38 ;  /* 0x0000002620004986 */ /* 0x0005e2000c101506 */
[----:B------:R-:W-:Y:S01]  /*22820*/  ISETP.LT.AND P4, PT, R51, UR5, !P1 ;  /* 0x0000000533007c0c */ /* 0x000fe2000cf81270 */
[----:B------:R-:W-:Y:S01]  /*22830*/  ULDC UR5, c[0x0][0x228] ;  /* 0x00008a0000057ab9 */ /* 0x000fe20000000800 */
[----:B------:R-:W-:Y:S01]  /*22840*/  VIADD R37, R37, UR4 ;  /* 0x0000000425257c36 */ /* 0x000fe20008000000 */
[----:B------:R-:W-:Y:S01]  /*22850*/  ISETP.LT.AND P1, PT, R7, UR5, !P1 ;  /* 0x0000000507007c0c */ /* 0x000fe2000cf21270 */
[----:B------:R-:W-:Y:S01]  /*22860*/  ULDC UR5, c[0x0][0x228] ;  /* 0x00008a0000057ab9 */ /* 0x000fe20000000800 */
[----:B------:R-:W-:Y:S01]  /*22870*/  ISETP.LT.AND P6, PT, R51, UR8, !P2 ;  /* 0x0000000833007c0c */ /* 0x000fe2000d7c1270 */
[----:B------:R-:W-:Y:S01]  /*22880*/  VIADD R39, R37, UR4 ;  /* 0x0000000425277c36 */ /* 0x000fe20008000000 */
[----:B0-----:R-:W-:Y:S01]  /*22890*/  PRMT R35, R25, 0x7632, R35 ;  /* 0x0000763219237816 */ /* 0x001fe20000000023 */
[----:B------:R-:W-:Y:S01]  /*228a0*/  IMAD.WIDE R28, R37, 0x2, R2 ;  /* 0x00000002251c7825 */ /* 0x000fe200078e0202 */
[----:B------:R-:W-:Y:S01]  /*228b0*/  ISETP.LT.AND P2, PT, R7, UR5, !P2 ;  /* 0x0000000507007c0c */ /* 0x000fe2000d741270 */
[----:B------:R-:W-:Y:S01]  /*228c0*/  ULDC UR5, c[0x0][0x228] ;  /* 0x00008a0000057ab9 */ /* 0x000fe20000000800 */
[----:B------:R-:W-:Y:S01]  /*228d0*/  ULDC UR8, c[0x0][0x228] ;  /* 0x00008a0000087ab9 */ /* 0x000fe20000000800 */
[----:B-1----:R-:W-:Y:S01]  /*228e0*/  IMAD.WIDE R30, R37, 0x2, R56 ;  /* 0x00000002251e7825 */ /* 0x002fe200078e0238 */
[----:B------:R0:W-:Y:S03]  /*228f0*/  @P4 STG.E.U16 desc[UR6][R28.64], R25 ;  /* 0x000000191c004986 */ /* 0x0001e6000c101506 */
[----:B--2---:R-:W-:Y:S01]  /*22900*/  IMAD.WIDE R32, R39, 0x2, R2 ;  /* 0x0000000227207825 */ /* 0x004fe200078e0202 */
[----:B------:R1:W-:Y:S03]  /*22910*/  @P1 STG.E.U16 desc[UR6][R30.64], R35 ;  /* 0x000000231e001986 */ /* 0x0003e6000c101506 */
[C---:B------:R-:W-:Y:S01]  /*22920*/  VIADD R36, R6.reuse, 0x25 ;  /* 0x0000002506247836 */ /* 0x040fe20000000000 */
[----:B------:R2:W-:Y:S01]  /*22930*/  @P6 STG.E.U16 desc[UR6][R32.64], R17 ;  /* 0x0000001120006986 */ /* 0x0005e2000c101506 */
[----:B------:R-:W-:Y:S01]  /*22940*/  ISETP.LT.AND P6, PT, R51, UR5, !P0 ;  /* 0x0000000533007c0c */ /* 0x000fe2000c7c1270 */
[C---:B------:R-:W-:Y:S01]  /*22950*/  VIADD R16, R6.reuse, 0x27 ;  /* 0x0000002706107836 */ /* 0x040fe20000000000 */
[----:B------:R-:W-:Y:S01]  /*22960*/  ISETP.LT.AND P0, PT, R7, UR8, !P0 ;  /* 0x0000000807007c0c */ /* 0x000fe2000c701270 */
[----:B------:R-:W-:Y:S01]  /*22970*/  VIADD R24, R6, 0x26 ;  /* 0x0000002606187836 */ /* 0x000fe20000000000 */
[----:B0-----:R-:W-:Y:S01]  /*22980*/  PRMT R29, R17, 0x7632, R29 ;  /* 0x00007632111d7816 */ /* 0x001fe2000000001d */
[----:B------:R-:W-:Y:S01]  /*22990*/  ULDC UR5, c[0x0][0x228] ;  /* 0x00008a0000057ab9 */ /* 0x000fe20000000800 */
[C---:B-1----:R-:W-:Y:S01]  /*229a0*/  IMAD.WIDE R34, R39.reuse, 0x2, R56 ;  /* 0x0000000227227825 */ /* 0x042fe200078e0238 */
[----:B------:R-:W-:Y:S01]  /*229b0*/  IADD3 R39, R39, UR4, RZ ;  /* 0x0000000427277c10 */ /* 0x000fe2000fffe0ff */
[----:B------:R-:W-:Y:S01]  /*229c0*/  ULDC UR8, c[0x0][0x228] ;  /* 0x00008a0000087ab9 */ /* 0x000fe20000000800 */
[----:B------:R-:W-:-:S02]  /*229d0*/  ISETP.GE.AND P5, PT, R36, UR9, PT ;  /* 0x0000000924007c0c */ /* 0x000fc4000bfa6270 */
[----:B------:R-:W-:Y:S01]  /*229e0*/  ISETP.GE.AND P1, PT, R16, UR9, PT ;  /* 0x0000000910007c0c */ /* 0x000fe2000bf26270 */
[----:B------:R0:W-:Y:S01]  /*229f0*/  @P2 STG.E.U16 desc[UR6][R34.64], R29 ;  /* 0x0000001d22002986 */ /* 0x0001e2000c101506 */
[----:B------:R-:W-:Y:S01]  /*22a00*/  ISETP.GE.AND P4, PT, R24, UR9, PT ;  /* 0x0000000918007c0c */ /* 0x000fe2000bf86270 */
[----:B--2---:R-:W-:Y:S01]  /*22a10*/  IMAD.WIDE R16, R39, 0x2, R2 ;  /* 0x0000000227107825 */ /* 0x004fe200078e0202 */
[----:B------:R-:W-:Y:S01]  /*22a20*/  ISETP.LT.AND P2, PT, R51, UR5, !P5 ;  /* 0x0000000533007c0c */ /* 0x000fe2000ef41270 */
[----:B------:R-:W-:Y:S01]  /*22a30*/  ULDC UR5, c[0x0][0x228] ;  /* 0x00008a0000057ab9 */ /* 0x000fe20000000800 */
[----:B------:R-:W-:Y:S01]  /*22a40*/  PRMT R31, R26, 0x7632, R31 ;  /* 0x000076321a1f7816 */ /* 0x000fe2000000001f */
[----:B------:R-:W-:Y:S01]  /*22a50*/  IMAD.WIDE R24, R39, 0x2, R56 ;  /* 0x0000000227187825 */ /* 0x000fe200078e0238 */
[----:B------:R-:W-:-:S03]  /*22a60*/  ISETP.LT.AND P5, PT, R7, UR8, !P5 ;  /* 0x0000000807007c0c */ /* 0x000fc6000efa1270 */
[----:B------:R-:W-:Y:S01]  /*22a70*/  VIADD R28, R6, 0x28 ;  /* 0x00000028061c7836 */ /* 0x000fe20000000000 */
[----:B------:R1:W-:Y:S01]  /*22a80*/  @P6 STG.E.U16 desc[UR6][R16.64], R26 ;  /* 0x0000001a10006986 */ /* 0x0003e2000c101506 */
[----:B------:R-:W-:Y:S01]  /*22a90*/  VIADD R39, R39, UR4 ;  /* 0x0000000427277c36 */ /* 0x000fe20008000000 */
[----:B------:R-:W-:Y:S02]  /*22aa0*/  ULDC UR8, c[0x0][0x228] ;  /* 0x00008a0000087ab9 */ /* 0x000fe40000000800 */
[----:B------:R2:W-:Y:S01]  /*22ab0*/  @P0 STG.E.U16 desc[UR6][R24.64], R31 ;  /* 0x0000001f18000986 */ /* 0x0005e2000c101506 */
[----:B------:R-:W-:Y:S01]  /*22ac0*/  ISETP.GE.AND P6, PT, R28, UR9, PT ;  /* 0x000000091c007c0c */ /* 0x000fe2000bfc6270 */
[----:B0-----:R-:W-:Y:S01]  /*22ad0*/  IMAD.WIDE R28, R39, 0x2, R2 ;  /* 0x00000002271c7825 */ /* 0x001fe200078e0202 */
[----:B------:R-:W-:Y:S01]  /*22ae0*/  ISETP.LT.AND P0, PT, R51, UR5, !P4 ;  /* 0x0000000533007c0c */ /* 0x000fe2000e701270 */
[----:B------:R-:W-:Y:S01]  /*22af0*/  ULDC UR5, c[0x0][0x228] ;  /* 0x00008a0000057ab9 */ /* 0x000fe20000000800 */
[----:B------:R-:W-:Y:S01]  /*22b00*/  ISETP.LT.AND P4, PT, R7, UR8, !P4 ;  /* 0x0000000807007c0c */ /* 0x000fe2000e781270 */
[----:B------:R-:W-:Y:S01]  /*22b10*/  ULDC UR8, c[0x0][0x228] ;  /* 0x00008a0000087ab9 */ /* 0x000fe20000000800 */
[----:B-1----:R-:W-:Y:S01]  /*22b20*/  PRMT R17, R18, 0x7632, R17 ;  /* 0x0000763212117816 */ /* 0x002fe20000000011 */
[C-C-:B--2---:R-:W-:Y:S01]  /*22b30*/  IMAD.WIDE R30, R39.reuse, 0x2, R56.reuse ;  /* 0x00000002271e7825 */ /* 0x144fe200078e0238 */
[----:B------:R0:W-:Y:S03]  /*22b40*/  @P2 STG.E.U16 desc[UR6][R28.64], R18 ;  /* 0x000000121c002986 */ /* 0x0001e6000c101506 */
[----:B------:R-:W-:Y:S01]  /*22b50*/  VIADD R39, R39, UR4 ;  /* 0x0000000427277c36 */ /* 0x000fe20008000000 */
[----:B------:R1:W-:Y:S01]  /*22b60*/  @P5 STG.E.U16 desc[UR6][R30.64], R17 ;  /* 0x000000111e005986 */ /* 0x0003e2000c101506 */
[----:B------:R-:W-:Y:S01]  /*22b70*/  ISETP.LT.AND P5, PT, R51, UR5, !P1 ;  /* 0x0000000533007c0c */ /* 0x000fe2000cfa1270 */
[----:B------:R-:W-:Y:S01]  /*22b80*/  ULDC UR5, c[0x0][0x228] ;  /* 0x00008a0000057ab9 */ /* 0x000fe20000000800 */
[----:B------:R-:W-:Y:S01]  /*22b90*/  IMAD.WIDE R24, R39, 0x2, R56 ;  /* 0x0000000227187825 */ /* 0x000fe200078e0238 */
[----:B0-----:R-:W-:-:S03]  /*22ba0*/  PRMT R29, R27, 0x7632, R29 ;  /* 0x000076321b1d7816 */ /* 0x001fc6000000001d */
[----:B-1----:R-:W-:Y:S01]  /*22bb0*/  IMAD.WIDE R16, R39, 0x2, R2 ;  /* 0x0000000227107825 */ /* 0x002fe200078e0202 */
[----:B------:R-:W-:Y:S01]  /*22bc0*/  ISETP.LT.AND P1, PT, R7, UR5, !P1 ;  /* 0x0000000507007c0c */ /* 0x000fe2000cf21270 */
[----:B------:R-:W-:Y:S02]  /*22bd0*/  ULDC UR5, c[0x0][0x228] ;  /* 0x00008a0000057ab9 */ /* 0x000fe40000000800 */
[----:B------:R-:W-:Y:S01]  /*22be0*/  VIADD R39, R39, UR4 ;  /* 0x0000000427277c36 */ /* 0x000fe20008000000 */
[----:B------:R0:W-:Y:S04]  /*22bf0*/  @P0 STG.E.U16 desc[UR6][R16.64], R27 ;  /* 0x0000001b10000986 */ /* 0x0001e8000c101506 */
[----:B------:R1:W-:Y:S01]  /*22c00*/  @P4 STG.E.U16 desc[UR6][R24.64], R29 ;  /* 0x0000001d18004986 */ /* 0x0003e2000c101506 */
[----:B------:R-:W-:Y:S01]  /*22c10*/  ISETP.LT.AND P4, PT, R51, UR8, !P6 ;  /* 0x0000000833007c0c */ /* 0x000fe2000f781270 */
[----:B------:R-:W-:Y:S01]  /*22c20*/  VIADD R31, R39, UR4 ;  /* 0x00000004271f7c36 */ /* 0x000fe20008000000 */
[----:B------:R-:W-:Y:S01]  /*22c30*/  ISETP.LT.AND P6, PT, R7, UR10, !P6 ;  /* 0x0000000a07007c0c */ /* 0x000fe2000f7c1270 */
[----:B------:R-:W-:-:S02]  /*22c40*/  VIADD R26, R6, 0x29 ;  /* 0x00000029061a7836 */ /* 0x000fc40000000000 */
[----:B------:R-:W-:Y:S01]  /*22c50*/  VIADD R32, R6, 0x2a ;  /* 0x0000002a06207836 */ /* 0x000fe20000000000 */
[----:B------:R-:W-:Y:S01]  /*22c60*/  PRMT R30, R20, 0x7632, R30 ;  /* 0x00007632141e7816 */ /* 0x000fe2000000001e */
[----:B0-----:R-:W-:-:S04]  /*22c70*/  IMAD.WIDE R16, R39, 0x2, R56 ;  /* 0x0000000227107825 */ /* 0x001fc800078e0238 */
[--C-:B-1----:R-:W-:Y:S01]  /*22c80*/  IMAD.WIDE R28, R39, 0x2, R2.reuse ;  /* 0x00000002271c7825 */ /* 0x102fe200078e0202 */
[----:B------:R-:W-:Y:S01]  /*22c90*/  ISETP.GE.AND P2, PT, R26, UR9, PT ;  /* 0x000000091a007c0c */ /* 0x000fe2000bf46270 */
[----:B------:R-:W-:Y:S01]  /*22ca0*/  ULDC UR8, c[0x0][0x228] ;  /* 0x00008a0000087ab9 */ /* 0x000fe20000000800 */
[----:B------:R-:W-:Y:S02]  /*22cb0*/  ULDC UR10, c[0x0][0x228] ;  /* 0x00008a00000a7ab9 */ /* 0x000fe40000000800 */
[----:B------:R0:W-:Y:S01]  /*22cc0*/  @P5 STG.E.U16 desc[UR6][R28.64], R19 ;  /* 0x000000131c005986 */ /* 0x0001e2000c101506 */
[----:B------:R-:W-:Y:S01]  /*22cd0*/  IMAD.WIDE R24, R31, 0x2, R2 ;  /* 0x000000021f187825 */ /* 0x000fe200078e0202 */
[----:B------:R-:W-:-:S03]  /*22ce0*/  ISETP.GE.AND P0, PT, R32, UR9, PT ;  /* 0x0000000920007c0c */ /* 0x000fc6000bf06270 */
[----:B------:R-:W-:Y:S01]  /*22cf0*/  IMAD.WIDE R26, R31, 0x2, R56 ;  /* 0x000000021f1a7825 */ /* 0x000fe200078e0238 */
[----:B0-----:R-:W-:-:S03]  /*22d00*/  PRMT R29, R19, 0x7632, R29 ;  /* 0x00007632131d7816 */ /* 0x001fc6000000001d */
[----:B------:R-:W-:Y:S02]  /*22d10*/  VIADD R18, R6, 0x2b ;  /* 0x0000002b06127836 */ /* 0x000fe40000000000 */
[----:B------:R0:W-:Y:S04]  /*22d20*/  @P1 STG.E.U16 desc[UR6][R16.64], R29 ;  /* 0x0000001d10001986 */ /* 0x0001e8000c101506 */
[----:B------:R-:W-:Y:S01]  /*22d30*/  @P4 STG.E.U16 desc[UR6][R24.64], R20 ;  /* 0x0000001418004986 */ /* 0x000fe2000c101506 */
[----:B------:R-:W-:Y:S01]  /*22d40*/  ISETP.LT.AND P4, PT, R51, UR5, !P2 ;  /* 0x0000000533007c0c */ /* 0x000fe2000d781270 */
[----:B------:R-:W-:Y:S01]  /*22d50*/  ULDC UR5, c[0x0][0x228] ;  /* 0x00008a0000057ab9 */ /* 0x000fe20000000800 */
[----:B------:R-:W-:Y:S01]  /*22d60*/  ISETP.GE.AND P5, PT, R18, UR9, PT ;  /* 0x0000000912007c0c */ /* 0x000fe2000bfa6270 */
[----:B------:R1:W-:Y:S01]  /*22d70*/  @P6 STG.E.U16 desc[UR6][R26.64], R30 ;  /* 0x0000001e1a006986 */ /* 0x0003e2000c101506 */
[----:B------:R-:W-:Y:S01]  /*22d80*/  ISETP.LT.AND P2, PT, R7, UR5, !P2 ;  /* 0x0000000507007c0c */ /* 0x000fe2000d741270 */
[----:B------:R-:W-:Y:S01]  /*22d90*/  VIADD R19, R31, UR4 ;  /* 0x000000041f137c36 */ /* 0x000fe20008000000 */
[----:B------:R-:W-:Y:S01]  /*22da0*/  ISETP.LT.AND P6, PT, R51, UR8, !P0 ;  /* 0x0000000833007c0c */ /* 0x000fe2000c7c1270 */
[----:B------:R-:W-:Y:S01]  /*22db0*/  VIADD R18, R6, 0x2c ;  /* 0x0000002c06127836 */ /* 0x000fe20000000000 */
[----:B------:R-:W-:Y:S01]  /*22dc0*/  ULDC UR5, c[0x0][0x228] ;  /* 0x00008a0000057ab9 */ /* 0x000fe20000000800 */
[----:B0-----:R-:W-:-:S02]  /*22dd0*/  VIADD R29, R19, UR4 ;  /* 0x00000004131d7c36 */ /* 0x001fc40008000000 */
[----:B------:R-:W-:Y:S01]  /*22de0*/  IMAD.WIDE R16, R19, 0x2, R2 ;  /* 0x0000000213107825 */ /* 0x000fe200078e0202 */
[----:B------:R-:W-:Y:S01]  /*22df0*/  ISETP.GE.AND P1, PT, R18, UR9, PT ;  /* 0x0000000912007c0c */ /* 0x000fe2000bf26270 */
[----:B------:R-:W-:Y:S01]  /*22e00*/  ULDC UR8, c[0x0][0x228] ;  /* 0x00008a0000087ab9 */ /* 0x000fe20000000800 */
[----:B------:R-:W-:Y:S01]  /*22e10*/  ISETP.LT.AND P0, PT, R7, UR5, !P0 ;  /* 0x0000000507007c0c */ /* 0x000fe2000c701270 */
[----:B------:R-:W-:Y:S01]  /*22e20*/  IMAD.WIDE R18, R19, 0x2, R56 ;  /* 0x0000000213127825 */ /* 0x000fe200078e0238 */
[----:B-1----:R-:W-:-:S03]  /*22e30*/  PRMT R27, R8, 0x7632, R27 ;  /* 0x00007632081b7816 */ /* 0x002fc6000000001b */
[----:B------:R-:W-:Y:S01]  /*22e40*/  IMAD.WIDE R24, R29, 0x2, R2 ;  /* 0x000000021d187825 */ /* 0x000fe200078e0202 */
[----:B------:R0:W-:Y:S01]  /*22e50*/  @P4 STG.E.U16 desc[UR6][R16.64], R8 ;  /* 0x0000000810004986 */ /* 0x0001e2000c101506 */
[----:B------:R-:W-:-:S03]  /*22e60*/  ULDC UR5, c[0x0][0x228] ;  /* 0x00008a0000057ab9 */ /* 0x000fc60000000800 */
[----:B------:R1:W-:Y:S04]  /*22e70*/  @P2 STG.E.U16 desc[UR6][R18.64], R27 ;  /* 0x0000001b12002986 */ /* 0x0003e8000c101506 */
[----:B------:R2:W-:Y:S01]  /*22e80*/  @P6 STG.E.U16 desc[UR6][R24.64], R21 ;  /* 0x0000001518006986 */ /* 0x0005e2000c101506 */
[----:B------:R-:W-:Y:S01]  /*22e90*/  ISETP.LT.AND P6, PT, R51, UR5, !P5 ;  /* 0x0000000533007c0c */ /* 0x000fe2000efc1270 */
[----:B------:R-:W-:Y:S01]  /*22ea0*/  VIADD R28, R6, 0x2d ;  /* 0x0000002d061c7836 */ /* 0x000fe20000000000 */
[----:B------:R-:W-:Y:S01]  /*22eb0*/  ISETP.LT.AND P5, PT, R7, UR8, !P5 ;  /* 0x0000000807007c0c */ /* 0x000fe2000efa1270 */
[----:B------:R-:W-:Y:S01]  /*22ec0*/  ULDC UR5, c[0x0][0x228] ;  /* 0x00008a0000057ab9 */ /* 0x000fe20000000800 */
[----:B0-----:R-:W-:Y:S01]  /*22ed0*/  PRMT R17, R21, 0x7632, R17 ;  /* 0x0000763215117816 */ /* 0x001fe20000000011 */
[----:B------:R-:W-:Y:S01]  /*22ee0*/  ULDC UR8, c[0x0][0x228] ;  /* 0x00008a0000087ab9 */ /* 0x000fe20000000800 */
[----:B-1----:R-:W-:-:S04]  /*22ef0*/  IMAD.WIDE R26, R29, 0x2, R56 ;  /* 0x000000021d1a7825 */ /* 0x002fc800078e0238 */
[----:B------:R-:W-:Y:S01]  /*22f00*/  VIADD R29, R29, UR4 ;  /* 0x000000041d1d7c36 */ /* 0x000fe20008000000 */
[----:B------:R0:W-:Y:S01]  /*22f10*/  @P0 STG.E.U16 desc[UR6][R26.64], R17 ;  /* 0x000000111a000986 */ /* 0x0001e2000c101506 */
[----:B------:R-:W-:Y:S01]  /*22f20*/  ISETP.LT.AND P0, PT, R51, UR5, !P1 ;  /* 0x0000000533007c0c */ /* 0x000fe2000cf01270 */
[----:B------:R-:W-:Y:S01]  /*22f30*/  ULDC UR5, c[0x0][0x228] ;  /* 0x00008a0000057ab9 */ /* 0x000fe20000000800 */
[----:B------:R-:W-:Y:S01]  /*22f40*/  IMAD.WIDE R18, R29, 0x2, R56 ;  /* 0x000000021d127825 */ /* 0x000fe200078e0238 */
[----:B--2---:R-:W-:Y:S02]  /*22f50*/  PRMT R21, R9, 0x7632, R21 ;  /* 0x0000763209157816 */ /* 0x004fe40000000015 */
[----:B------:R-:W-:Y:S01]  /*22f60*/  ISETP.LT.AND P1, PT, R7, UR8, !P1 ;  /* 0x0000000807007c0c */ /* 0x000fe2000cf21270 */
[----:B------:R-:W-:Y:S01]  /*22f70*/  ULDC UR8, c[0x0][0x228] ;  /* 0x00008a0000087ab9 */ /* 0x000fe20000000800 */
[----:B------:R-:W-:Y:S01]  /*22f80*/  IADD3 R20, R6, 0x2e, RZ ;  /* 0x0000002e06147810 */ /* 0x000fe20007ffe0ff */
[----:B0-----:R-:W-:Y:S01]  /*22f90*/  IMAD.WIDE R16, R29, 0x2, R2 ;  /* 0x000000021d107825 */ /* 0x001fe200078e0202 */
[----:B------:R-:W-:-:S03]  /*22fa0*/  ISETP.GE.AND P4, PT, R28, UR9, PT ;  /* 0x000000091c007c0c */ /* 0x000fc6000bf86270 */
[----:B------:R-:W-:Y:S01]  /*22fb0*/  VIADD R29, R29, UR4 ;  /* 0x000000041d1d7c36 */ /* 0x000fe20008000000 */
[----:B------:R0:W-:Y:S01]  /*22fc0*/  @P6 STG.E.U16 desc[UR6][R16.64], R9 ;  /* 0x0000000910006986 */ /* 0x0001e2000c101506 */
[----:B------:R-:W-:-:S03]  /*22fd0*/  ISETP.GE.AND P2, PT, R20, UR9, PT ;  /* 0x0000000914007c0c */ /* 0x000fc6000bf46270 */
[----:B------:R1:W-:Y:S01]  /*22fe0*/  @P5 STG.E.U16 desc[UR6][R18.64], R21 ;  /* 0x0000001512005986 */ /* 0x0003e2000c101506 */
[----:B------:R-:W-:Y:S01]  /*22ff0*/  ISETP.LT.AND P5, PT, R51, UR5, !P4 ;  /* 0x0000000533007c0c */ /* 0x000fe2000e7a1270 */
[----:B------:R-:W-:Y:S01]  /*23000*/  VIADD R8, R6, 0x2f ;  /* 0x0000002f06087836 */ /* 0x000fe20000000000 */
[----:B------:R-:W-:Y:S01]  /*23010*/  ISETP.LT.AND P4, PT, R7, UR8, !P4 ;  /* 0x0000000807007c0c */ /* 0x000fe2000e781270 */
[C---:B------:R-:W-:Y:S01]  /*23020*/  IMAD.WIDE R24, R29.reuse, 0x2, R56 ;  /* 0x000000021d187825 */ /* 0x040fe200078e0238 */
[----:B------:R-:W-:Y:S01]  /*23030*/  ULDC UR5, c[0x0][0x228] ;  /* 0x00008a0000057ab9 */ /* 0x000fe20000000800 */
[----:B------:R-:W-:Y:S01]  /*23040*/  ULDC UR8, c[0x0][0x228] ;  /* 0x00008a0000087ab9 */ /* 0x000fe20000000800 */
[----:B0-----:R-:W-:Y:S01]  /*23050*/  PRMT R17, R22, 0x7632, R17 ;  /* 0x0000763216117816 */ /* 0x001fe20000000011 */
[----:B-1----:R-:W-:Y:S01]  /*23060*/  IMAD.WIDE R20, R29, 0x2, R2 ;  /* 0x000000021d147825 */ /* 0x002fe200078e0202 */
[----:B------:R-:W-:-:S03]  /*23070*/  ISETP.GE.AND P6, PT, R8, UR9, PT ;  /* 0x0000000908007c0c */ /* 0x000fc6000bfc6270 */
[----:B------:R-:W-:Y:S01]  /*23080*/  VIADD R29, R29, UR4 ;  /* 0x000000041d1d7c36 */ /* 0x000fe20008000000 */
[----:B------:R0:W-:Y:S01]  /*23090*/  @P0 STG.E.U16 desc[UR6][R20.64], R22 ;  /* 0x0000001614000986 */ /* 0x0001e2000c101506 */
[C---:B------:R-:W-:Y:S02]  /*230a0*/  VIADD R18, R6.reuse, 0x30 ;  /* 0x0000003006127836 */ /* 0x040fe40000000000 */
[----:B------:R-:W-:Y:S01]  /*230b0*/  IMAD.WIDE R8, R29, 0x2, R2 ;  /* 0x000000021d087825 */ /* 0x000fe200078e0202 */
[----:B------:R1:W-:Y:S01]  /*230c0*/  @P1 STG.E.U16 desc[UR6][R24.64], R17 ;  /* 0x0000001118001986 */ /* 0x0003e2000c101506 */
[----:B------:R-:W-:Y:S01]  /*230d0*/  ISETP.LT.AND P1, PT, R51, UR5, !P2 ;  /* 0x0000000533007c0c */ /* 0x000fe2000d721270 */
[----:B------:R-:W-:Y:S01]  /*230e0*/  ULDC UR5, c[0x0][0x228] ;  /* 0x00008a0000057ab9 */ /* 0x000fe20000000800 */
[----:B------:R-:W-:Y:S01]  /*230f0*/  VIADD R19, R6, 0x31 ;  /* 0x0000003106137836 */ /* 0x000fe20000000000 */
[----:B------:R2:W-:Y:S01]  /*23100*/  @P5 STG.E.U16 desc[UR6][R8.64], R10 ;  /* 0x0000000a08005986 */ /* 0x0005e2000c101506 */
[----:B0-----:R-:W-:Y:S01]  /*23110*/  PRMT R21, R10, 0x7632, R21 ;  /* 0x000076320a157816 */ /* 0x001fe20000000015 */
[----:B-1----:R-:W-:Y:S01]  /*23120*/  IMAD.WIDE R16, R29, 0x2, R56 ;  /* 0x000000021d107825 */ /* 0x002fe200078e0238 */
[----:B------:R-:W-:Y:S01]  /*23130*/  ISETP.LT.AND P2, PT, R7, UR5, !P2 ;  /* 0x0000000507007c0c */ /* 0x000fe2000d741270 */
[----:B------:R-:W-:-:S02]  /*23140*/  ULDC UR5, c[0x0][0x228] ;  /* 0x00008a0000057ab9 */ /* 0x000fc40000000800 */
[----:B------:R-:W-:Y:S01]  /*23150*/  VIADD R29, R29, UR4 ;  /* 0x000000041d1d7c36 */ /* 0x000fe20008000000 */
[----:B------:R0:W-:Y:S01]  /*23160*/  @P4 STG.E.U16 desc[UR6][R16.64], R21 ;  /* 0x0000001510004986 */ /* 0x0001e2000c101506 */
[----:B------:R-:W-:Y:S02]  /*23170*/  ISETP.GE.AND P0, PT, R18, UR9, PT ;  /* 0x0000000912007c0c */ /* 0x000fe4000bf06270 */
[----:B------:R-:W-:Y:S01]  /*23180*/  ISETP.GE.AND P5, PT, R19, UR9, PT ;  /* 0x0000000913007c0c */ /* 0x000fe2000bfa6270 */
[----:B------:R-:W-:Y:S01]  /*23190*/  IMAD.WIDE R18, R29, 0x2, R2 ;  /* 0x000000021d127825 */ /* 0x000fe200078e0202 */
[----:B------:R-:W-:Y:S01]  /*231a0*/  ISETP.LT.AND P4, PT, R51, UR8, !P6 ;  /* 0x0000000833007c0c */ /* 0x000fe2000f781270 */
[----:B------:R-:W-:Y:S01]  /*231b0*/  ULDC UR8, c[0x0][0x228] ;  /* 0x00008a0000087ab9 */ /* 0x000fe20000000800 */
[----:B------:R-:W-:Y:S01]  /*231c0*/  ISETP.LT.AND P6, PT, R7, UR10, !P6 ;  /* 0x0000000a07007c0c */ /* 0x000fe2000f7c1270 */
[----:B------:R-:W-:Y:S01]  /*231d0*/  VIADD R25, R29, UR4 ;  /* 0x000000041d197c36 */ /* 0x000fe20008000000 */
[----:B------:R1:W-:Y:S01]  /*231e0*/  @P1 STG.E.U16 desc[UR6][R18.64], R23 ;  /* 0x0000001712001986 */ /* 0x0003e2000c101506 */
[----:B------:R-:W-:Y:S01]  /*231f0*/  VIADD R20, R6, 0x32 ;  /* 0x0000003206147836 */ /* 0x000fe20000000000 */
[----:B------:R-:W-:Y:S01]  /*23200*/  PRMT R22, R11, 0x7632, R22 ;  /* 0x000076320b167816 */ /* 0x000fe20000000016 */
[----:B--2---:R-:W-:Y:S01]  /*23210*/  IMAD.WIDE R8, R29, 0x2, R56 ;  /* 0x000000021d087825 */ /* 0x004fe200078e0238 */
[----:B------:R-:W-:-:S03]  /*23220*/  ULDC UR10, c[0x0][0x228] ;  /* 0x00008a00000a7ab9 */ /* 0x000fc60000000800 */
[----:B0-----:R-:W-:Y:S01]  /*23230*/  IMAD.WIDE R16, R25, 0x2, R2 ;  /* 0x0000000219107825 */ /* 0x001fe200078e0202 */
[----:B------:R-:W-:Y:S02]  /*23240*/  ISETP.GE.AND P1, PT, R20, UR9, PT ;  /* 0x0000000914007c0c */ /* 0x000fe4000bf26270 */
[----:B-1----:R-:W-:Y:S01]  /*23250*/  PRMT R19, R23, 0x7632, R19 ;  /* 0x0000763217137816 */ /* 0x002fe20000000013 */
[----:B------:R-:W-:-:S04]  /*23260*/  IMAD.WIDE R20, R25, 0x2, R56 ;  /* 0x0000000219147825 */ /* 0x000fc800078e0238 */
[----:B------:R0:W-:Y:S01]  /*23270*/  @P2 STG.E.U16 desc[UR6][R8.64], R19 ;  /* 0x0000001308002986 */ /* 0x0001e2000c101506 */
[----:B------:R-:W-:-:S03]  /*23280*/  VIADD R25, R25, UR4 ;  /* 0x0000000419197c36 */ /* 0x000fc60008000000 */
[----:B------:R-:W-:Y:S01]  /*23290*/  @P4 STG.E.U16 desc[UR6][R16.64], R11 ;  /* 0x0000000b10004986 */ /* 0x000fe2000c101506 */
[----:B------:R-:W-:Y:S01]  /*232a0*/  ISETP.LT.AND P4, PT, R51, UR5, !P0 ;  /* 0x0000000533007c0c */ /* 0x000fe2000c781270 */
[----:B------:R-:W-:Y:S02]  /*232b0*/  ULDC UR5, c[0x0][0x228] ;  /* 0x00008a0000057ab9 */ /* 0x000fe40000000800 */
[----:B------:R1:W-:Y:S01]  /*232c0*/  @P6 STG.E.U16 desc[UR6][R20.64], R22 ;  /* 0x0000001614006986 */ /* 0x0003e2000c101506 */
[----:B------:R-:W-:Y:S01]  /*232d0*/  ISETP.LT.AND P0, PT, R7, UR5, !P0 ;  /* 0x0000000507007c0c */ /* 0x000fe2000c701270 */
[----:B------:R-:W-:Y:S01]  /*232e0*/  VIADD R10, R6, 0x33 ;  /* 0x00000033060a7836 */ /* 0x000fe20000000000 */
[----:B------:R-:W-:Y:S01]  /*232f0*/  ISETP.LT.AND P6, PT, R51, UR8, !P5 ;  /* 0x0000000833007c0c */ /* 0x000fe2000efc1270 */
[----:B------:R-:W-:Y:S01]  /*23300*/  ULDC UR5, c[0x0][0x228] ;  /* 0x00008a0000057ab9 */ /* 0x000fe20000000800 */
[C---:B0-----:R-:W-:Y:S02]  /*23310*/  IMAD.WIDE R8, R25.reuse, 0x2, R2 ;  /* 0x0000000219087825 */ /* 0x041fe400078e0202 */
[----:B------:R-:W-:Y:S01]  /*23320*/  ISETP.GE.AND P2, PT, R10, UR9, PT ;  /* 0x000000090a007c0c */ /* 0x000fe2000bf46270 */
[----:B------:R-:W-:Y:S01]  /*23330*/  ULDC UR8, c[0x0][0x228] ;  /* 0x00008a0000087ab9 */ /* 0x000fe20000000800 */
[C---:B-1----:R-:W-:Y:S01]  /*23340*/  IADD3 R21, R25.reuse, UR4, RZ ;  /* 0x0000000419157c10 */ /* 0x042fe2000fffe0ff */
[----:B------:R-:W-:Y:S01]  /*23350*/  IMAD.WIDE R10, R25, 0x2, R56 ;  /* 0x00000002190a7825 */ /* 0x000fe200078e0238 */
[----:B------:R-:W-:-:S02]  /*23360*/  PRMT R20, R12, 0x7632, R20 ;  /* 0x000076320c147816 */ /* 0x000fc40000000014 */
[----:B------:R-:W-:Y:S01]  /*23370*/  ISETP.LT.AND P5, PT, R7, UR5, !P5 ;  /* 0x0000000507007c0c */ /* 0x000fe2000efa1270 */
[----:B------:R-:W-:Y:S01]  /*23380*/  IMAD.WIDE R16, R21, 0x2, R2 ;  /* 0x0000000215107825 */ /* 0x000fe200078e0202 */
[----:B------:R0:W-:Y:S01]  /*23390*/  @P4 STG.E.U16 desc[UR6][R8.64], R12 ;  /* 0x0000000c08004986 */ /* 0x0001e2000c101506 */
[----:B------:R-:W-:Y:S02]  /*233a0*/  ULDC UR5, c[0x0][0x228] ;  /* 0x00008a0000057ab9 */ /* 0x000fe40000000800 */
[C---:B------:R-:W-:Y:S02]  /*233b0*/  VIADD R18, R6.reuse, 0x34 ;  /* 0x0000003406127836 */ /* 0x040fe40000000000 */
[----:B------:R-:W-:Y:S01]  /*233c0*/  VIADD R19, R6, 0x35 ;  /* 0x0000003506137836 */ /* 0x000fe20000000000 */
[----:B------:R1:W-:Y:S02]  /*233d0*/  @P0 STG.E.U16 desc[UR6][R10.64], R20 ;  /* 0x000000140a000986 */ /* 0x0003e4000c101506 */
[----:B------:R-:W-:-:S02]  /*233e0*/  ISETP.GE.AND P4, PT, R18, UR9, PT ;  /* 0x0000000912007c0c */ /* 0x000fc4000bf86270 */
[----:B------:R2:W-:Y:S01]  /*233f0*/  @P6 STG.E.U16 desc[UR6][R16.64], R52 ;  /* 0x0000003410006986 */ /* 0x0005e2000c101506 */
[----:B------:R-:W-:Y:S01]  /*23400*/  ISETP.LT.AND P6, PT, R51, UR5, !P1 ;  /* 0x0000000533007c0c */ /* 0x000fe2000cfc1270 */
[----:B------:R-:W-:Y:S01]  /*23410*/  ULDC UR5, c[0x0][0x228] ;  /* 0x00008a0000057ab9 */ /* 0x000fe20000000800 */
[----:B------:R-:W-:Y:S01]  /*23420*/  ISETP.GE.AND P0, PT, R19, UR9, PT ;  /* 0x0000000913007c0c */ /* 0x000fe2000bf06270 */
[----:B------:R-:W-:Y:S01]  /*23430*/  IMAD.WIDE R18, R21, 0x2, R56 ;  /* 0x0000000215127825 */ /* 0x000fe200078e0238 */
[----:B------:R-:W-:Y:S01]  /*23440*/  ISETP.LT.AND P1, PT, R7, UR8, !P1 ;  /* 0x0000000807007c0c */ /* 0x000fe2000cf21270 */
[----:B------:R-:W-:Y:S01]  /*23450*/  ULDC UR8, c[0x0][0x228] ;  /* 0x00008a0000087ab9 */ /* 0x000fe20000000800 */
[----:B0-----:R-:W-:Y:S01]  /*23460*/  PRMT R9, R52, 0x7632, R9 ;  /* 0x0000763234097816 */ /* 0x001fe20000000009 */
[----:B------:R-:W-:-:S04]  /*23470*/  VIADD R21, R21, UR4 ;  /* 0x0000000415157c36 */ /* 0x000fc80008000000 */
[----:B------:R0:W-:Y:S01]  /*23480*/  @P5 STG.E.U16 desc[UR6][R18.64], R9 ;  /* 0x0000000912005986 */ /* 0x0001e2000c101506 */
[----:B------:R-:W-:Y:S01]  /*23490*/  ISETP.LT.AND P5, PT, R51, UR5, !P2 ;  /* 0x0000000533007c0c */ /* 0x000fe2000d7a1270 */
[----:B-1----:R-:W-:Y:S01]  /*234a0*/  IMAD.WIDE R10, R21, 0x2, R56 ;  /* 0x00000002150a7825 */ /* 0x002fe200078e0238 */
[----:B--2---:R-:W-:Y:S01]  /*234b0*/  PRMT R17, R13, 0x7632, R17 ;  /* 0x000076320d117816 */ /* 0x004fe20000000011 */
[----:B------:R-:W-:Y:S01]  /*234c0*/  ULDC UR5, c[0x0][0x228] ;  /* 0x00008a0000057ab9 */ /* 0x000fe20000000800 */
[----:B------:R-:W-:Y:S01]  /*234d0*/  ISETP.LT.AND P2, PT, R7, UR8, !P2 ;  /* 0x0000000807007c0c */ /* 0x000fe2000d741270 */
[----:B------:R-:W-:Y:S01]  /*234e0*/  ULDC UR8, c[0x0][0x228] ;  /* 0x00008a0000087ab9 */ /* 0x000fe20000000800 */
[----:B0-----:R-:W-:-:S04]  /*234f0*/  IMAD.WIDE R8, R21, 0x2, R2 ;  /* 0x0000000215087825 */ /* 0x001fc800078e0202 */
[----:B------:R-:W-:Y:S01]  /*23500*/  VIADD R21, R21, UR4 ;  /* 0x0000000415157c36 */ /* 0x000fe20008000000 */
[----:B------:R0:W-:Y:S04]  /*23510*/  @P6 STG.E.U16 desc[UR6][R8.64], R13 ;  /* 0x0000000d08006986 */ /* 0x0001e8000c101506 */
[----:B------:R1:W-:Y:S01]  /*23520*/  @P1 STG.E.U16 desc[UR6][R10.64], R17 ;  /* 0x000000110a001986 */ /* 0x0003e2000c101506 */
[----:B------:R-:W-:Y:S01]  /*23530*/  ISETP.LT.AND P1, PT, R51, UR5, !P4 ;  /* 0x0000000533007c0c */ /* 0x000fe2000e721270 */
[----:B------:R-:W-:Y:S01]  /*23540*/  IMAD.WIDE R18, R21, 0x2, R56 ;  /* 0x0000000215127825 */ /* 0x000fe200078e0238 */
[----:B------:R-:W-:Y:S01]  /*23550*/  ISETP.LT.AND P4, PT, R7, UR8, !P4 ;  /* 0x0000000807007c0c */ /* 0x000fe2000e781270 */
[----:B------:R-:W-:Y:S01]  /*23560*/  ULDC UR5, c[0x0][0x228] ;  /* 0x00008a0000057ab9 */ /* 0x000fe20000000800 */
[----:B------:R-:W-:Y:S01]  /*23570*/  ULDC UR8, c[0x0][0x228] ;  /* 0x00008a0000087ab9 */ /* 0x000fe20000000800 */
[----:B------:R-:W-:Y:S01]  /*23580*/  VIADD R12, R6, 0x36 ;  /* 0x00000036060c7836 */ /* 0x000fe20000000000 */
[----:B0-----:R-:W-:Y:S01]  /*23590*/  PRMT R9, R53, 0x7632, R9 ;  /* 0x0000763235097816 */ /* 0x001fe20000000009 */
[----:B-1----:R-:W-:-:S04]  /*235a0*/  IMAD.WIDE R16, R21, 0x2, R2 ;  /* 0x0000000215107825 */ /* 0x002fc800078e0202 */
[----:B------:R-:W-:Y:S01]  /*235b0*/  VIADD R21, R21, UR4 ;  /* 0x0000000415157c36 */ /* 0x000fe20008000000 */
[----:B------:R0:W-:Y:S01]  /*235c0*/  @P5 STG.E.U16 desc[UR6][R16.64], R53 ;  /* 0x0000003510005986 */ /* 0x0001e2000c101506 */
[----:B------:R-:W-:Y:S01]  /*235d0*/  ISETP.LT.AND P5, PT, R51, UR5, !P0 ;  /* 0x0000000533007c0c */ /* 0x000fe2000c7a1270 */
[----:B------:R-:W-:Y:S01]  /*235e0*/  VIADD R13, R6, 0x38 ;  /* 0x00000038060d7836 */ /* 0x000fe20000000000 */
[----:B------:R-:W-:Y:S01]  /*235f0*/  ISETP.GE.AND P6, PT, R12, UR9, PT ;  /* 0x000000090c007c0c */ /* 0x000fe2000bfc6270 */
[----:B------:R1:W-:Y:S01]  /*23600*/  @P2 STG.E.U16 desc[UR6][R18.64], R9 ;  /* 0x0000000912002986 */ /* 0x0003e2000c101506 */
[----:B------:R-:W-:Y:S01]  /*23610*/  IMAD.WIDE R10, R21, 0x2, R56 ;  /* 0x00000002150a7825 */ /* 0x000fe200078e0238 */
[----:B------:R-:W-:-:S03]  /*23620*/  ULDC UR5, c[0x0][0x228] ;  /* 0x00008a0000057ab9 */ /* 0x000fc60000000800 */
[----:B------:R-:W-:Y:S01]  /*23630*/  VIADD R12, R6, 0x37 ;  /* 0x00000037060c7836 */ /* 0x000fe20000000000 */
[----:B------:R-:W-:Y:S01]  /*23640*/  ISETP.LT.AND P0, PT, R7, UR5, !P0 ;  /* 0x0000000507007c0c */ /* 0x000fe2000c701270 */
[----:B------:R-:W-:Y:S01]  /*23650*/  ULDC UR5, c[0x0][0x228] ;  /* 0x00008a0000057ab9 */ /* 0x000fe20000000800 */
[C---:B0-----:R-:W-:Y:S02]  /*23660*/  VIADD R17, R21.reuse, UR4 ;  /* 0x0000000415117c36 */ /* 0x041fe40008000000 */
[----:B-1----:R-:W-:Y:S01]  /*23670*/  IMAD.WIDE R8, R21, 0x2, R2 ;  /* 0x0000000215087825 */ /* 0x002fe200078e0202 */
[----:B------:R-:W-:Y:S02]  /*23680*/  PRMT R19, R14, 0x7632, R19 ;  /* 0x000076320e137816 */ /* 0x000fe40000000013 */
[----:B------:R-:W-:Y:S02]  /*23690*/  ISETP.GE.AND P2, PT, R12, UR9, PT ;  /* 0x000000090c007c0c */ /* 0x000fe4000bf46270 */
[----:B------:R-:W-:Y:S01]  /*236a0*/  @P1 STG.E.U16 desc[UR6][R8.64], R14 ;  /* 0x0000000e08001986 */ /* 0x000fe2000c101506 */
[----:B------:R-:W-:Y:S01]  /*236b0*/  ISETP.GE.AND P1, PT, R13, UR9, PT ;  /* 0x000000090d007c0c */ /* 0x000fe2000bf26270 */
[----:B------:R-:W-:-:S02]  /*236c0*/  IMAD.WIDE R12, R17, 0x2, R2 ;  /* 0x00000002110c7825 */ /* 0x000fc400078e0202 */
[----:B------:R0:W-:Y:S01]  /*236d0*/  @P4 STG.E.U16 desc[UR6][R10.64], R19 ;  /* 0x000000130a004986 */ /* 0x0001e2000c101506 */
[----:B------:R-:W-:Y:S01]  /*236e0*/  ISETP.LT.AND P4, PT, R51, UR8, !P6 ;  /* 0x0000000833007c0c */ /* 0x000fe2000f781270 */
[C---:B------:R-:W-:Y:S01]  /*236f0*/  VIADD R23, R17.reuse, UR4 ;  /* 0x0000000411177c36 */ /* 0x040fe20008000000 */
[----:B------:R-:W-:Y:S01]  /*23700*/  ULDC UR8, c[0x0][0x228] ;  /* 0x00008a0000087ab9 */ /* 0x000fe20000000800 */
[----:B------:R1:W-:Y:S01]  /*23710*/  @P5 STG.E.U16 desc[UR6][R12.64], R54 ;  /* 0x000000360c005986 */ /* 0x0003e2000c101506 */
[----:B------:R-:W-:Y:S01]  /*23720*/  IMAD.WIDE R16, R17, 0x2, R56 ;  /* 0x0000000211107825 */ /* 0x000fe200078e0238 */
[----:B------:R-:W-:Y:S01]  /*23730*/  ISETP.LT.AND P6, PT, R7, UR10, !P6 ;  /* 0x0000000a07007c0c */ /* 0x000fe2000f7c1270 */
[----:B------:R-:W-:Y:S02]  /*23740*/  ULDC UR10, c[0x0][0x228] ;  /* 0x00008a00000a7ab9 */ /* 0x000fe40000000800 */
[----:B0-----:R-:W-:Y:S01]  /*23750*/  IMAD.WIDE R18, R23, 0x2, R2 ;  /* 0x0000000217127825 */ /* 0x001fe200078e0202 */
[----:B-1----:R-:W-:-:S03]  /*23760*/  PRMT R13, R54, 0x7632, R13 ;  /* 0x00007632360d7816 */ /* 0x002fc6000000000d */
[----:B------:R-:W-:Y:S02]  /*23770*/  VIADD R12, R6, 0x3a ;  /* 0x0000003a060c7836 */ /* 0x000fe40000000000 */
[----:B------:R0:W-:Y:S04]  /*23780*/  @P0 STG.E.U16 desc[UR6][R16.64], R13 ;  /* 0x0000000d10000986 */ /* 0x0001e8000c101506 */
[----:B------:R1:W-:Y:S01]  /*23790*/  @P4 STG.E.U16 desc[UR6][R18.64], R15 ;  /* 0x0000000f12004986 */ /* 0x0003e2000c101506 */
[----:B------:R-:W-:Y:S01]  /*237a0*/  ISETP.LT.AND P4, PT, R51, UR5, !P2 ;  /* 0x0000000533007c0c */ /* 0x000fe2000d781270 */
[----:B------:R-:W-:Y:S01]  /*237b0*/  IMAD.WIDE R20, R23, 0x2, R56 ;  /* 0x0000000217147825 */ /* 0x000fe200078e0238 */
[----:B------:R-:W-:Y:S01]  /*237c0*/  PRMT R14, R15, 0x7632, R14 ;  /* 0x000076320f0e7816 */ /* 0x000fe2000000000e */
[----:B------:R-:W-:-:S02]  /*237d0*/  ULDC UR5, c[0x0][0x228] ;  /* 0x00008a0000057ab9 */ /* 0x000fc40000000800 */
[----:B------:R-:W-:Y:S01]  /*237e0*/  VIADD R23, R23, UR4 ;  /* 0x0000000417177c36 */ /* 0x000fe20008000000 */
[----:B------:R-:W-:Y:S01]  /*237f0*/  ISETP.GE.AND P0, PT, R12, UR9, PT ;  /* 0x000000090c007c0c */ /* 0x000fe2000bf06270 */
[----:B------:R-:W-:Y:S01]  /*23800*/  VIADD R8, R6, 0x39 ;  /* 0x0000003906087836 */ /* 0x000fe20000000000 */
[----:B------:R-:W-:Y:S01]  /*23810*/  ISETP.LT.AND P2, PT, R7, UR8, !P2 ;  /* 0x0000000807007c0c */ /* 0x000fe2000d741270 */
[----:B0-----:R-:W-:Y:S01]  /*23820*/  IMAD.WIDE R12, R23, 0x2, R2 ;  /* 0x00000002170c7825 */ /* 0x001fe200078e0202 */
[----:B------:R0:W-:Y:S01]  /*23830*/  @P6 STG.E.U16 desc[UR6][R20.64], R14 ;  /* 0x0000000e14006986 */ /* 0x0001e2000c101506 */
[----:B------:R-:W-:Y:S01]  /*23840*/  ISETP.LT.AND P6, PT, R51, UR10, !P1 ;  /* 0x0000000a33007c0c */ /* 0x000fe2000cfc1270 */
[----:B------:R-:W-:Y:S01]  /*23850*/  ULDC UR8, c[0x0][0x228] ;  /* 0x00008a0000087ab9 */ /* 0x000fe20000000800 */
[----:B------:R-:W-:Y:S01]  /*23860*/  ISETP.GE.AND P5, PT, R8, UR9, PT ;  /* 0x0000000908007c0c */ /* 0x000fe2000bfa6270 */
[----:B------:R-:W-:Y:S01]  /*23870*/  @P4 STG.E.U16 desc[UR6][R12.64], R55 ;  /* 0x000000370c004986 */ /* 0x000fe2000c101506 */
[----:B------:R-:W-:Y:S01]  /*23880*/  ISETP.LT.AND P4, PT, R7, UR5, !P1 ;  /* 0x0000000507007c0c */ /* 0x000fe2000cf81270 */
[----:B-1----:R-:W-:Y:S01]  /*23890*/  VIADD R18, R6, 0x3b ;  /* 0x0000003b06127836 */ /* 0x002fe20000000000 */
[----:B------:R-:W-:Y:S01]  /*238a0*/  ULDC UR5, c[0x0][0x228] ;  /* 0x00008a0000057ab9 */ /* 0x000fe20000000800 */
[----:B------:R1:W2:Y:S01]  /*238b0*/  LDS.128 R8, [R0] ;  /* 0x0000000000087984 */ /* 0x0002a20000000c00 */
[----:B------:R-:W-:Y:S01]  /*238c0*/  ULDC UR10, c[0x0][0x228] ;  /* 0x00008a00000a7ab9 */ /* 0x000fe20000000800 */
[C---:B0-----:R-:W-:Y:S01]  /*238d0*/  IADD3 R21, R23.reuse, UR4, RZ ;  /* 0x0000000417157c10 */ /* 0x041fe2000fffe0ff */
[----:B------:R-:W-:Y:S01]  /*238e0*/  IMAD.WIDE R14, R23, 0x2, R56 ;  /* 0x00000002170e7825 */ /* 0x000fe200078e0238 */
[----:B-1----:R-:W-:-:S03]  /*238f0*/  PRMT R0, R55, 0x7632, R0 ;  /* 0x0000763237007816 */ /* 0x002fc60000000000 */
[C---:B------:R-:W-:Y:S01]  /*23900*/  IMAD.WIDE R16, R21.reuse, 0x2, R2 ;  /* 0x0000000215107825 */ /* 0x040fe200078e0202 */
[----:B------:R-:W-:Y:S02]  /*23910*/  ISETP.GE.AND P1, PT, R18, UR9, PT ;  /* 0x0000000912007c0c */ /* 0x000fe4000bf26270 */
[----:B------:R-:W-:Y:S01]  /*23920*/  PRMT R13, R4, 0x7632, R13 ;  /* 0x00007632040d7816 */ /* 0x000fe2000000000d */
[----:B------:R0:W-:Y:S01]  /*23930*/  @P2 STG.E.U16 desc[UR6][R14.64], R0 ;  /* 0x000000000e002986 */ /* 0x0001e2000c101506 */
[----:B------:R-:W-:-:S03]  /*23940*/  IMAD.WIDE R18, R21, 0x2, R56 ;  /* 0x0000000215127825 */ /* 0x000fc600078e0238 */
[----:B------:R1:W-:Y:S04]  /*23950*/  @P6 STG.E.U16 desc[UR6][R16.64], R4 ;  /* 0x0000000410006986 */ /* 0x0003e8000c101506 */
[----:B------:R3:W-:Y:S01]  /*23960*/  @P4 STG.E.U16 desc[UR6][R18.64], R13 ;  /* 0x0000000d12004986 */ /* 0x0007e2000c101506 */
[C---:B0-----:R-:W-:Y:S02]  /*23970*/  VIADD R0, R6.reuse, 0x3c ;  /* 0x0000003c06007836 */ /* 0x041fe40000000000 */
[----:B-1----:R-:W-:-:S03]  /*23980*/  VIADD R4, R6, 0x3d ;  /* 0x0000003d06047836 */ /* 0x002fc60000000000 */
[----:B------:R-:W-:Y:S01]  /*23990*/  ISETP.GE.AND P4, PT, R0, UR9, PT ;  /* 0x0000000900007c0c */ /* 0x000fe2000bf86270 */
[----:B------:R-:W-:Y:S02]  /*239a0*/  VIADD R0, R6, 0x3e ;  /* 0x0000003e06007836 */ /* 0x000fe40000000000 */
[----:B------:R-:W4:Y:S01]  /*239b0*/  LDL.LU R6, [R1+0xbe4] ;  /* 0x000be40001067983 */ /* 0x000f220000300800 */
[----:B------:R-:W-:Y:S01]  /*239c0*/  ISETP.LT.AND P2, PT, R51, UR5, !P5 ;  /* 0x0000000533007c0c */ /* 0x000fe2000ef41270 */
[----:B------:R-:W-:Y:S01]  /*239d0*/  VIADD R21, R21, UR4 ;  /* 0x0000000415157c36 */ /* 0x000fe20008000000 */
[----:B------:R-:W-:Y:S01]  /*239e0*/  ISETP.LT.AND P5, PT, R7, UR8, !P5 ;  /* 0x0000000807007c0c */ /* 0x000fe2000efa1270 */
[----:B------:R-:W-:Y:S01]  /*239f0*/  ULDC UR5, c[0x0][0x228] ;  /* 0x00008a0000057ab9 */ /* 0x000fe20000000800 */
[----:B------:R-:W-:Y:S01]  /*23a00*/  ISETP.LT.AND P6, PT, R51, UR10, !P0 ;  /* 0x0000000a33007c0c */ /* 0x000fe2000c7c1270 */
[C---:B------:R-:W-:Y:S01]  /*23a10*/  VIADD R23, R21.reuse, UR4 ;  /* 0x0000000415177c36 */ /* 0x040fe20008000000 */
[----:B--2---:R-:W-:Y:S01]  /*23a20*/  PRMT R20, R8, 0x7632, R20 ;  /* 0x0000763208147816 */ /* 0x004fe20000000014 */
[----:B---3--:R-:W-:Y:S01]  /*23a30*/  IMAD.WIDE R12, R21, 0x2, R2 ;  /* 0x00000002150c7825 */ /* 0x008fe200078e0202 */
[----:B------:R-:W-:-:S03]  /*23a40*/  ULDC UR8, c[0x0][0x228] ;  /* 0x00008a0000087ab9 */ /* 0x000fc60000000800 */
[----:B------:R-:W-:Y:S01]  /*23a50*/  IMAD.WIDE R14, R21, 0x2, R56 ;  /* 0x00000002150e7825 */ /* 0x000fe200078e0238 */
[----:B------:R-:W-:Y:S01]  /*23a60*/  ISETP.LT.AND P0, PT, R7, UR5, !P0 ;  /* 0x0000000507007c0c */ /* 0x000fe2000c701270 */
[----:B------:R0:W-:Y:S01]  /*23a70*/  @P2 STG.E.U16 desc[UR6][R12.64], R8 ;  /* 0x000000080c002986 */ /* 0x0001e2000c101506 */
[----:B------:R-:W-:Y:S01]  /*23a80*/  ULDC UR10, c[0x0][0x228] ;  /* 0x00008a00000a7ab9 */ /* 0x000fe20000000800 */
[----:B------:R-:W-:Y:S01]  /*23a90*/  IMAD.WIDE R16, R23, 0x2, R2 ;  /* 0x0000000217107825 */ /* 0x000fe200078e0202 */
[----:B------:R-:W-:Y:S01]  /*23aa0*/  PRMT R18, R9, 0x7632, R18 ;  /* 0x0000763209127816 */ /* 0x000fe20000000012 */
[----:B------:R-:W-:Y:S01]  /*23ab0*/  @P5 STG.E.U16 desc[UR6][R14.64], R20 ;  /* 0x000000140e005986 */ /* 0x000fe2000c101506 */
[----:B------:R-:W-:Y:S01]  /*23ac0*/  ISETP.LT.AND P5, PT, R51, UR8, !P1 ;  /* 0x0000000833007c0c */ /* 0x000fe2000cfa1270 */
[----:B------:R-:W-:Y:S01]  /*23ad0*/  VIADD R19, R23, UR4 ;  /* 0x0000000417137c36 */ /* 0x000fe20008000000 */
[----:B------:R-:W-:Y:S01]  /*23ae0*/  ISETP.LT.AND P1, PT, R7, UR10, !P1 ;  /* 0x0000000a07007c0c */ /* 0x000fe2000cf21270 */
[----:B------:R1:W-:Y:S01]  /*23af0*/  @P6 STG.E.U16 desc[UR6][R16.64], R5 ;  /* 0x0000000510006986 */ /* 0x0003e2000c101506 */
[----:B------:R-:W-:Y:S01]  /*23b00*/  ISETP.LT.AND P6, PT, R51, UR11, !P4 ;  /* 0x0000000b33007c0c */ /* 0x000fe2000e7c1270 */
[----:B------:R-:W-:Y:S01]  /*23b10*/  VIADD R21, R19, UR4 ;  /* 0x0000000413157c36 */ /* 0x000fe20008000000 */
[----:B------:R-:W-:Y:S01]  /*23b20*/  ISETP.GE.AND P2, PT, R4, UR9, PT ;  /* 0x0000000904007c0c */ /* 0x000fe2000bf46270 */
[----:B------:R-:W-:Y:S01]  /*23b30*/  ULDC UR5, c[0x0][0x228] ;  /* 0x00008a0000057ab9 */ /* 0x000fe20000000800 */
[----:B0-----:R-:W-:Y:S01]  /*23b40*/  PRMT R8, R5, 0x7632, R8 ;  /* 0x0000763205087816 */ /* 0x001fe20000000008 */
[----:B------:R-:W-:Y:S01]  /*23b50*/  IMAD.WIDE R12, R19, 0x2, R2 ;  /* 0x00000002130c7825 */ /* 0x000fe200078e0202 */
[----:B------:R-:W-:Y:S01]  /*23b60*/  ULDC UR8, c[0x0][0x228] ;  /* 0x00008a0000087ab9 */ /* 0x000fe20000000800 */
[----:B------:R-:W-:-:S02]  /*23b70*/  ULDC UR10, c[0x0][0x228] ;  /* 0x00008a00000a7ab9 */ /* 0x000fc40000000800 */
[----:B-1----:R-:W-:-:S04]  /*23b80*/  IMAD.WIDE R4, R23, 0x2, R56 ;  /* 0x0000000217047825 */ /* 0x002fc800078e0238 */
[----:B------:R-:W-:Y:S01]  /*23b90*/  IMAD.WIDE R14, R19, 0x2, R56 ;  /* 0x00000002130e7825 */ /* 0x000fe200078e0238 */
[----:B------:R-:W-:Y:S01]  /*23ba0*/  @P0 STG.E.U16 desc[UR6][R4.64], R8 ;  /* 0x0000000804000986 */ /* 0x000fe2000c101506 */
[----:B------:R-:W-:Y:S01]  /*23bb0*/  ISETP.GE.AND P0, PT, R0, UR9, PT ;  /* 0x0000000900007c0c */ /* 0x000fe2000bf06270 */
[----:B------:R-:W-:Y:S01]  /*23bc0*/  ULDC UR9, c[0x0][0x228] ;  /* 0x00008a0000097ab9 */ /* 0x000fe20000000800 */
[----:B------:R-:W-:Y:S01]  /*23bd0*/  IMAD.WIDE R16, R21, 0x2, R2 ;  /* 0x0000000215107825 */ /* 0x000fe200078e0202 */
[----:B------:R0:W-:Y:S01]  /*23be0*/  @P5 STG.E.U16 desc[UR6][R12.64], R9 ;  /* 0x000000090c005986 */ /* 0x0001e2000c101506 */
[C---:B------:R-:W-:Y:S01]  /*23bf0*/  ISETP.LT.AND P5, PT, R51.reuse, UR8, !P0 ;  /* 0x0000000833007c0c */ /* 0x040fe2000c7a1270 */
[----:B------:R-:W-:Y:S02]  /*23c00*/  ULDC UR8, c[0x0][0x228] ;  /* 0x00008a0000087ab9 */ /* 0x000fe40000000800 */
[----:B------:R-:W-:Y:S01]  /*23c10*/  @P1 STG.E.U16 desc[UR6][R14.64], R18 ;  /* 0x000000120e001986 */ /* 0x000fe2000c101506 */
[----:B------:R-:W-:Y:S01]  /*23c20*/  ISETP.LT.AND P1, PT, R51, UR9, !P3 ;  /* 0x0000000933007c0c */ /* 0x000fe2000df21270 */
[----:B------:R-:W-:Y:S01]  /*23c30*/  ULDC UR9, c[0x0][0x228] ;  /* 0x00008a0000097ab9 */ /* 0x000fe20000000800 */
[----:B------:R-:W-:-:S02]  /*23c40*/  ISETP.LT.AND P3, PT, R7, UR10, !P3 ;  /* 0x0000000a07007c0c */ /* 0x000fc4000df61270 */
[----:B------:R-:W-:Y:S01]  /*23c50*/  ISETP.LT.AND P0, PT, R7, UR9, !P0 ;  /* 0x0000000907007c0c */ /* 0x000fe2000c701270 */
[----:B----4-:R1:W-:Y:S01]  /*23c60*/  @P6 STG.E.U16 desc[UR6][R16.64], R6 ;  /* 0x0000000610006986 */ /* 0x0103e2000c101506 */
[----:B------:R-:W-:Y:S01]  /*23c70*/  ISETP.LT.AND P6, PT, R51, UR5, !P2 ;  /* 0x0000000533007c0c */ /* 0x000fe2000d7c1270 */
[----:B------:R-:W-:Y:S01]  /*23c80*/  ULDC UR5, c[0x0][0x228] ;  /* 0x00008a0000057ab9 */ /* 0x000fe20000000800 */
[C---:B------:R-:W-:Y:S02]  /*23c90*/  ISETP.LT.AND P2, PT, R7.reuse, UR8, !P2 ;  /* 0x0000000807007c0c */ /* 0x040fe4000d741270 */
[----:B------:R-:W-:Y:S02]  /*23ca0*/  ISETP.LT.AND P4, PT, R7, UR5, !P4 ;  /* 0x0000000507007c0c */ /* 0x000fe4000e781270 */
[----:B------:R-:W2:Y:S01]  /*23cb0*/  LDL.LU R7, [R1+0xbe0] ;  /* 0x000be00001077983 */ /* 0x000ea20000300800 */
[----:B0-----:R-:W-:-:S04]  /*23cc0*/  VIADD R13, R21, UR4 ;  /* 0x00000004150d7c36 */ /* 0x001fc80008000000 */
[----:B-1----:R-:W-:Y:S01]  /*23cd0*/  VIADD R17, R13, UR4 ;  /* 0x000000040d117c36 */ /* 0x002fe20008000000 */
[----:B------:R-:W-:Y:S01]  /*23ce0*/  PRMT R6, R6, 0x7632, R6 ;  /* 0x0000763206067816 */ /* 0x000fe20000000006 */
[----:B------:R-:W-:Y:S01]  /*23cf0*/  IMAD.WIDE R4, R21, 0x2, R56 ;  /* 0x0000000215047825 */ /* 0x000fe200078e0238 */
[----:B------:R-:W-:-:S03]  /*23d00*/  PRMT R0, R10, 0x7632, R0 ;  /* 0x000076320a007816 */ /* 0x000fc60000000000 */
[----:B------:R-:W-:Y:S02]  /*23d10*/  VIADD R19, R17, UR4 ;  /* 0x0000000411137c36 */ /* 0x000fe40008000000 */
[C---:B------:R-:W-:Y:S01]  /*23d20*/  IMAD.WIDE R8, R13.reuse, 0x2, R2 ;  /* 0x000000020d087825 */ /* 0x040fe200078e0202 */
[----:B------:R0:W-:Y:S03]  /*23d30*/  @P4 STG.E.U16 desc[UR6][R4.64], R6 ;  /* 0x0000000604004986 */ /* 0x0001e6000c101506 */
[----:B------:R-:W-:Y:S01]  /*23d40*/  IMAD.WIDE R12, R13, 0x2, R56 ;  /* 0x000000020d0c7825 */ /* 0x000fe200078e0238 */
[----:B------:R0:W-:Y:S03]  /*23d50*/  @P6 STG.E.U16 desc[UR6][R8.64], R10 ;  /* 0x0000000a08006986 */ /* 0x0001e6000c101506 */
[C---:B------:R-:W-:Y:S01]  /*23d60*/  IMAD.WIDE R14, R17.reuse, 0x2, R2 ;  /* 0x00000002110e7825 */ /* 0x040fe200078e0202 */
[----:B------:R0:W-:Y:S03]  /*23d70*/  @P2 STG.E.U16 desc[UR6][R12.64], R0 ;  /* 0x000000000c002986 */ /* 0x0001e6000c101506 */
[----:B------:R-:W-:-:S04]  /*23d80*/  IMAD.WIDE R16, R17, 0x2, R56 ;  /* 0x0000000211107825 */ /* 0x000fc800078e0238 */
[----:B------:R-:W-:-:S04]  /*23d90*/  IMAD.WIDE R2, R19, 0x2, R2 ;  /* 0x0000000213027825 */ /* 0x000fc800078e0202 */
[----:B------:R-:W-:Y:S01]  /*23da0*/  IMAD.WIDE R56, R19, 0x2, R56 ;  /* 0x0000000213387825 */ /* 0x000fe200078e0238 */
[----:B--2---:R-:W-:Y:S01]  /*23db0*/  PRMT R18, R7, 0x7632, R18 ;  /* 0x0000763207127816 */ /* 0x004fe20000000012 */
[----:B------:R0:W-:Y:S04]  /*23dc0*/  @P5 STG.E.U16 desc[UR6][R14.64], R7 ;  /* 0x000000070e005986 */ /* 0x0001e8000c101506 */
[----:B------:R0:W-:Y:S04]  /*23dd0*/  @P0 STG.E.U16 desc[UR6][R16.64], R18 ;  /* 0x0000001210000986 */ /* 0x0001e8000c101506 */
[----:B------:R0:W-:Y:S01]  /*23de0*/  @P1 STG.E.U16 desc[UR6][R2.64], R11 ;  /* 0x0000000b02001986 */ /* 0x0001e2000c101506 */
[----:B------:R-:W-:Y:S05]  /*23df0*/  @!P3 EXIT ;  /* 0x000000000000b94d */ /* 0x000fea0003800000 */
[----:B------:R-:W-:-:S05]  /*23e00*/  PRMT R28, R11, 0x7632, R28 ;  /* 0x000076320b1c7816 */ /* 0x000fca000000001c */
[----:B------:R-:W-:Y:S01]  /*23e10*/  STG.E.U16 desc[UR6][R56.64], R28 ;  /* 0x0000001c38007986 */ /* 0x000fe2000c101506 */
[----:B------:R-:W-:Y:S05]  /*23e20*/  EXIT ;  /* 0x000000000000794d */ /* 0x000fea0003800000 */
.L_x_2:
[----:B------:R-:W-:-:S00]  /*23e30*/  BRA `(.L_x_2) ;  /* 0xfffffffc00fc7947 */ /* 0x000fc0000383ffff */
[----:B------:R-:W-:-:S00]  /*23e40*/  NOP ;  /* 0x0000000000007918 */ /* 0x000fc00000000000 */
        /* <DEDUP_REMOVED lines=11> */
.L_x_3:


//--------------------- .nv.shared.matmul_kernel  --------------------------
	.section	.nv.shared.matmul_kernel,"aw",@nobits
	.sectionflags	@""
	.align	16
	.zero		1024


//--------------------- .nv.shared.reserved.0     --------------------------
	.section	.nv.shared.reserved.0,"aw",@nobits
	.weak		__nv_reservedSMEM_offset_0_alias
	.size		__nv_reservedSMEM_offset_0_alias, 0, 0
	.other		__nv_reservedSMEM_offset_0_alias,@"STO_CUDA_RESERVED_SHARED STV_DEFAULT"
__nv_reservedSMEM_offset_0_alias:
	.zero		0


//--------------------- .nv.constant0.matmul_kernel --------------------------
	.section	.nv.constant0.matmul_kernel,"a",@progbits
	.sectionflags	@""
	.align	4
.nv.constant0.matmul_kernel:
	.zero		608


//--------------------- SYMBOLS --------------------------

	.type		.nv.reservedSmem.offset0,@object
	.size		.nv.reservedSmem.offset0,0x4
